//
// Generated by NVIDIA NVVM Compiler
//
// Compiler Build ID: CL-36424714
// Cuda compilation tools, release 13.0, V13.0.88
// Based on NVVM 20.0.0
//

.version 9.0
.target sm_100
.address_size 64

	// .globl	_Z17ldg_decode_kerneliPK13__nv_bfloat16PK15LDGLayerWeightsS1_S1_S1_PS_S5_S5_PfS6_S6_S6_S6_S6_S6_S6_iiiif
// _ZZ17ldg_decode_kerneliPK13__nv_bfloat16PK15LDGLayerWeightsS1_S1_S1_PS_S5_S5_PfS6_S6_S6_S6_S6_S6_S6_iiiifE11smem_reduce has been demoted
// _ZZ18ldg_lm_head_logitsPKfPK13__nv_bfloat16PfE8s_hidden has been demoted
// _ZZ18ldg_lm_head_phase1PKfPK13__nv_bfloat16PfPiE8s_hidden has been demoted
// _ZZ18ldg_lm_head_phase1PKfPK13__nv_bfloat16PfPiE8warp_max has been demoted
// _ZZ18ldg_lm_head_phase1PKfPK13__nv_bfloat16PfPiE8warp_idx has been demoted
// _ZZ18ldg_lm_head_phase2PKfPKiPiiE10s_max_vals has been demoted
// _ZZ18ldg_lm_head_phase2PKfPKiPiiE10s_max_idxs has been demoted
// _ZZ28ldg_decode_kernel_persistentPK13__nv_bfloat16PK15LDGLayerWeightsS1_S1_S1_PS_S5_S5_PfS6_S6_S6_S6_S6_S6_S6_PjS7_iPKiS9_ifE11smem_reduce has been demoted
// _ZZ14ldg_matvec_qkvIN18cooperative_groups4__v110grid_groupEEvRT_PK13__nv_bfloat16S7_S7_S7_S7_PfS8_S8_S8_S8_E6s_norm has been demoted
// _ZZ14ldg_matvec_qkvIN18cooperative_groups4__v110grid_groupEEvRT_PK13__nv_bfloat16S7_S7_S7_S7_PfS8_S8_S8_S8_E11smem_reduce has been demoted
// _ZZ13ldg_attentionIN18cooperative_groups4__v110grid_groupEEvRT_PfS5_PKfP13__nv_bfloat16S9_S5_iifPKS8_SB_SB_SB_iSB_SB_SB_SB_E11s_max_score has been demoted
// _ZZ13ldg_attentionIN18cooperative_groups4__v110grid_groupEEvRT_PfS5_PKfP13__nv_bfloat16S9_S5_iifPKS8_SB_SB_SB_iSB_SB_SB_SB_E9s_sum_exp has been demoted
// _ZZ13ldg_attentionIN18cooperative_groups4__v110grid_groupEEvRT_PfS5_PKfP13__nv_bfloat16S9_S5_iifPKS8_SB_SB_SB_iSB_SB_SB_SB_E9s_out_acc has been demoted
// _ZZ23ldg_o_proj_postnorm_mlpIN18cooperative_groups4__v110grid_groupEEvRT_PK13__nv_bfloat16S7_S7_S7_S7_PKfPfSA_SA_PS5_E6s_attn has been demoted
// _ZZ23ldg_o_proj_postnorm_mlpIN18cooperative_groups4__v110grid_groupEEvRT_PK13__nv_bfloat16S7_S7_S7_S7_PKfPfSA_SA_PS5_E5s_act has been demoted
// _ZZ23ldg_o_proj_postnorm_mlpIN18cooperative_groups4__v110grid_groupEEvRT_PK13__nv_bfloat16S7_S7_S7_S7_PKfPfSA_SA_PS5_E11smem_reduce has been demoted
// _ZZ14ldg_matvec_qkvI14AtomicGridSyncEvRT_PK13__nv_bfloat16S5_S5_S5_S5_PfS6_S6_S6_S6_E6s_norm has been demoted
// _ZZ14ldg_matvec_qkvI14AtomicGridSyncEvRT_PK13__nv_bfloat16S5_S5_S5_S5_PfS6_S6_S6_S6_E11smem_reduce has been demoted
// _ZZ13ldg_attentionI14AtomicGridSyncEvRT_PfS3_PKfP13__nv_bfloat16S7_S3_iifPKS6_S9_S9_S9_iS9_S9_S9_S9_E11s_max_score has been demoted
// _ZZ13ldg_attentionI14AtomicGridSyncEvRT_PfS3_PKfP13__nv_bfloat16S7_S3_iifPKS6_S9_S9_S9_iS9_S9_S9_S9_E9s_sum_exp has been demoted
// _ZZ13ldg_attentionI14AtomicGridSyncEvRT_PfS3_PKfP13__nv_bfloat16S7_S3_iifPKS6_S9_S9_S9_iS9_S9_S9_S9_E9s_out_acc has been demoted
// _ZZ23ldg_o_proj_postnorm_mlpI14AtomicGridSyncEvRT_PK13__nv_bfloat16S5_S5_S5_S5_PKfPfS8_S8_PS3_E6s_attn has been demoted
// _ZZ23ldg_o_proj_postnorm_mlpI14AtomicGridSyncEvRT_PK13__nv_bfloat16S5_S5_S5_S5_PKfPfS8_S8_PS3_E5s_act has been demoted
// _ZZ23ldg_o_proj_postnorm_mlpI14AtomicGridSyncEvRT_PK13__nv_bfloat16S5_S5_S5_S5_PKfPfS8_S8_PS3_E11smem_reduce has been demoted

.visible .entry _Z17ldg_decode_kerneliPK13__nv_bfloat16PK15LDGLayerWeightsS1_S1_S1_PS_S5_S5_PfS6_S6_S6_S6_S6_S6_S6_iiiif(
	.param .u32 _Z17ldg_decode_kerneliPK13__nv_bfloat16PK15LDGLayerWeightsS1_S1_S1_PS_S5_S5_PfS6_S6_S6_S6_S6_S6_S6_iiiif_param_0,
	.param .u64 .ptr .align 1 _Z17ldg_decode_kerneliPK13__nv_bfloat16PK15LDGLayerWeightsS1_S1_S1_PS_S5_S5_PfS6_S6_S6_S6_S6_S6_S6_iiiif_param_1,
	.param .u64 .ptr .align 1 _Z17ldg_decode_kerneliPK13__nv_bfloat16PK15LDGLayerWeightsS1_S1_S1_PS_S5_S5_PfS6_S6_S6_S6_S6_S6_S6_iiiif_param_2,
	.param .u64 .ptr .align 1 _Z17ldg_decode_kerneliPK13__nv_bfloat16PK15LDGLayerWeightsS1_S1_S1_PS_S5_S5_PfS6_S6_S6_S6_S6_S6_S6_iiiif_param_3,
	.param .u64 .ptr .align 1 _Z17ldg_decode_kerneliPK13__nv_bfloat16PK15LDGLayerWeightsS1_S1_S1_PS_S5_S5_PfS6_S6_S6_S6_S6_S6_S6_iiiif_param_4,
	.param .u64 .ptr .align 1 _Z17ldg_decode_kerneliPK13__nv_bfloat16PK15LDGLayerWeightsS1_S1_S1_PS_S5_S5_PfS6_S6_S6_S6_S6_S6_S6_iiiif_param_5,
	.param .u64 .ptr .align 1 _Z17ldg_decode_kerneliPK13__nv_bfloat16PK15LDGLayerWeightsS1_S1_S1_PS_S5_S5_PfS6_S6_S6_S6_S6_S6_S6_iiiif_param_6,
	.param .u64 .ptr .align 1 _Z17ldg_decode_kerneliPK13__nv_bfloat16PK15LDGLayerWeightsS1_S1_S1_PS_S5_S5_PfS6_S6_S6_S6_S6_S6_S6_iiiif_param_7,
	.param .u64 .ptr .align 1 _Z17ldg_decode_kerneliPK13__nv_bfloat16PK15LDGLayerWeightsS1_S1_S1_PS_S5_S5_PfS6_S6_S6_S6_S6_S6_S6_iiiif_param_8,
	.param .u64 .ptr .align 1 _Z17ldg_decode_kerneliPK13__nv_bfloat16PK15LDGLayerWeightsS1_S1_S1_PS_S5_S5_PfS6_S6_S6_S6_S6_S6_S6_iiiif_param_9,
	.param .u64 .ptr .align 1 _Z17ldg_decode_kerneliPK13__nv_bfloat16PK15LDGLayerWeightsS1_S1_S1_PS_S5_S5_PfS6_S6_S6_S6_S6_S6_S6_iiiif_param_10,
	.param .u64 .ptr .align 1 _Z17ldg_decode_kerneliPK13__nv_bfloat16PK15LDGLayerWeightsS1_S1_S1_PS_S5_S5_PfS6_S6_S6_S6_S6_S6_S6_iiiif_param_11,
	.param .u64 .ptr .align 1 _Z17ldg_decode_kerneliPK13__nv_bfloat16PK15LDGLayerWeightsS1_S1_S1_PS_S5_S5_PfS6_S6_S6_S6_S6_S6_S6_iiiif_param_12,
	.param .u64 .ptr .align 1 _Z17ldg_decode_kerneliPK13__nv_bfloat16PK15LDGLayerWeightsS1_S1_S1_PS_S5_S5_PfS6_S6_S6_S6_S6_S6_S6_iiiif_param_13,
	.param .u64 .ptr .align 1 _Z17ldg_decode_kerneliPK13__nv_bfloat16PK15LDGLayerWeightsS1_S1_S1_PS_S5_S5_PfS6_S6_S6_S6_S6_S6_S6_iiiif_param_14,
	.param .u64 .ptr .align 1 _Z17ldg_decode_kerneliPK13__nv_bfloat16PK15LDGLayerWeightsS1_S1_S1_PS_S5_S5_PfS6_S6_S6_S6_S6_S6_S6_iiiif_param_15,
	.param .u64 .ptr .align 1 _Z17ldg_decode_kerneliPK13__nv_bfloat16PK15LDGLayerWeightsS1_S1_S1_PS_S5_S5_PfS6_S6_S6_S6_S6_S6_S6_iiiif_param_16,
	.param .u32 _Z17ldg_decode_kerneliPK13__nv_bfloat16PK15LDGLayerWeightsS1_S1_S1_PS_S5_S5_PfS6_S6_S6_S6_S6_S6_S6_iiiif_param_17,
	.param .u32 _Z17ldg_decode_kerneliPK13__nv_bfloat16PK15LDGLayerWeightsS1_S1_S1_PS_S5_S5_PfS6_S6_S6_S6_S6_S6_S6_iiiif_param_18,
	.param .u32 _Z17ldg_decode_kerneliPK13__nv_bfloat16PK15LDGLayerWeightsS1_S1_S1_PS_S5_S5_PfS6_S6_S6_S6_S6_S6_S6_iiiif_param_19,
	.param .u32 _Z17ldg_decode_kerneliPK13__nv_bfloat16PK15LDGLayerWeightsS1_S1_S1_PS_S5_S5_PfS6_S6_S6_S6_S6_S6_S6_iiiif_param_20,
	.param .f32 _Z17ldg_decode_kerneliPK13__nv_bfloat16PK15LDGLayerWeightsS1_S1_S1_PS_S5_S5_PfS6_S6_S6_S6_S6_S6_S6_iiiif_param_21
)
.maxntid 512
.minnctapersm 1
{
	.reg .pred 	%p<208>;
	.reg .b16 	%rs<242>;
	.reg .b32 	%r<571>;
	.reg .b32 	%f<1008>;
	.reg .b64 	%rd<286>;
	// demoted variable
	.shared .align 4 .b8 _ZZ17ldg_decode_kerneliPK13__nv_bfloat16PK15LDGLayerWeightsS1_S1_S1_PS_S5_S5_PfS6_S6_S6_S6_S6_S6_S6_iiiifE11smem_reduce[64];
	// demoted variable
	.shared .align 16 .b8 _ZZ14ldg_matvec_qkvIN18cooperative_groups4__v110grid_groupEEvRT_PK13__nv_bfloat16S7_S7_S7_S7_PfS8_S8_S8_S8_E6s_norm[4096];
	// demoted variable
	.shared .align 4 .b8 _ZZ14ldg_matvec_qkvIN18cooperative_groups4__v110grid_groupEEvRT_PK13__nv_bfloat16S7_S7_S7_S7_PfS8_S8_S8_S8_E11smem_reduce[64];
	// demoted variable
	.shared .align 4 .b8 _ZZ13ldg_attentionIN18cooperative_groups4__v110grid_groupEEvRT_PfS5_PKfP13__nv_bfloat16S9_S5_iifPKS8_SB_SB_SB_iSB_SB_SB_SB_E11s_max_score[64];
	// demoted variable
	.shared .align 4 .b8 _ZZ13ldg_attentionIN18cooperative_groups4__v110grid_groupEEvRT_PfS5_PKfP13__nv_bfloat16S9_S5_iifPKS8_SB_SB_SB_iSB_SB_SB_SB_E9s_sum_exp[64];
	// demoted variable
	.shared .align 4 .b8 _ZZ13ldg_attentionIN18cooperative_groups4__v110grid_groupEEvRT_PfS5_PKfP13__nv_bfloat16S9_S5_iifPKS8_SB_SB_SB_iSB_SB_SB_SB_E9s_out_acc[8192];
	// demoted variable
	.shared .align 16 .b8 _ZZ23ldg_o_proj_postnorm_mlpIN18cooperative_groups4__v110grid_groupEEvRT_PK13__nv_bfloat16S7_S7_S7_S7_PKfPfSA_SA_PS5_E6s_attn[8192];
	// demoted variable
	.shared .align 16 .b8 _ZZ23ldg_o_proj_postnorm_mlpIN18cooperative_groups4__v110grid_groupEEvRT_PK13__nv_bfloat16S7_S7_S7_S7_PKfPfSA_SA_PS5_E5s_act[4096];
	// demoted variable
	.shared .align 4 .b8 _ZZ23ldg_o_proj_postnorm_mlpIN18cooperative_groups4__v110grid_groupEEvRT_PK13__nv_bfloat16S7_S7_S7_S7_PKfPfSA_SA_PS5_E11smem_reduce[64];
	ld.param.u32 	%r130, [_Z17ldg_decode_kerneliPK13__nv_bfloat16PK15LDGLayerWeightsS1_S1_S1_PS_S5_S5_PfS6_S6_S6_S6_S6_S6_S6_iiiif_param_0];
	ld.param.u64 	%rd72, [_Z17ldg_decode_kerneliPK13__nv_bfloat16PK15LDGLayerWeightsS1_S1_S1_PS_S5_S5_PfS6_S6_S6_S6_S6_S6_S6_iiiif_param_1];
	ld.param.u64 	%rd73, [_Z17ldg_decode_kerneliPK13__nv_bfloat16PK15LDGLayerWeightsS1_S1_S1_PS_S5_S5_PfS6_S6_S6_S6_S6_S6_S6_iiiif_param_2];
	ld.param.u64 	%rd74, [_Z17ldg_decode_kerneliPK13__nv_bfloat16PK15LDGLayerWeightsS1_S1_S1_PS_S5_S5_PfS6_S6_S6_S6_S6_S6_S6_iiiif_param_3];
	ld.param.u64 	%rd75, [_Z17ldg_decode_kerneliPK13__nv_bfloat16PK15LDGLayerWeightsS1_S1_S1_PS_S5_S5_PfS6_S6_S6_S6_S6_S6_S6_iiiif_param_4];
	ld.param.u64 	%rd76, [_Z17ldg_decode_kerneliPK13__nv_bfloat16PK15LDGLayerWeightsS1_S1_S1_PS_S5_S5_PfS6_S6_S6_S6_S6_S6_S6_iiiif_param_5];
	ld.param.u64 	%rd77, [_Z17ldg_decode_kerneliPK13__nv_bfloat16PK15LDGLayerWeightsS1_S1_S1_PS_S5_S5_PfS6_S6_S6_S6_S6_S6_S6_iiiif_param_6];
	ld.param.u64 	%rd78, [_Z17ldg_decode_kerneliPK13__nv_bfloat16PK15LDGLayerWeightsS1_S1_S1_PS_S5_S5_PfS6_S6_S6_S6_S6_S6_S6_iiiif_param_7];
	ld.param.u64 	%rd79, [_Z17ldg_decode_kerneliPK13__nv_bfloat16PK15LDGLayerWeightsS1_S1_S1_PS_S5_S5_PfS6_S6_S6_S6_S6_S6_S6_iiiif_param_8];
	ld.param.u64 	%rd81, [_Z17ldg_decode_kerneliPK13__nv_bfloat16PK15LDGLayerWeightsS1_S1_S1_PS_S5_S5_PfS6_S6_S6_S6_S6_S6_S6_iiiif_param_9];
	ld.param.u64 	%rd82, [_Z17ldg_decode_kerneliPK13__nv_bfloat16PK15LDGLayerWeightsS1_S1_S1_PS_S5_S5_PfS6_S6_S6_S6_S6_S6_S6_iiiif_param_10];
	ld.param.u64 	%rd83, [_Z17ldg_decode_kerneliPK13__nv_bfloat16PK15LDGLayerWeightsS1_S1_S1_PS_S5_S5_PfS6_S6_S6_S6_S6_S6_S6_iiiif_param_11];
	ld.param.u64 	%rd84, [_Z17ldg_decode_kerneliPK13__nv_bfloat16PK15LDGLayerWeightsS1_S1_S1_PS_S5_S5_PfS6_S6_S6_S6_S6_S6_S6_iiiif_param_12];
	ld.param.u64 	%rd85, [_Z17ldg_decode_kerneliPK13__nv_bfloat16PK15LDGLayerWeightsS1_S1_S1_PS_S5_S5_PfS6_S6_S6_S6_S6_S6_S6_iiiif_param_13];
	ld.param.u64 	%rd86, [_Z17ldg_decode_kerneliPK13__nv_bfloat16PK15LDGLayerWeightsS1_S1_S1_PS_S5_S5_PfS6_S6_S6_S6_S6_S6_S6_iiiif_param_14];
	ld.param.u64 	%rd87, [_Z17ldg_decode_kerneliPK13__nv_bfloat16PK15LDGLayerWeightsS1_S1_S1_PS_S5_S5_PfS6_S6_S6_S6_S6_S6_S6_iiiif_param_15];
	ld.param.u64 	%rd80, [_Z17ldg_decode_kerneliPK13__nv_bfloat16PK15LDGLayerWeightsS1_S1_S1_PS_S5_S5_PfS6_S6_S6_S6_S6_S6_S6_iiiif_param_16];
	ld.param.u32 	%r124, [_Z17ldg_decode_kerneliPK13__nv_bfloat16PK15LDGLayerWeightsS1_S1_S1_PS_S5_S5_PfS6_S6_S6_S6_S6_S6_S6_iiiif_param_17];
	ld.param.u32 	%r125, [_Z17ldg_decode_kerneliPK13__nv_bfloat16PK15LDGLayerWeightsS1_S1_S1_PS_S5_S5_PfS6_S6_S6_S6_S6_S6_S6_iiiif_param_18];
	ld.param.u32 	%r126, [_Z17ldg_decode_kerneliPK13__nv_bfloat16PK15LDGLayerWeightsS1_S1_S1_PS_S5_S5_PfS6_S6_S6_S6_S6_S6_S6_iiiif_param_19];
	ld.param.u32 	%r127, [_Z17ldg_decode_kerneliPK13__nv_bfloat16PK15LDGLayerWeightsS1_S1_S1_PS_S5_S5_PfS6_S6_S6_S6_S6_S6_S6_iiiif_param_20];
	ld.param.f32 	%f105, [_Z17ldg_decode_kerneliPK13__nv_bfloat16PK15LDGLayerWeightsS1_S1_S1_PS_S5_S5_PfS6_S6_S6_S6_S6_S6_S6_iiiif_param_21];
	cvta.to.global.u64 	%rd1, %rd84;
	cvta.to.global.u64 	%rd2, %rd85;
	cvta.to.global.u64 	%rd3, %rd83;
	cvta.to.global.u64 	%rd4, %rd86;
	cvta.to.global.u64 	%rd5, %rd87;
	cvta.to.global.u64 	%rd6, %rd82;
	cvta.to.global.u64 	%rd7, %rd79;
	cvta.to.global.u64 	%rd8, %rd81;
	// begin inline asm
	mov.u32 %r128, %envreg2;
	// end inline asm
	cvt.u64.u32 	%rd88, %r128;
	// begin inline asm
	mov.u32 %r129, %envreg1;
	// end inline asm
	cvt.u64.u32 	%rd89, %r129;
	shl.b64 	%rd90, %rd89, 32;
	or.b64  	%rd9, %rd90, %rd88;
	mov.u32 	%r1, %ctaid.x;
	mov.u32 	%r2, %nctaid.x;
	shl.b32 	%r131, %r130, 10;
	cvt.s64.s32 	%rd10, %r131;
	shl.b32 	%r132, %r1, 9;
	mov.u32 	%r570, %tid.x;
	add.s32 	%r543, %r132, %r570;
	setp.gt.u32 	%p3, %r543, 1023;
	@%p3 bra 	$L__BB0_6;
	shl.b32 	%r5, %r2, 9;
	add.s32 	%r133, %r543, %r5;
	max.u32 	%r134, %r133, 1024;
	setp.lt.u32 	%p4, %r133, 1024;
	selp.u32 	%r135, 1, 0, %p4;
	add.s32 	%r136, %r133, %r135;
	sub.s32 	%r137, %r134, %r136;
	div.u32 	%r138, %r137, %r5;
	add.s32 	%r6, %r138, %r135;
	and.b32  	%r139, %r6, 3;
	setp.eq.s32 	%p5, %r139, 3;
	@%p5 bra 	$L__BB0_4;
	add.s32 	%r141, %r6, 1;
	and.b32  	%r7, %r141, 3;
	mov.b32 	%r542, 0;
$L__BB0_3:
	.pragma "nounroll";
	cvt.u64.u32 	%rd92, %r543;
	add.s64 	%rd93, %rd92, %rd10;
	shl.b64 	%rd94, %rd93, 1;
	add.s64 	%rd91, %rd72, %rd94;
	// begin inline asm
	ld.global.nc.b16 %rs1, [%rd91];
	// end inline asm
	mul.wide.u32 	%rd95, %r543, 2;
	add.s64 	%rd96, %rd7, %rd95;
	st.global.u16 	[%rd96], %rs1;
	add.s32 	%r543, %r543, %r5;
	add.s32 	%r542, %r542, 1;
	setp.ne.s32 	%p6, %r542, %r7;
	@%p6 bra 	$L__BB0_3;
$L__BB0_4:
	setp.lt.u32 	%p7, %r6, 3;
	@%p7 bra 	$L__BB0_6;
	cvt.u64.u32 	%rd101, %r543;
	add.s64 	%rd102, %rd101, %rd10;
	shl.b64 	%rd103, %rd102, 1;
	add.s64 	%rd97, %rd72, %rd103;
	// begin inline asm
	ld.global.nc.b16 %rs2, [%rd97];
	// end inline asm
	mul.wide.u32 	%rd104, %r543, 2;
	add.s64 	%rd105, %rd7, %rd104;
	st.global.u16 	[%rd105], %rs2;
	add.s32 	%r142, %r543, %r5;
	cvt.u64.u32 	%rd106, %r142;
	add.s64 	%rd107, %rd106, %rd10;
	shl.b64 	%rd108, %rd107, 1;
	add.s64 	%rd98, %rd72, %rd108;
	// begin inline asm
	ld.global.nc.b16 %rs3, [%rd98];
	// end inline asm
	mul.wide.u32 	%rd109, %r142, 2;
	add.s64 	%rd110, %rd7, %rd109;
	st.global.u16 	[%rd110], %rs3;
	add.s32 	%r143, %r142, %r5;
	cvt.u64.u32 	%rd111, %r143;
	add.s64 	%rd112, %rd111, %rd10;
	shl.b64 	%rd113, %rd112, 1;
	add.s64 	%rd99, %rd72, %rd113;
	// begin inline asm
	ld.global.nc.b16 %rs4, [%rd99];
	// end inline asm
	mul.wide.u32 	%rd114, %r143, 2;
	add.s64 	%rd115, %rd7, %rd114;
	st.global.u16 	[%rd115], %rs4;
	add.s32 	%r144, %r143, %r5;
	cvt.u64.u32 	%rd116, %r144;
	add.s64 	%rd117, %rd116, %rd10;
	shl.b64 	%rd118, %rd117, 1;
	add.s64 	%rd100, %rd72, %rd118;
	// begin inline asm
	ld.global.nc.b16 %rs5, [%rd100];
	// end inline asm
	mul.wide.u32 	%rd119, %r144, 2;
	add.s64 	%rd120, %rd7, %rd119;
	st.global.u16 	[%rd120], %rs5;
$L__BB0_6:
	setp.ne.s64 	%p8, %rd9, 0;
	@%p8 bra 	$L__BB0_8;
	// begin inline asm
	trap;
	// end inline asm
$L__BB0_8:
	add.s64 	%rd11, %rd9, 4;
	barrier.sync 	0;
	mov.u32 	%r145, %tid.y;
	add.s32 	%r146, %r570, %r145;
	mov.u32 	%r147, %tid.z;
	or.b32  	%r13, %r146, %r147;
	setp.ne.s32 	%p9, %r13, 0;
	@%p9 bra 	$L__BB0_11;
	mov.u32 	%r150, %nctaid.y;
	mul.lo.s32 	%r151, %r2, %r150;
	mov.u32 	%r152, %nctaid.z;
	mul.lo.s32 	%r153, %r151, %r152;
	mov.u32 	%r154, %ctaid.y;
	add.s32 	%r155, %r1, %r154;
	mov.u32 	%r156, %ctaid.z;
	neg.s32 	%r157, %r156;
	setp.eq.s32 	%p10, %r155, %r157;
	sub.s32 	%r158, -2147483647, %r153;
	selp.b32 	%r149, %r158, 1, %p10;
	// begin inline asm
	atom.add.release.gpu.u32 %r148,[%rd11],%r149;
	// end inline asm
$L__BB0_10:
	// begin inline asm
	ld.acquire.gpu.u32 %r159,[%rd11];
	// end inline asm
	xor.b32  	%r160, %r159, %r148;
	setp.gt.s32 	%p11, %r160, -1;
	@%p11 bra 	$L__BB0_10;
$L__BB0_11:
	barrier.sync 	0;
	setp.lt.s32 	%p12, %r124, 1;
	@%p12 bra 	$L__BB0_155;
	shr.u32 	%r15, %r570, 5;
	and.b32  	%r16, %r570, 31;
	setp.eq.s32 	%p13, %r1, 0;
	shl.b32 	%r163, %r15, 2;
	mov.u32 	%r164, _ZZ14ldg_matvec_qkvIN18cooperative_groups4__v110grid_groupEEvRT_PK13__nv_bfloat16S7_S7_S7_S7_PfS8_S8_S8_S8_E11smem_reduce;
	add.s32 	%r17, %r164, %r163;
	setp.lt.u32 	%p14, %r570, 32;
	shl.b32 	%r165, %r570, 2;
	and.b32  	%r19, %r165, 124;
	add.s32 	%r18, %r164, %r19;
	mov.u32 	%r166, %nctaid.y;
	mul.lo.s32 	%r167, %r2, %r166;
	mov.u32 	%r168, %nctaid.z;
	mul.lo.s32 	%r169, %r167, %r168;
	mov.u32 	%r170, %ctaid.y;
	add.s32 	%r171, %r1, %r170;
	mov.u32 	%r172, %ctaid.z;
	neg.s32 	%r173, %r172;
	setp.eq.s32 	%p15, %r171, %r173;
	sub.s32 	%r174, -2147483647, %r169;
	selp.b32 	%r20, %r174, 1, %p15;
	shl.b32 	%r175, %r125, 7;
	cvt.s64.s32 	%rd123, %r175;
	setp.lt.u32 	%p16, %r570, 256;
	and.pred  	%p1, %p13, %p16;
	shl.b32 	%r176, %r15, 7;
	mul.wide.u32 	%rd124, %r176, 4;
	add.s64 	%rd12, %rd1, %rd124;
	shl.b32 	%r21, %r127, 7;
	mul.lo.s32 	%r177, %r21, %r15;
	cvt.s64.s32 	%rd125, %r177;
	add.s64 	%rd13, %rd123, %rd125;
	setp.lt.u32 	%p17, %r1, 16;
	and.pred  	%p2, %p17, %p14;
	shl.b32 	%r22, %r1, 7;
	mul.wide.u32 	%rd126, %r22, 4;
	add.s64 	%rd14, %rd3, %rd126;
	add.s32 	%r23, %r1, -16;
	add.s32 	%r178, %r2, -16;
	shl.b32 	%r179, %r178, 1;
	mul.hi.s32 	%r180, %r179, 780903145;
	shr.u32 	%r181, %r180, 31;
	shr.s32 	%r182, %r180, 1;
	add.s32 	%r183, %r182, %r181;
	mul.lo.s32 	%r184, %r178, 3;
	mul.hi.s32 	%r185, %r184, 780903145;
	shr.u32 	%r186, %r185, 31;
	shr.s32 	%r187, %r185, 1;
	add.s32 	%r24, %r187, %r186;
	max.s32 	%r25, %r183, 1;
	add.s32 	%r26, %r25, %r24;
	add.s32 	%r27, %r26, %r24;
	sub.s32 	%r28, %r178, %r27;
	add.s32 	%r29, %r24, 3145727;
	mov.u32 	%r188, _ZZ13ldg_attentionIN18cooperative_groups4__v110grid_groupEEvRT_PfS5_PKfP13__nv_bfloat16S9_S5_iifPKS8_SB_SB_SB_iSB_SB_SB_SB_E11s_max_score;
	add.s32 	%r30, %r188, %r163;
	mov.u32 	%r189, _ZZ13ldg_attentionIN18cooperative_groups4__v110grid_groupEEvRT_PfS5_PKfP13__nv_bfloat16S9_S5_iifPKS8_SB_SB_SB_iSB_SB_SB_SB_E9s_sum_exp;
	add.s32 	%r31, %r189, %r163;
	shl.b32 	%r190, %r15, 9;
	mov.u32 	%r191, _ZZ13ldg_attentionIN18cooperative_groups4__v110grid_groupEEvRT_PfS5_PKfP13__nv_bfloat16S9_S5_iifPKS8_SB_SB_SB_iSB_SB_SB_SB_E9s_out_acc;
	add.s32 	%r192, %r191, %r190;
	add.s32 	%r32, %r2, 1023;
	mov.u32 	%r193, _ZZ23ldg_o_proj_postnorm_mlpIN18cooperative_groups4__v110grid_groupEEvRT_PK13__nv_bfloat16S7_S7_S7_S7_PKfPfSA_SA_PS5_E11smem_reduce;
	add.s32 	%r33, %r193, %r163;
	add.s32 	%r34, %r193, %r19;
	add.s32 	%r35, %r2, 3071;
	shl.b32 	%r194, %r570, 4;
	and.b32  	%r195, %r194, 496;
	mov.u32 	%r196, _ZZ14ldg_matvec_qkvIN18cooperative_groups4__v110grid_groupEEvRT_PK13__nv_bfloat16S7_S7_S7_S7_PfS8_S8_S8_S8_E6s_norm;
	add.s32 	%r36, %r196, %r195;
	cvt.u64.u32 	%rd15, %r16;
	cvt.u64.u32 	%rd127, %r165;
	and.b64  	%rd128, %rd127, 124;
	add.s64 	%rd16, %rd12, %rd128;
	or.b64  	%rd129, %rd123, %rd15;
	shl.b64 	%rd130, %rd129, 1;
	add.s64 	%rd17, %rd75, %rd130;
	add.s64 	%rd18, %rd76, %rd130;
	or.b32  	%r197, %r176, %r16;
	mul.wide.u32 	%rd131, %r197, 4;
	add.s64 	%rd19, %rd2, %rd131;
	add.s64 	%rd20, %rd17, 64;
	add.s64 	%rd21, %rd18, 64;
	add.s64 	%rd22, %rd17, 128;
	add.s64 	%rd23, %rd18, 128;
	add.s64 	%rd24, %rd17, 192;
	add.s64 	%rd25, %rd18, 192;
	add.s64 	%rd26, %rd14, %rd128;
	add.s32 	%r37, %r192, %r19;
	mov.u32 	%r198, _ZZ23ldg_o_proj_postnorm_mlpIN18cooperative_groups4__v110grid_groupEEvRT_PK13__nv_bfloat16S7_S7_S7_S7_PKfPfSA_SA_PS5_E5s_act;
	add.s32 	%r38, %r198, %r195;
	add.s32 	%r39, %r196, %r165;
	mul.wide.u32 	%rd132, %r570, 2;
	add.s64 	%rd27, %rd79, %rd132;
	cvta.to.global.u64 	%rd28, %rd73;
	cvta.to.global.u64 	%rd29, %rd77;
	cvta.to.global.u64 	%rd30, %rd78;
	shl.b32 	%r40, %r127, 10;
	mov.b32 	%r544, 0;
	not.pred 	%p50, %p1;
	not.pred 	%p62, %p2;
	div.u32 	%r358, %r32, %r2;
	div.u32 	%r423, %r35, %r2;
$L__BB0_13:
	mul.wide.u32 	%rd133, %r544, 88;
	add.s64 	%rd31, %rd28, %rd133;
	mul.lo.s32 	%r199, %r40, %r544;
	cvt.s64.s32 	%rd32, %r199;
	ld.global.nc.u64 	%rd33, [%rd31];
	ld.global.nc.u64 	%rd34, [%rd31+8];
	ld.global.nc.u64 	%rd35, [%rd31+16];
	ld.global.nc.u64 	%rd36, [%rd31+24];
	mov.f32 	%f960, 0f00000000;
	mov.u64 	%rd278, %rd27;
	mov.u32 	%r545, %r39;
	mov.u32 	%r546, %r570;
$L__BB0_14:
	// begin inline asm
	ld.global.nc.b16 %rs6, [%rd278];
	// end inline asm
	// begin inline asm
	{ cvt.f32.bf16 %f107, %rs6;}

	// end inline asm
	st.shared.f32 	[%r545], %f107;
	fma.rn.f32 	%f960, %f107, %f107, %f960;
	add.s32 	%r44, %r546, 512;
	add.s32 	%r545, %r545, 2048;
	add.s64 	%rd278, %rd278, 1024;
	setp.lt.u32 	%p18, %r546, 512;
	mov.u32 	%r546, %r44;
	@%p18 bra 	$L__BB0_14;
	setp.ne.s32 	%p19, %r1, 0;
	@%p19 bra 	$L__BB0_18;
	mov.u32 	%r547, %r570;
$L__BB0_17:
	shl.b32 	%r200, %r547, 2;
	mov.u32 	%r201, _ZZ14ldg_matvec_qkvIN18cooperative_groups4__v110grid_groupEEvRT_PK13__nv_bfloat16S7_S7_S7_S7_PfS8_S8_S8_S8_E6s_norm;
	add.s32 	%r202, %r201, %r200;
	ld.shared.f32 	%f108, [%r202];
	mul.wide.u32 	%rd135, %r547, 4;
	add.s64 	%rd136, %rd6, %rd135;
	st.global.f32 	[%rd136], %f108;
	add.s32 	%r47, %r547, 512;
	setp.lt.u32 	%p20, %r547, 512;
	mov.u32 	%r547, %r47;
	@%p20 bra 	$L__BB0_17;
$L__BB0_18:
	setp.ne.s32 	%p21, %r16, 0;
	mov.b32 	%r203, %f960;
	shfl.sync.down.b32	%r204|%p22, %r203, 16, 31, -1;
	mov.b32 	%f109, %r204;
	add.f32 	%f110, %f960, %f109;
	mov.b32 	%r205, %f110;
	shfl.sync.down.b32	%r206|%p23, %r205, 8, 31, -1;
	mov.b32 	%f111, %r206;
	add.f32 	%f112, %f110, %f111;
	mov.b32 	%r207, %f112;
	shfl.sync.down.b32	%r208|%p24, %r207, 4, 31, -1;
	mov.b32 	%f113, %r208;
	add.f32 	%f114, %f112, %f113;
	mov.b32 	%r209, %f114;
	shfl.sync.down.b32	%r210|%p25, %r209, 2, 31, -1;
	mov.b32 	%f115, %r210;
	add.f32 	%f116, %f114, %f115;
	mov.b32 	%r211, %f116;
	shfl.sync.down.b32	%r212|%p26, %r211, 1, 31, -1;
	mov.b32 	%f117, %r212;
	add.f32 	%f3, %f116, %f117;
	@%p21 bra 	$L__BB0_20;
	st.shared.f32 	[%r17], %f3;
$L__BB0_20:
	setp.gt.u32 	%p27, %r570, 31;
	bar.sync 	0;
	@%p27 bra 	$L__BB0_25;
	setp.gt.u32 	%p28, %r16, 15;
	mov.f32 	%f961, 0f00000000;
	@%p28 bra 	$L__BB0_23;
	ld.shared.f32 	%f961, [%r18];
$L__BB0_23:
	setp.ne.s32 	%p29, %r16, 0;
	mov.b32 	%r213, %f961;
	shfl.sync.down.b32	%r214|%p30, %r213, 16, 31, -1;
	mov.b32 	%f119, %r214;
	add.f32 	%f120, %f961, %f119;
	mov.b32 	%r215, %f120;
	shfl.sync.down.b32	%r216|%p31, %r215, 8, 31, -1;
	mov.b32 	%f121, %r216;
	add.f32 	%f122, %f120, %f121;
	mov.b32 	%r217, %f122;
	shfl.sync.down.b32	%r218|%p32, %r217, 4, 31, -1;
	mov.b32 	%f123, %r218;
	add.f32 	%f124, %f122, %f123;
	mov.b32 	%r219, %f124;
	shfl.sync.down.b32	%r220|%p33, %r219, 2, 31, -1;
	mov.b32 	%f125, %r220;
	add.f32 	%f126, %f124, %f125;
	mov.b32 	%r221, %f126;
	shfl.sync.down.b32	%r222|%p34, %r221, 1, 31, -1;
	mov.b32 	%f127, %r222;
	add.f32 	%f6, %f126, %f127;
	@%p29 bra 	$L__BB0_25;
	fma.rn.f32 	%f128, %f6, 0f3A800000, 0f358637BD;
	rsqrt.approx.f32 	%f129, %f128;
	st.shared.f32 	[_ZZ14ldg_matvec_qkvIN18cooperative_groups4__v110grid_groupEEvRT_PK13__nv_bfloat16S7_S7_S7_S7_PfS8_S8_S8_S8_E11smem_reduce], %f129;
$L__BB0_25:
	bar.sync 	0;
	ld.shared.f32 	%f7, [_ZZ14ldg_matvec_qkvIN18cooperative_groups4__v110grid_groupEEvRT_PK13__nv_bfloat16S7_S7_S7_S7_PfS8_S8_S8_S8_E11smem_reduce];
	mov.u32 	%r548, %r570;
$L__BB0_26:
	mul.wide.u32 	%rd138, %r548, 2;
	add.s64 	%rd137, %rd33, %rd138;
	// begin inline asm
	ld.global.nc.b16 %rs8, [%rd137];
	// end inline asm
	// begin inline asm
	{ cvt.f32.bf16 %f130, %rs8;}

	// end inline asm
	shl.b32 	%r223, %r548, 2;
	mov.u32 	%r224, _ZZ14ldg_matvec_qkvIN18cooperative_groups4__v110grid_groupEEvRT_PK13__nv_bfloat16S7_S7_S7_S7_PfS8_S8_S8_S8_E6s_norm;
	add.s32 	%r225, %r224, %r223;
	ld.shared.f32 	%f131, [%r225];
	mul.f32 	%f132, %f7, %f131;
	mul.f32 	%f133, %f130, %f132;
	st.shared.f32 	[%r225], %f133;
	add.s32 	%r49, %r548, 512;
	setp.lt.u32 	%p35, %r548, 512;
	mov.u32 	%r548, %r49;
	@%p35 bra 	$L__BB0_26;
	bar.sync 	0;
	add.s32 	%r226, %r2, 4095;
	div.u32 	%r227, %r226, %r2;
	mul.lo.s32 	%r549, %r227, %r1;
	add.s32 	%r228, %r549, %r227;
	min.s32 	%r51, %r228, 4096;
	setp.ge.u32 	%p36, %r549, %r51;
	@%p36 bra 	$L__BB0_37;
$L__BB0_28:
	add.s32 	%r53, %r549, %r15;
	setp.ge.u32 	%p37, %r53, %r51;
	@%p37 bra 	$L__BB0_36;
	setp.gt.u32 	%p38, %r53, 2047;
	@%p38 bra 	$L__BB0_31;
	shl.b32 	%r235, %r53, 10;
	mul.wide.u32 	%rd143, %r235, 2;
	add.s64 	%rd279, %rd34, %rd143;
	mul.wide.u32 	%rd144, %r53, 4;
	add.s64 	%rd280, %rd3, %rd144;
	bra.uni 	$L__BB0_34;
$L__BB0_31:
	setp.gt.u32 	%p39, %r53, 3071;
	@%p39 bra 	$L__BB0_33;
	shl.b32 	%r232, %r53, 10;
	add.s32 	%r233, %r232, -2097152;
	mul.wide.u32 	%rd141, %r233, 2;
	add.s64 	%rd279, %rd35, %rd141;
	add.s32 	%r234, %r53, -2048;
	mul.wide.u32 	%rd142, %r234, 4;
	add.s64 	%rd280, %rd1, %rd142;
	bra.uni 	$L__BB0_34;
$L__BB0_33:
	shl.b32 	%r229, %r53, 10;
	add.s32 	%r230, %r229, -3145728;
	mul.wide.s32 	%rd139, %r230, 2;
	add.s64 	%rd279, %rd36, %rd139;
	add.s32 	%r231, %r53, -3072;
	mul.wide.u32 	%rd140, %r231, 4;
	add.s64 	%rd280, %rd2, %rd140;
$L__BB0_34:
	setp.ne.s32 	%p40, %r16, 0;
	mul.wide.u32 	%rd153, %r19, 2;
	add.s64 	%rd145, %rd279, %rd153;
	// begin inline asm
	ld.global.nc.v2.u32 {%r236,%r237}, [%rd145];
	// end inline asm
	mov.b32 	{%rs10, %rs11}, %r236;
	// begin inline asm
	{ cvt.f32.bf16 %f134, %rs10;}

	// end inline asm
	ld.shared.v4.f32 	{%f166, %f167, %f168, %f169}, [%r36];
	// begin inline asm
	{ cvt.f32.bf16 %f135, %rs11;}

	// end inline asm
	mul.f32 	%f170, %f135, %f167;
	fma.rn.f32 	%f171, %f134, %f166, %f170;
	mov.b32 	{%rs12, %rs13}, %r237;
	// begin inline asm
	{ cvt.f32.bf16 %f136, %rs12;}

	// end inline asm
	fma.rn.f32 	%f172, %f136, %f168, %f171;
	// begin inline asm
	{ cvt.f32.bf16 %f137, %rs13;}

	// end inline asm
	fma.rn.f32 	%f173, %f137, %f169, %f172;
	add.f32 	%f174, %f173, 0f00000000;
	add.s64 	%rd146, %rd145, 256;
	// begin inline asm
	ld.global.nc.v2.u32 {%r238,%r239}, [%rd146];
	// end inline asm
	mov.b32 	{%rs14, %rs15}, %r238;
	// begin inline asm
	{ cvt.f32.bf16 %f138, %rs14;}

	// end inline asm
	ld.shared.v4.f32 	{%f175, %f176, %f177, %f178}, [%r36+512];
	// begin inline asm
	{ cvt.f32.bf16 %f139, %rs15;}

	// end inline asm
	mul.f32 	%f179, %f139, %f176;
	fma.rn.f32 	%f180, %f138, %f175, %f179;
	mov.b32 	{%rs16, %rs17}, %r239;
	// begin inline asm
	{ cvt.f32.bf16 %f140, %rs16;}

	// end inline asm
	fma.rn.f32 	%f181, %f140, %f177, %f180;
	// begin inline asm
	{ cvt.f32.bf16 %f141, %rs17;}

	// end inline asm
	fma.rn.f32 	%f182, %f141, %f178, %f181;
	add.f32 	%f183, %f174, %f182;
	add.s64 	%rd147, %rd145, 512;
	// begin inline asm
	ld.global.nc.v2.u32 {%r240,%r241}, [%rd147];
	// end inline asm
	mov.b32 	{%rs18, %rs19}, %r240;
	// begin inline asm
	{ cvt.f32.bf16 %f142, %rs18;}

	// end inline asm
	ld.shared.v4.f32 	{%f184, %f185, %f186, %f187}, [%r36+1024];
	// begin inline asm
	{ cvt.f32.bf16 %f143, %rs19;}

	// end inline asm
	mul.f32 	%f188, %f143, %f185;
	fma.rn.f32 	%f189, %f142, %f184, %f188;
	mov.b32 	{%rs20, %rs21}, %r241;
	// begin inline asm
	{ cvt.f32.bf16 %f144, %rs20;}

	// end inline asm
	fma.rn.f32 	%f190, %f144, %f186, %f189;
	// begin inline asm
	{ cvt.f32.bf16 %f145, %rs21;}

	// end inline asm
	fma.rn.f32 	%f191, %f145, %f187, %f190;
	add.f32 	%f192, %f183, %f191;
	add.s64 	%rd148, %rd145, 768;
	// begin inline asm
	ld.global.nc.v2.u32 {%r242,%r243}, [%rd148];
	// end inline asm
	mov.b32 	{%rs22, %rs23}, %r242;
	// begin inline asm
	{ cvt.f32.bf16 %f146, %rs22;}

	// end inline asm
	ld.shared.v4.f32 	{%f193, %f194, %f195, %f196}, [%r36+1536];
	// begin inline asm
	{ cvt.f32.bf16 %f147, %rs23;}

	// end inline asm
	mul.f32 	%f197, %f147, %f194;
	fma.rn.f32 	%f198, %f146, %f193, %f197;
	mov.b32 	{%rs24, %rs25}, %r243;
	// begin inline asm
	{ cvt.f32.bf16 %f148, %rs24;}

	// end inline asm
	fma.rn.f32 	%f199, %f148, %f195, %f198;
	// begin inline asm
	{ cvt.f32.bf16 %f149, %rs25;}

	// end inline asm
	fma.rn.f32 	%f200, %f149, %f196, %f199;
	add.f32 	%f201, %f192, %f200;
	add.s64 	%rd149, %rd145, 1024;
	// begin inline asm
	ld.global.nc.v2.u32 {%r244,%r245}, [%rd149];
	// end inline asm
	mov.b32 	{%rs26, %rs27}, %r244;
	// begin inline asm
	{ cvt.f32.bf16 %f150, %rs26;}

	// end inline asm
	ld.shared.v4.f32 	{%f202, %f203, %f204, %f205}, [%r36+2048];
	// begin inline asm
	{ cvt.f32.bf16 %f151, %rs27;}

	// end inline asm
	mul.f32 	%f206, %f151, %f203;
	fma.rn.f32 	%f207, %f150, %f202, %f206;
	mov.b32 	{%rs28, %rs29}, %r245;
	// begin inline asm
	{ cvt.f32.bf16 %f152, %rs28;}

	// end inline asm
	fma.rn.f32 	%f208, %f152, %f204, %f207;
	// begin inline asm
	{ cvt.f32.bf16 %f153, %rs29;}

	// end inline asm
	fma.rn.f32 	%f209, %f153, %f205, %f208;
	add.f32 	%f210, %f201, %f209;
	add.s64 	%rd150, %rd145, 1280;
	// begin inline asm
	ld.global.nc.v2.u32 {%r246,%r247}, [%rd150];
	// end inline asm
	mov.b32 	{%rs30, %rs31}, %r246;
	// begin inline asm
	{ cvt.f32.bf16 %f154, %rs30;}

	// end inline asm
	ld.shared.v4.f32 	{%f211, %f212, %f213, %f214}, [%r36+2560];
	// begin inline asm
	{ cvt.f32.bf16 %f155, %rs31;}

	// end inline asm
	mul.f32 	%f215, %f155, %f212;
	fma.rn.f32 	%f216, %f154, %f211, %f215;
	mov.b32 	{%rs32, %rs33}, %r247;
	// begin inline asm
	{ cvt.f32.bf16 %f156, %rs32;}

	// end inline asm
	fma.rn.f32 	%f217, %f156, %f213, %f216;
	// begin inline asm
	{ cvt.f32.bf16 %f157, %rs33;}

	// end inline asm
	fma.rn.f32 	%f218, %f157, %f214, %f217;
	add.f32 	%f219, %f210, %f218;
	add.s64 	%rd151, %rd145, 1536;
	// begin inline asm
	ld.global.nc.v2.u32 {%r248,%r249}, [%rd151];
	// end inline asm
	mov.b32 	{%rs34, %rs35}, %r248;
	// begin inline asm
	{ cvt.f32.bf16 %f158, %rs34;}

	// end inline asm
	ld.shared.v4.f32 	{%f220, %f221, %f222, %f223}, [%r36+3072];
	// begin inline asm
	{ cvt.f32.bf16 %f159, %rs35;}

	// end inline asm
	mul.f32 	%f224, %f159, %f221;
	fma.rn.f32 	%f225, %f158, %f220, %f224;
	mov.b32 	{%rs36, %rs37}, %r249;
	// begin inline asm
	{ cvt.f32.bf16 %f160, %rs36;}

	// end inline asm
	fma.rn.f32 	%f226, %f160, %f222, %f225;
	// begin inline asm
	{ cvt.f32.bf16 %f161, %rs37;}

	// end inline asm
	fma.rn.f32 	%f227, %f161, %f223, %f226;
	add.f32 	%f228, %f219, %f227;
	add.s64 	%rd152, %rd145, 1792;
	// begin inline asm
	ld.global.nc.v2.u32 {%r250,%r251}, [%rd152];
	// end inline asm
	mov.b32 	{%rs38, %rs39}, %r250;
	// begin inline asm
	{ cvt.f32.bf16 %f162, %rs38;}

	// end inline asm
	ld.shared.v4.f32 	{%f229, %f230, %f231, %f232}, [%r36+3584];
	// begin inline asm
	{ cvt.f32.bf16 %f163, %rs39;}

	// end inline asm
	mul.f32 	%f233, %f163, %f230;
	fma.rn.f32 	%f234, %f162, %f229, %f233;
	mov.b32 	{%rs40, %rs41}, %r251;
	// begin inline asm
	{ cvt.f32.bf16 %f164, %rs40;}

	// end inline asm
	fma.rn.f32 	%f235, %f164, %f231, %f234;
	// begin inline asm
	{ cvt.f32.bf16 %f165, %rs41;}

	// end inline asm
	fma.rn.f32 	%f236, %f165, %f232, %f235;
	add.f32 	%f237, %f228, %f236;
	mov.b32 	%r252, %f237;
	shfl.sync.down.b32	%r253|%p41, %r252, 16, 31, -1;
	mov.b32 	%f238, %r253;
	add.f32 	%f239, %f237, %f238;
	mov.b32 	%r254, %f239;
	shfl.sync.down.b32	%r255|%p42, %r254, 8, 31, -1;
	mov.b32 	%f240, %r255;
	add.f32 	%f241, %f239, %f240;
	mov.b32 	%r256, %f241;
	shfl.sync.down.b32	%r257|%p43, %r256, 4, 31, -1;
	mov.b32 	%f242, %r257;
	add.f32 	%f243, %f241, %f242;
	mov.b32 	%r258, %f243;
	shfl.sync.down.b32	%r259|%p44, %r258, 2, 31, -1;
	mov.b32 	%f244, %r259;
	add.f32 	%f245, %f243, %f244;
	mov.b32 	%r260, %f245;
	shfl.sync.down.b32	%r261|%p45, %r260, 1, 31, -1;
	mov.b32 	%f246, %r261;
	add.f32 	%f8, %f245, %f246;
	@%p40 bra 	$L__BB0_36;
	st.global.f32 	[%rd280], %f8;
$L__BB0_36:
	add.s32 	%r549, %r549, 16;
	setp.lt.u32 	%p46, %r549, %r51;
	@%p46 bra 	$L__BB0_28;
$L__BB0_37:
	setp.ne.s64 	%p47, %rd9, 0;
	@%p47 bra 	$L__BB0_39;
	// begin inline asm
	trap;
	// end inline asm
$L__BB0_39:
	setp.ne.s32 	%p48, %r13, 0;
	barrier.sync 	0;
	@%p48 bra 	$L__BB0_42;
	// begin inline asm
	atom.add.release.gpu.u32 %r262,[%rd11],%r20;
	// end inline asm
$L__BB0_41:
	// begin inline asm
	ld.acquire.gpu.u32 %r264,[%rd11];
	// end inline asm
	xor.b32  	%r265, %r264, %r262;
	setp.gt.s32 	%p49, %r265, -1;
	@%p49 bra 	$L__BB0_41;
$L__BB0_42:
	barrier.sync 	0;
	ld.global.nc.u64 	%rd47, [%rd31+32];
	ld.global.nc.u64 	%rd48, [%rd31+40];
	ld.global.nc.u64 	%rd49, [%rd31+48];
	ld.global.nc.u64 	%rd50, [%rd31+64];
	ld.global.nc.u64 	%rd51, [%rd31+72];
	ld.global.nc.u64 	%rd52, [%rd31+80];
	@%p50 bra 	$L__BB0_46;
	mov.f32 	%f962, 0f00000000;
	mov.u32 	%r550, %r16;
$L__BB0_44:
	mul.wide.u32 	%rd156, %r550, 4;
	add.s64 	%rd157, %rd12, %rd156;
	ld.global.f32 	%f248, [%rd157];
	fma.rn.f32 	%f962, %f248, %f248, %f962;
	add.s32 	%r57, %r550, 32;
	setp.lt.u32 	%p51, %r550, 96;
	mov.u32 	%r550, %r57;
	@%p51 bra 	$L__BB0_44;
	mov.b32 	%r266, %f962;
	shfl.sync.down.b32	%r267|%p52, %r266, 16, 31, -1;
	mov.b32 	%f269, %r267;
	add.f32 	%f270, %f962, %f269;
	mov.b32 	%r268, %f270;
	shfl.sync.down.b32	%r269|%p53, %r268, 8, 31, -1;
	mov.b32 	%f271, %r269;
	add.f32 	%f272, %f270, %f271;
	mov.b32 	%r270, %f272;
	shfl.sync.down.b32	%r271|%p54, %r270, 4, 31, -1;
	mov.b32 	%f273, %r271;
	add.f32 	%f274, %f272, %f273;
	mov.b32 	%r272, %f274;
	shfl.sync.down.b32	%r273|%p55, %r272, 2, 31, -1;
	mov.b32 	%f275, %r273;
	add.f32 	%f276, %f274, %f275;
	mov.b32 	%r274, %f276;
	shfl.sync.down.b32	%r275|%p56, %r274, 1, 31, -1;
	mov.b32 	%f277, %r275;
	add.f32 	%f278, %f276, %f277;
	fma.rn.f32 	%f279, %f278, 0f3C000000, 0f358637BD;
	rsqrt.approx.f32 	%f280, %f279;
	mov.b32 	%r276, %f280;
	shfl.sync.idx.b32	%r277|%p57, %r276, 0, 31, -1;
	mov.b32 	%f281, %r277;
	ld.global.f32 	%f282, [%rd16];
	mul.f32 	%f283, %f282, %f281;
	shl.b64 	%rd170, %rd15, 1;
	add.s64 	%rd158, %rd48, %rd170;
	// begin inline asm
	ld.global.nc.b16 %rs42, [%rd158];
	// end inline asm
	// begin inline asm
	{ cvt.f32.bf16 %f249, %rs42;}

	// end inline asm
	mul.f32 	%f284, %f283, %f249;
	ld.global.f32 	%f285, [%rd16+128];
	mul.f32 	%f286, %f285, %f281;
	add.s64 	%rd159, %rd158, 64;
	// begin inline asm
	ld.global.nc.b16 %rs44, [%rd159];
	// end inline asm
	// begin inline asm
	{ cvt.f32.bf16 %f250, %rs44;}

	// end inline asm
	mul.f32 	%f287, %f286, %f250;
	ld.global.f32 	%f288, [%rd16+256];
	mul.f32 	%f289, %f288, %f281;
	add.s64 	%rd160, %rd158, 128;
	// begin inline asm
	ld.global.nc.b16 %rs46, [%rd160];
	// end inline asm
	// begin inline asm
	{ cvt.f32.bf16 %f251, %rs46;}

	// end inline asm
	mul.f32 	%f290, %f289, %f251;
	ld.global.f32 	%f291, [%rd16+384];
	mul.f32 	%f292, %f291, %f281;
	add.s64 	%rd161, %rd158, 192;
	// begin inline asm
	ld.global.nc.b16 %rs48, [%rd161];
	// end inline asm
	// begin inline asm
	{ cvt.f32.bf16 %f252, %rs48;}

	// end inline asm
	mul.f32 	%f293, %f292, %f252;
	add.s64 	%rd171, %rd13, %rd32;
	// begin inline asm
	ld.global.nc.b16 %rs50, [%rd17];
	// end inline asm
	// begin inline asm
	{ cvt.f32.bf16 %f253, %rs50;}

	// end inline asm
	// begin inline asm
	ld.global.nc.b16 %rs52, [%rd18];
	// end inline asm
	// begin inline asm
	{ cvt.f32.bf16 %f254, %rs52;}

	// end inline asm
	mov.b32 	%r278, %f290;
	shfl.sync.idx.b32	%r279|%p58, %r278, %r16, 31, -1;
	mov.b32 	%f294, %r279;
	mul.f32 	%f295, %f253, %f284;
	mul.f32 	%f296, %f254, %f294;
	sub.f32 	%f255, %f295, %f296;
	// begin inline asm
	{  cvt.rn.bf16.f32 %rs54, %f255;}

	// end inline asm
	add.s64 	%rd172, %rd171, %rd15;
	shl.b64 	%rd173, %rd172, 1;
	add.s64 	%rd174, %rd29, %rd173;
	st.global.u16 	[%rd174], %rs54;
	ld.global.f32 	%f256, [%rd19];
	// begin inline asm
	{  cvt.rn.bf16.f32 %rs55, %f256;}

	// end inline asm
	add.s64 	%rd175, %rd30, %rd173;
	st.global.u16 	[%rd175], %rs55;
	// begin inline asm
	ld.global.nc.b16 %rs56, [%rd20];
	// end inline asm
	// begin inline asm
	{ cvt.f32.bf16 %f257, %rs56;}

	// end inline asm
	// begin inline asm
	ld.global.nc.b16 %rs58, [%rd21];
	// end inline asm
	// begin inline asm
	{ cvt.f32.bf16 %f258, %rs58;}

	// end inline asm
	mov.b32 	%r280, %f293;
	shfl.sync.idx.b32	%r281|%p59, %r280, %r16, 31, -1;
	mov.b32 	%f297, %r281;
	mul.f32 	%f298, %f257, %f287;
	mul.f32 	%f299, %f258, %f297;
	sub.f32 	%f259, %f298, %f299;
	// begin inline asm
	{  cvt.rn.bf16.f32 %rs60, %f259;}

	// end inline asm
	st.global.u16 	[%rd174+64], %rs60;
	ld.global.f32 	%f260, [%rd19+128];
	// begin inline asm
	{  cvt.rn.bf16.f32 %rs61, %f260;}

	// end inline asm
	st.global.u16 	[%rd175+64], %rs61;
	// begin inline asm
	ld.global.nc.b16 %rs62, [%rd22];
	// end inline asm
	// begin inline asm
	{ cvt.f32.bf16 %f261, %rs62;}

	// end inline asm
	// begin inline asm
	ld.global.nc.b16 %rs64, [%rd23];
	// end inline asm
	// begin inline asm
	{ cvt.f32.bf16 %f262, %rs64;}

	// end inline asm
	mov.b32 	%r282, %f284;
	shfl.sync.idx.b32	%r283|%p60, %r282, %r16, 31, -1;
	mov.b32 	%f300, %r283;
	mul.f32 	%f301, %f261, %f290;
	fma.rn.f32 	%f263, %f262, %f300, %f301;
	// begin inline asm
	{  cvt.rn.bf16.f32 %rs66, %f263;}

	// end inline asm
	st.global.u16 	[%rd174+128], %rs66;
	ld.global.f32 	%f264, [%rd19+256];
	// begin inline asm
	{  cvt.rn.bf16.f32 %rs67, %f264;}

	// end inline asm
	st.global.u16 	[%rd175+128], %rs67;
	// begin inline asm
	ld.global.nc.b16 %rs68, [%rd24];
	// end inline asm
	// begin inline asm
	{ cvt.f32.bf16 %f265, %rs68;}

	// end inline asm
	// begin inline asm
	ld.global.nc.b16 %rs70, [%rd25];
	// end inline asm
	// begin inline asm
	{ cvt.f32.bf16 %f266, %rs70;}

	// end inline asm
	mov.b32 	%r284, %f287;
	shfl.sync.idx.b32	%r285|%p61, %r284, %r16, 31, -1;
	mov.b32 	%f302, %r285;
	mul.f32 	%f303, %f265, %f293;
	fma.rn.f32 	%f267, %f266, %f302, %f303;
	// begin inline asm
	{  cvt.rn.bf16.f32 %rs72, %f267;}

	// end inline asm
	st.global.u16 	[%rd174+192], %rs72;
	ld.global.f32 	%f268, [%rd19+384];
	// begin inline asm
	{  cvt.rn.bf16.f32 %rs73, %f268;}

	// end inline asm
	st.global.u16 	[%rd175+192], %rs73;
$L__BB0_46:
	@%p62 bra 	$L__BB0_50;
	mov.f32 	%f963, 0f00000000;
	mov.u32 	%r551, %r16;
$L__BB0_48:
	mul.wide.u32 	%rd176, %r551, 4;
	add.s64 	%rd177, %rd14, %rd176;
	ld.global.f32 	%f305, [%rd177];
	fma.rn.f32 	%f963, %f305, %f305, %f963;
	add.s32 	%r59, %r551, 32;
	setp.lt.u32 	%p63, %r551, 96;
	mov.u32 	%r551, %r59;
	@%p63 bra 	$L__BB0_48;
	mov.b32 	%r286, %f963;
	shfl.sync.down.b32	%r287|%p64, %r286, 16, 31, -1;
	mov.b32 	%f318, %r287;
	add.f32 	%f319, %f963, %f318;
	mov.b32 	%r288, %f319;
	shfl.sync.down.b32	%r289|%p65, %r288, 8, 31, -1;
	mov.b32 	%f320, %r289;
	add.f32 	%f321, %f319, %f320;
	mov.b32 	%r290, %f321;
	shfl.sync.down.b32	%r291|%p66, %r290, 4, 31, -1;
	mov.b32 	%f322, %r291;
	add.f32 	%f323, %f321, %f322;
	mov.b32 	%r292, %f323;
	shfl.sync.down.b32	%r293|%p67, %r292, 2, 31, -1;
	mov.b32 	%f324, %r293;
	add.f32 	%f325, %f323, %f324;
	mov.b32 	%r294, %f325;
	shfl.sync.down.b32	%r295|%p68, %r294, 1, 31, -1;
	mov.b32 	%f326, %r295;
	add.f32 	%f327, %f325, %f326;
	fma.rn.f32 	%f328, %f327, 0f3C000000, 0f358637BD;
	rsqrt.approx.f32 	%f329, %f328;
	mov.b32 	%r296, %f329;
	shfl.sync.idx.b32	%r297|%p69, %r296, 0, 31, -1;
	mov.b32 	%f330, %r297;
	ld.global.f32 	%f331, [%rd26];
	mul.f32 	%f332, %f331, %f330;
	shl.b64 	%rd190, %rd15, 1;
	add.s64 	%rd178, %rd47, %rd190;
	// begin inline asm
	ld.global.nc.b16 %rs74, [%rd178];
	// end inline asm
	// begin inline asm
	{ cvt.f32.bf16 %f306, %rs74;}

	// end inline asm
	mul.f32 	%f333, %f332, %f306;
	ld.global.f32 	%f334, [%rd26+128];
	mul.f32 	%f335, %f334, %f330;
	add.s64 	%rd179, %rd178, 64;
	// begin inline asm
	ld.global.nc.b16 %rs76, [%rd179];
	// end inline asm
	// begin inline asm
	{ cvt.f32.bf16 %f307, %rs76;}

	// end inline asm
	mul.f32 	%f336, %f335, %f307;
	ld.global.f32 	%f337, [%rd26+256];
	mul.f32 	%f338, %f337, %f330;
	add.s64 	%rd180, %rd178, 128;
	// begin inline asm
	ld.global.nc.b16 %rs78, [%rd180];
	// end inline asm
	// begin inline asm
	{ cvt.f32.bf16 %f308, %rs78;}

	// end inline asm
	mul.f32 	%f339, %f338, %f308;
	ld.global.f32 	%f340, [%rd26+384];
	mul.f32 	%f341, %f340, %f330;
	add.s64 	%rd181, %rd178, 192;
	// begin inline asm
	ld.global.nc.b16 %rs80, [%rd181];
	// end inline asm
	// begin inline asm
	{ cvt.f32.bf16 %f309, %rs80;}

	// end inline asm
	mul.f32 	%f342, %f341, %f309;
	// begin inline asm
	ld.global.nc.b16 %rs82, [%rd17];
	// end inline asm
	// begin inline asm
	{ cvt.f32.bf16 %f310, %rs82;}

	// end inline asm
	// begin inline asm
	ld.global.nc.b16 %rs84, [%rd18];
	// end inline asm
	// begin inline asm
	{ cvt.f32.bf16 %f311, %rs84;}

	// end inline asm
	mov.b32 	%r298, %f339;
	shfl.sync.idx.b32	%r299|%p70, %r298, %r570, 31, -1;
	mov.b32 	%f343, %r299;
	mul.f32 	%f344, %f310, %f333;
	mul.f32 	%f345, %f311, %f343;
	sub.f32 	%f346, %f344, %f345;
	st.global.f32 	[%rd26], %f346;
	// begin inline asm
	ld.global.nc.b16 %rs86, [%rd20];
	// end inline asm
	// begin inline asm
	{ cvt.f32.bf16 %f312, %rs86;}

	// end inline asm
	// begin inline asm
	ld.global.nc.b16 %rs88, [%rd21];
	// end inline asm
	// begin inline asm
	{ cvt.f32.bf16 %f313, %rs88;}

	// end inline asm
	mov.b32 	%r300, %f342;
	shfl.sync.idx.b32	%r301|%p71, %r300, %r570, 31, -1;
	mov.b32 	%f347, %r301;
	mul.f32 	%f348, %f312, %f336;
	mul.f32 	%f349, %f313, %f347;
	sub.f32 	%f350, %f348, %f349;
	st.global.f32 	[%rd26+128], %f350;
	// begin inline asm
	ld.global.nc.b16 %rs90, [%rd22];
	// end inline asm
	// begin inline asm
	{ cvt.f32.bf16 %f314, %rs90;}

	// end inline asm
	// begin inline asm
	ld.global.nc.b16 %rs92, [%rd23];
	// end inline asm
	// begin inline asm
	{ cvt.f32.bf16 %f315, %rs92;}

	// end inline asm
	mov.b32 	%r302, %f333;
	shfl.sync.idx.b32	%r303|%p72, %r302, %r570, 31, -1;
	mov.b32 	%f351, %r303;
	mul.f32 	%f352, %f314, %f339;
	fma.rn.f32 	%f353, %f315, %f351, %f352;
	st.global.f32 	[%rd26+256], %f353;
	// begin inline asm
	ld.global.nc.b16 %rs94, [%rd24];
	// end inline asm
	// begin inline asm
	{ cvt.f32.bf16 %f316, %rs94;}

	// end inline asm
	// begin inline asm
	ld.global.nc.b16 %rs96, [%rd25];
	// end inline asm
	// begin inline asm
	{ cvt.f32.bf16 %f317, %rs96;}

	// end inline asm
	mov.b32 	%r304, %f336;
	shfl.sync.idx.b32	%r305|%p73, %r304, %r570, 31, -1;
	mov.b32 	%f354, %r305;
	mul.f32 	%f355, %f316, %f342;
	fma.rn.f32 	%f356, %f317, %f354, %f355;
	st.global.f32 	[%rd26+384], %f356;
$L__BB0_50:
	setp.lt.u32 	%p74, %r1, 16;
	@%p74 bra 	$L__BB0_72;
	setp.le.s32 	%p75, %r25, %r23;
	@%p75 bra 	$L__BB0_61;
	add.s32 	%r316, %r25, 2097151;
	div.u32 	%r317, %r316, %r25;
	mul.lo.s32 	%r318, %r317, %r23;
	sub.s32 	%r319, 2097152, %r318;
	min.s32 	%r60, %r317, %r319;
	setp.ge.s32 	%p84, %r570, %r60;
	@%p84 bra 	$L__BB0_72;
	not.b32 	%r321, %r570;
	add.s32 	%r61, %r60, %r321;
	shr.u32 	%r322, %r61, 9;
	and.b32  	%r320, %r322, 3;
	setp.gt.s32 	%p85, %r320, 1;
	@%p85 bra 	$L__BB0_56;
	setp.eq.s32 	%p87, %r320, 0;
	@%p87 bra 	$L__BB0_55;
	bra.uni 	$L__BB0_58;
$L__BB0_55:
	add.s32 	%r552, %r570, 512;
	bra.uni 	$L__BB0_59;
$L__BB0_56:
	setp.eq.s32 	%p86, %r320, 2;
	mov.u32 	%r552, %r570;
	@%p86 bra 	$L__BB0_57;
	bra.uni 	$L__BB0_59;
$L__BB0_57:
	add.s32 	%r552, %r570, 1536;
	bra.uni 	$L__BB0_59;
$L__BB0_58:
	or.b32  	%r552, %r570, 1024;
$L__BB0_59:
	setp.lt.u32 	%p88, %r61, 1536;
	@%p88 bra 	$L__BB0_72;
$L__BB0_60:
	add.s32 	%r552, %r552, 2048;
	setp.lt.s32 	%p89, %r552, %r60;
	@%p89 bra 	$L__BB0_60;
	bra.uni 	$L__BB0_72;
$L__BB0_61:
	setp.le.s32 	%p76, %r26, %r23;
	@%p76 bra 	$L__BB0_65;
	div.s32 	%r313, %r29, %r24;
	sub.s32 	%r314, %r25, %r23;
	mad.lo.s32 	%r315, %r314, %r313, 3145728;
	min.s32 	%r68, %r313, %r315;
	setp.ge.s32 	%p82, %r570, %r68;
	@%p82 bra 	$L__BB0_72;
	mov.u32 	%r554, %r570;
$L__BB0_64:
	add.s32 	%r554, %r554, 512;
	setp.lt.s32 	%p83, %r554, %r68;
	@%p83 bra 	$L__BB0_64;
	bra.uni 	$L__BB0_72;
$L__BB0_65:
	setp.le.s32 	%p77, %r27, %r23;
	@%p77 bra 	$L__BB0_69;
	div.s32 	%r310, %r29, %r24;
	sub.s32 	%r311, %r26, %r23;
	mad.lo.s32 	%r312, %r311, %r310, 3145728;
	min.s32 	%r71, %r310, %r312;
	setp.ge.s32 	%p80, %r570, %r71;
	@%p80 bra 	$L__BB0_72;
	mov.u32 	%r555, %r570;
$L__BB0_68:
	add.s32 	%r555, %r555, 512;
	setp.lt.s32 	%p81, %r555, %r71;
	@%p81 bra 	$L__BB0_68;
	bra.uni 	$L__BB0_72;
$L__BB0_69:
	add.s32 	%r306, %r28, 3145727;
	div.s32 	%r307, %r306, %r28;
	sub.s32 	%r308, %r27, %r23;
	mad.lo.s32 	%r309, %r308, %r307, 3145728;
	min.s32 	%r74, %r307, %r309;
	setp.ge.s32 	%p78, %r570, %r74;
	@%p78 bra 	$L__BB0_72;
	mov.u32 	%r556, %r570;
$L__BB0_71:
	add.s32 	%r556, %r556, 512;
	setp.lt.s32 	%p79, %r556, %r74;
	@%p79 bra 	$L__BB0_71;
$L__BB0_72:
	setp.ne.s64 	%p90, %rd9, 0;
	@%p90 bra 	$L__BB0_74;
	// begin inline asm
	trap;
	// end inline asm
$L__BB0_74:
	setp.ne.s32 	%p91, %r13, 0;
	barrier.sync 	0;
	@%p91 bra 	$L__BB0_77;
	// begin inline asm
	atom.add.release.gpu.u32 %r323,[%rd11],%r20;
	// end inline asm
$L__BB0_76:
	// begin inline asm
	ld.acquire.gpu.u32 %r325,[%rd11];
	// end inline asm
	xor.b32  	%r326, %r325, %r323;
	setp.gt.s32 	%p92, %r326, -1;
	@%p92 bra 	$L__BB0_76;
$L__BB0_77:
	setp.gt.u32 	%p93, %r1, 15;
	barrier.sync 	0;
	@%p93 bra 	$L__BB0_98;
	setp.ge.s32 	%p94, %r15, %r126;
	mov.f32 	%f975, 0fFF800000;
	mov.f32 	%f971, 0f00000000;
	mov.f32 	%f972, %f971;
	mov.f32 	%f973, %f971;
	mov.f32 	%f974, %f971;
	mov.f32 	%f976, %f971;
	@%p94 bra 	$L__BB0_83;
	shr.u32 	%r327, %r1, 1;
	mul.lo.s32 	%r328, %r21, %r327;
	cvt.s64.s32 	%rd193, %r328;
	add.s64 	%rd53, %rd193, %rd32;
	mov.f32 	%f969, 0fFF800000;
	mov.f32 	%f971, 0f00000000;
	mov.u32 	%r557, %r15;
$L__BB0_80:
	shl.b32 	%r329, %r557, 7;
	cvt.u64.u32 	%rd194, %r329;
	add.s64 	%rd54, %rd53, %rd194;
	mov.f32 	%f970, 0f00000000;
	mov.u32 	%r558, %r16;
$L__BB0_81:
	cvt.s64.s32 	%rd196, %r558;
	mul.wide.s32 	%rd197, %r558, 4;
	add.s64 	%rd198, %rd14, %rd197;
	ld.global.f32 	%f363, [%rd198];
	add.s64 	%rd199, %rd54, %rd196;
	shl.b64 	%rd200, %rd199, 1;
	add.s64 	%rd195, %rd77, %rd200;
	// begin inline asm
	ld.global.nc.b16 %rs98, [%rd195];
	// end inline asm
	// begin inline asm
	{ cvt.f32.bf16 %f362, %rs98;}

	// end inline asm
	fma.rn.f32 	%f970, %f363, %f362, %f970;
	add.s32 	%r80, %r558, 32;
	setp.lt.u32 	%p95, %r558, 96;
	mov.u32 	%r558, %r80;
	@%p95 bra 	$L__BB0_81;
	mov.b32 	%r330, %f970;
	shfl.sync.down.b32	%r331|%p96, %r330, 16, 31, -1;
	mov.b32 	%f374, %r331;
	add.f32 	%f375, %f970, %f374;
	mov.b32 	%r332, %f375;
	shfl.sync.down.b32	%r333|%p97, %r332, 8, 31, -1;
	mov.b32 	%f376, %r333;
	add.f32 	%f377, %f375, %f376;
	mov.b32 	%r334, %f377;
	shfl.sync.down.b32	%r335|%p98, %r334, 4, 31, -1;
	mov.b32 	%f378, %r335;
	add.f32 	%f379, %f377, %f378;
	mov.b32 	%r336, %f379;
	shfl.sync.down.b32	%r337|%p99, %r336, 2, 31, -1;
	mov.b32 	%f380, %r337;
	add.f32 	%f381, %f379, %f380;
	mov.b32 	%r338, %f381;
	shfl.sync.down.b32	%r339|%p100, %r338, 1, 31, -1;
	mov.b32 	%f382, %r339;
	add.f32 	%f383, %f381, %f382;
	mul.f32 	%f384, %f105, %f383;
	mov.b32 	%r340, %f384;
	shfl.sync.idx.b32	%r341|%p101, %r340, 0, 31, -1;
	mov.b32 	%f385, %r341;
	max.f32 	%f975, %f969, %f385;
	sub.f32 	%f386, %f969, %f975;
	mul.f32 	%f365, %f386, 0f3FB8AA3B;
	// begin inline asm
	ex2.approx.ftz.f32 %f364, %f365;
	// end inline asm
	sub.f32 	%f387, %f385, %f975;
	mul.f32 	%f369, %f387, 0f3FB8AA3B;
	// begin inline asm
	ex2.approx.ftz.f32 %f366, %f369;
	// end inline asm
	fma.rn.f32 	%f976, %f976, %f364, %f366;
	// begin inline asm
	ex2.approx.ftz.f32 %f368, %f369;
	// end inline asm
	add.s64 	%rd205, %rd54, %rd15;
	shl.b64 	%rd206, %rd205, 1;
	add.s64 	%rd201, %rd78, %rd206;
	// begin inline asm
	ld.global.nc.b16 %rs100, [%rd201];
	// end inline asm
	// begin inline asm
	{ cvt.f32.bf16 %f370, %rs100;}

	// end inline asm
	mul.f32 	%f388, %f368, %f370;
	fma.rn.f32 	%f974, %f364, %f974, %f388;
	add.s64 	%rd202, %rd201, 64;
	// begin inline asm
	ld.global.nc.b16 %rs102, [%rd202];
	// end inline asm
	// begin inline asm
	{ cvt.f32.bf16 %f371, %rs102;}

	// end inline asm
	mul.f32 	%f389, %f368, %f371;
	fma.rn.f32 	%f973, %f364, %f973, %f389;
	add.s64 	%rd203, %rd201, 128;
	// begin inline asm
	ld.global.nc.b16 %rs104, [%rd203];
	// end inline asm
	// begin inline asm
	{ cvt.f32.bf16 %f372, %rs104;}

	// end inline asm
	mul.f32 	%f390, %f368, %f372;
	fma.rn.f32 	%f972, %f364, %f972, %f390;
	add.s64 	%rd204, %rd201, 192;
	// begin inline asm
	ld.global.nc.b16 %rs106, [%rd204];
	// end inline asm
	// begin inline asm
	{ cvt.f32.bf16 %f373, %rs106;}

	// end inline asm
	mul.f32 	%f391, %f368, %f373;
	fma.rn.f32 	%f971, %f364, %f971, %f391;
	add.s32 	%r557, %r557, 16;
	setp.lt.s32 	%p102, %r557, %r126;
	mov.f32 	%f969, %f975;
	@%p102 bra 	$L__BB0_80;
$L__BB0_83:
	setp.ne.s32 	%p103, %r16, 0;
	@%p103 bra 	$L__BB0_85;
	st.shared.f32 	[%r30], %f975;
	st.shared.f32 	[%r31], %f976;
$L__BB0_85:
	setp.gt.u32 	%p104, %r570, 31;
	st.shared.f32 	[%r37], %f974;
	st.shared.f32 	[%r37+128], %f973;
	st.shared.f32 	[%r37+256], %f972;
	st.shared.f32 	[%r37+384], %f971;
	bar.sync 	0;
	@%p104 bra 	$L__BB0_97;
	ld.shared.f32 	%f393, [_ZZ13ldg_attentionIN18cooperative_groups4__v110grid_groupEEvRT_PfS5_PKfP13__nv_bfloat16S9_S5_iifPKS8_SB_SB_SB_iSB_SB_SB_SB_E11s_max_score];
	ld.shared.f32 	%f394, [_ZZ13ldg_attentionIN18cooperative_groups4__v110grid_groupEEvRT_PfS5_PKfP13__nv_bfloat16S9_S5_iifPKS8_SB_SB_SB_iSB_SB_SB_SB_E11s_max_score+4];
	setp.equ.f32 	%p105, %f394, 0fFF800000;
	max.f32 	%f395, %f393, %f394;
	selp.f32 	%f396, %f393, %f395, %p105;
	ld.shared.f32 	%f397, [_ZZ13ldg_attentionIN18cooperative_groups4__v110grid_groupEEvRT_PfS5_PKfP13__nv_bfloat16S9_S5_iifPKS8_SB_SB_SB_iSB_SB_SB_SB_E11s_max_score+8];
	setp.equ.f32 	%p106, %f397, 0fFF800000;
	max.f32 	%f398, %f396, %f397;
	selp.f32 	%f399, %f396, %f398, %p106;
	ld.shared.f32 	%f400, [_ZZ13ldg_attentionIN18cooperative_groups4__v110grid_groupEEvRT_PfS5_PKfP13__nv_bfloat16S9_S5_iifPKS8_SB_SB_SB_iSB_SB_SB_SB_E11s_max_score+12];
	setp.equ.f32 	%p107, %f400, 0fFF800000;
	max.f32 	%f401, %f399, %f400;
	selp.f32 	%f402, %f399, %f401, %p107;
	ld.shared.f32 	%f403, [_ZZ13ldg_attentionIN18cooperative_groups4__v110grid_groupEEvRT_PfS5_PKfP13__nv_bfloat16S9_S5_iifPKS8_SB_SB_SB_iSB_SB_SB_SB_E11s_max_score+16];
	setp.equ.f32 	%p108, %f403, 0fFF800000;
	max.f32 	%f404, %f402, %f403;
	selp.f32 	%f405, %f402, %f404, %p108;
	ld.shared.f32 	%f406, [_ZZ13ldg_attentionIN18cooperative_groups4__v110grid_groupEEvRT_PfS5_PKfP13__nv_bfloat16S9_S5_iifPKS8_SB_SB_SB_iSB_SB_SB_SB_E11s_max_score+20];
	setp.equ.f32 	%p109, %f406, 0fFF800000;
	max.f32 	%f407, %f405, %f406;
	selp.f32 	%f408, %f405, %f407, %p109;
	ld.shared.f32 	%f409, [_ZZ13ldg_attentionIN18cooperative_groups4__v110grid_groupEEvRT_PfS5_PKfP13__nv_bfloat16S9_S5_iifPKS8_SB_SB_SB_iSB_SB_SB_SB_E11s_max_score+24];
	setp.equ.f32 	%p110, %f409, 0fFF800000;
	max.f32 	%f410, %f408, %f409;
	selp.f32 	%f411, %f408, %f410, %p110;
	ld.shared.f32 	%f412, [_ZZ13ldg_attentionIN18cooperative_groups4__v110grid_groupEEvRT_PfS5_PKfP13__nv_bfloat16S9_S5_iifPKS8_SB_SB_SB_iSB_SB_SB_SB_E11s_max_score+28];
	setp.equ.f32 	%p111, %f412, 0fFF800000;
	max.f32 	%f413, %f411, %f412;
	selp.f32 	%f414, %f411, %f413, %p111;
	ld.shared.f32 	%f415, [_ZZ13ldg_attentionIN18cooperative_groups4__v110grid_groupEEvRT_PfS5_PKfP13__nv_bfloat16S9_S5_iifPKS8_SB_SB_SB_iSB_SB_SB_SB_E11s_max_score+32];
	setp.equ.f32 	%p112, %f415, 0fFF800000;
	max.f32 	%f416, %f414, %f415;
	selp.f32 	%f417, %f414, %f416, %p112;
	ld.shared.f32 	%f418, [_ZZ13ldg_attentionIN18cooperative_groups4__v110grid_groupEEvRT_PfS5_PKfP13__nv_bfloat16S9_S5_iifPKS8_SB_SB_SB_iSB_SB_SB_SB_E11s_max_score+36];
	setp.equ.f32 	%p113, %f418, 0fFF800000;
	max.f32 	%f419, %f417, %f418;
	selp.f32 	%f420, %f417, %f419, %p113;
	ld.shared.f32 	%f421, [_ZZ13ldg_attentionIN18cooperative_groups4__v110grid_groupEEvRT_PfS5_PKfP13__nv_bfloat16S9_S5_iifPKS8_SB_SB_SB_iSB_SB_SB_SB_E11s_max_score+40];
	setp.equ.f32 	%p114, %f421, 0fFF800000;
	max.f32 	%f422, %f420, %f421;
	selp.f32 	%f423, %f420, %f422, %p114;
	ld.shared.f32 	%f424, [_ZZ13ldg_attentionIN18cooperative_groups4__v110grid_groupEEvRT_PfS5_PKfP13__nv_bfloat16S9_S5_iifPKS8_SB_SB_SB_iSB_SB_SB_SB_E11s_max_score+44];
	setp.equ.f32 	%p115, %f424, 0fFF800000;
	max.f32 	%f425, %f423, %f424;
	selp.f32 	%f426, %f423, %f425, %p115;
	ld.shared.f32 	%f427, [_ZZ13ldg_attentionIN18cooperative_groups4__v110grid_groupEEvRT_PfS5_PKfP13__nv_bfloat16S9_S5_iifPKS8_SB_SB_SB_iSB_SB_SB_SB_E11s_max_score+48];
	setp.equ.f32 	%p116, %f427, 0fFF800000;
	max.f32 	%f428, %f426, %f427;
	selp.f32 	%f429, %f426, %f428, %p116;
	ld.shared.f32 	%f430, [_ZZ13ldg_attentionIN18cooperative_groups4__v110grid_groupEEvRT_PfS5_PKfP13__nv_bfloat16S9_S5_iifPKS8_SB_SB_SB_iSB_SB_SB_SB_E11s_max_score+52];
	setp.equ.f32 	%p117, %f430, 0fFF800000;
	max.f32 	%f431, %f429, %f430;
	selp.f32 	%f432, %f429, %f431, %p117;
	ld.shared.f32 	%f433, [_ZZ13ldg_attentionIN18cooperative_groups4__v110grid_groupEEvRT_PfS5_PKfP13__nv_bfloat16S9_S5_iifPKS8_SB_SB_SB_iSB_SB_SB_SB_E11s_max_score+56];
	setp.equ.f32 	%p118, %f433, 0fFF800000;
	max.f32 	%f434, %f432, %f433;
	selp.f32 	%f435, %f432, %f434, %p118;
	ld.shared.f32 	%f436, [_ZZ13ldg_attentionIN18cooperative_groups4__v110grid_groupEEvRT_PfS5_PKfP13__nv_bfloat16S9_S5_iifPKS8_SB_SB_SB_iSB_SB_SB_SB_E11s_max_score+60];
	setp.equ.f32 	%p119, %f436, 0fFF800000;
	max.f32 	%f437, %f435, %f436;
	selp.f32 	%f33, %f435, %f437, %p119;
	mov.b32 	%r559, 0;
	mov.f32 	%f982, 0f00000000;
	mov.f32 	%f983, %f982;
	mov.f32 	%f984, %f982;
	mov.f32 	%f985, %f982;
	mov.f32 	%f986, %f982;
$L__BB0_87:
	shl.b32 	%r343, %r559, 2;
	mov.u32 	%r344, _ZZ13ldg_attentionIN18cooperative_groups4__v110grid_groupEEvRT_PfS5_PKfP13__nv_bfloat16S9_S5_iifPKS8_SB_SB_SB_iSB_SB_SB_SB_E11s_max_score;
	add.s32 	%r83, %r344, %r343;
	ld.shared.f32 	%f39, [%r83];
	setp.equ.f32 	%p120, %f39, 0fFF800000;
	mov.u32 	%r345, _ZZ13ldg_attentionIN18cooperative_groups4__v110grid_groupEEvRT_PfS5_PKfP13__nv_bfloat16S9_S5_iifPKS8_SB_SB_SB_iSB_SB_SB_SB_E9s_sum_exp;
	add.s32 	%r84, %r345, %r343;
	shl.b32 	%r346, %r559, 9;
	mov.u32 	%r347, _ZZ13ldg_attentionIN18cooperative_groups4__v110grid_groupEEvRT_PfS5_PKfP13__nv_bfloat16S9_S5_iifPKS8_SB_SB_SB_iSB_SB_SB_SB_E9s_out_acc;
	add.s32 	%r348, %r347, %r346;
	shl.b32 	%r349, %r16, 2;
	add.s32 	%r85, %r348, %r349;
	@%p120 bra 	$L__BB0_89;
	sub.f32 	%f440, %f39, %f33;
	mul.f32 	%f439, %f440, 0f3FB8AA3B;
	// begin inline asm
	ex2.approx.ftz.f32 %f438, %f439;
	// end inline asm
	ld.shared.f32 	%f441, [%r84];
	fma.rn.f32 	%f986, %f438, %f441, %f986;
	ld.shared.f32 	%f442, [%r85];
	fma.rn.f32 	%f985, %f438, %f442, %f985;
	ld.shared.f32 	%f443, [%r85+128];
	fma.rn.f32 	%f984, %f438, %f443, %f984;
	ld.shared.f32 	%f444, [%r85+256];
	fma.rn.f32 	%f983, %f438, %f444, %f983;
	ld.shared.f32 	%f445, [%r85+384];
	fma.rn.f32 	%f982, %f438, %f445, %f982;
$L__BB0_89:
	ld.shared.f32 	%f50, [%r83+4];
	setp.equ.f32 	%p121, %f50, 0fFF800000;
	@%p121 bra 	$L__BB0_91;
	sub.f32 	%f448, %f50, %f33;
	mul.f32 	%f447, %f448, 0f3FB8AA3B;
	// begin inline asm
	ex2.approx.ftz.f32 %f446, %f447;
	// end inline asm
	ld.shared.f32 	%f449, [%r84+4];
	fma.rn.f32 	%f986, %f446, %f449, %f986;
	ld.shared.f32 	%f450, [%r85+512];
	fma.rn.f32 	%f985, %f446, %f450, %f985;
	ld.shared.f32 	%f451, [%r85+640];
	fma.rn.f32 	%f984, %f446, %f451, %f984;
	ld.shared.f32 	%f452, [%r85+768];
	fma.rn.f32 	%f983, %f446, %f452, %f983;
	ld.shared.f32 	%f453, [%r85+896];
	fma.rn.f32 	%f982, %f446, %f453, %f982;
$L__BB0_91:
	ld.shared.f32 	%f61, [%r83+8];
	setp.equ.f32 	%p122, %f61, 0fFF800000;
	@%p122 bra 	$L__BB0_93;
	sub.f32 	%f456, %f61, %f33;
	mul.f32 	%f455, %f456, 0f3FB8AA3B;
	// begin inline asm
	ex2.approx.ftz.f32 %f454, %f455;
	// end inline asm
	ld.shared.f32 	%f457, [%r84+8];
	fma.rn.f32 	%f986, %f454, %f457, %f986;
	ld.shared.f32 	%f458, [%r85+1024];
	fma.rn.f32 	%f985, %f454, %f458, %f985;
	ld.shared.f32 	%f459, [%r85+1152];
	fma.rn.f32 	%f984, %f454, %f459, %f984;
	ld.shared.f32 	%f460, [%r85+1280];
	fma.rn.f32 	%f983, %f454, %f460, %f983;
	ld.shared.f32 	%f461, [%r85+1408];
	fma.rn.f32 	%f982, %f454, %f461, %f982;
$L__BB0_93:
	ld.shared.f32 	%f72, [%r83+12];
	setp.equ.f32 	%p123, %f72, 0fFF800000;
	@%p123 bra 	$L__BB0_95;
	sub.f32 	%f464, %f72, %f33;
	mul.f32 	%f463, %f464, 0f3FB8AA3B;
	// begin inline asm
	ex2.approx.ftz.f32 %f462, %f463;
	// end inline asm
	ld.shared.f32 	%f465, [%r84+12];
	fma.rn.f32 	%f986, %f462, %f465, %f986;
	ld.shared.f32 	%f466, [%r85+1536];
	fma.rn.f32 	%f985, %f462, %f466, %f985;
	ld.shared.f32 	%f467, [%r85+1664];
	fma.rn.f32 	%f984, %f462, %f467, %f984;
	ld.shared.f32 	%f468, [%r85+1792];
	fma.rn.f32 	%f983, %f462, %f468, %f983;
	ld.shared.f32 	%f469, [%r85+1920];
	fma.rn.f32 	%f982, %f462, %f469, %f982;
$L__BB0_95:
	add.s32 	%r559, %r559, 4;
	setp.ne.s32 	%p124, %r559, 16;
	@%p124 bra 	$L__BB0_87;
	div.rn.f32 	%f470, %f985, %f986;
	add.s32 	%r350, %r22, %r16;
	mul.wide.u32 	%rd207, %r350, 4;
	add.s64 	%rd208, %rd4, %rd207;
	st.global.f32 	[%rd208], %f470;
	div.rn.f32 	%f471, %f984, %f986;
	st.global.f32 	[%rd208+128], %f471;
	div.rn.f32 	%f472, %f983, %f986;
	st.global.f32 	[%rd208+256], %f472;
	div.rn.f32 	%f473, %f982, %f986;
	st.global.f32 	[%rd208+384], %f473;
$L__BB0_97:
	bar.sync 	0;
$L__BB0_98:
	setp.ne.s64 	%p125, %rd9, 0;
	@%p125 bra 	$L__BB0_100;
	// begin inline asm
	trap;
	// end inline asm
$L__BB0_100:
	setp.ne.s32 	%p126, %r13, 0;
	barrier.sync 	0;
	@%p126 bra 	$L__BB0_103;
	// begin inline asm
	atom.add.release.gpu.u32 %r351,[%rd11],%r20;
	// end inline asm
$L__BB0_102:
	// begin inline asm
	ld.acquire.gpu.u32 %r353,[%rd11];
	// end inline asm
	xor.b32  	%r354, %r353, %r351;
	setp.gt.s32 	%p127, %r354, -1;
	@%p127 bra 	$L__BB0_102;
$L__BB0_103:
	barrier.sync 	0;
	ld.global.nc.u64 	%rd55, [%rd31+56];
	mov.u32 	%r560, %r570;
$L__BB0_104:
	mul.wide.u32 	%rd211, %r560, 4;
	add.s64 	%rd212, %rd4, %rd211;
	ld.global.f32 	%f474, [%rd212];
	shl.b32 	%r355, %r560, 2;
	mov.u32 	%r356, _ZZ23ldg_o_proj_postnorm_mlpIN18cooperative_groups4__v110grid_groupEEvRT_PK13__nv_bfloat16S7_S7_S7_S7_PKfPfSA_SA_PS5_E6s_attn;
	add.s32 	%r357, %r356, %r355;
	st.shared.f32 	[%r357], %f474;
	add.s32 	%r89, %r560, 512;
	setp.lt.u32 	%p128, %r560, 1536;
	mov.u32 	%r560, %r89;
	@%p128 bra 	$L__BB0_104;
	bar.sync 	0;
	mul.lo.s32 	%r567, %r358, %r1;
	add.s32 	%r359, %r567, %r358;
	min.s32 	%r91, %r359, 1024;
	setp.ge.u32 	%p129, %r567, %r91;
	@%p129 bra 	$L__BB0_113;
	mov.u32 	%r561, %r567;
$L__BB0_107:
	add.s32 	%r93, %r561, %r15;
	setp.ge.u32 	%p130, %r93, %r91;
	@%p130 bra 	$L__BB0_112;
	shl.b32 	%r94, %r93, 11;
	mov.f32 	%f1002, 0f00000000;
	mov.u32 	%r562, %r19;
$L__BB0_109:
	.pragma "nounroll";
	add.s32 	%r376, %r94, %r562;
	mul.wide.u32 	%rd221, %r376, 2;
	add.s64 	%rd213, %rd49, %rd221;
	// begin inline asm
	ld.global.nc.v2.u32 {%r360,%r361}, [%rd213];
	// end inline asm
	mov.b32 	{%rs108, %rs109}, %r360;
	// begin inline asm
	{ cvt.f32.bf16 %f476, %rs108;}

	// end inline asm
	shl.b32 	%r377, %r562, 2;
	mov.u32 	%r378, _ZZ23ldg_o_proj_postnorm_mlpIN18cooperative_groups4__v110grid_groupEEvRT_PK13__nv_bfloat16S7_S7_S7_S7_PKfPfSA_SA_PS5_E6s_attn;
	add.s32 	%r379, %r378, %r377;
	ld.shared.v4.f32 	{%f508, %f509, %f510, %f511}, [%r379];
	// begin inline asm
	{ cvt.f32.bf16 %f477, %rs109;}

	// end inline asm
	mul.f32 	%f512, %f477, %f509;
	fma.rn.f32 	%f513, %f476, %f508, %f512;
	mov.b32 	{%rs110, %rs111}, %r361;
	// begin inline asm
	{ cvt.f32.bf16 %f478, %rs110;}

	// end inline asm
	fma.rn.f32 	%f514, %f478, %f510, %f513;
	// begin inline asm
	{ cvt.f32.bf16 %f479, %rs111;}

	// end inline asm
	fma.rn.f32 	%f515, %f479, %f511, %f514;
	add.f32 	%f516, %f1002, %f515;
	cvt.u64.u32 	%rd222, %r94;
	cvt.u64.u32 	%rd223, %r562;
	add.s64 	%rd224, %rd222, %rd223;
	shl.b64 	%rd225, %rd224, 1;
	add.s64 	%rd226, %rd49, %rd225;
	add.s64 	%rd214, %rd226, 256;
	// begin inline asm
	ld.global.nc.v2.u32 {%r362,%r363}, [%rd214];
	// end inline asm
	mov.b32 	{%rs112, %rs113}, %r362;
	// begin inline asm
	{ cvt.f32.bf16 %f480, %rs112;}

	// end inline asm
	ld.shared.v4.f32 	{%f517, %f518, %f519, %f520}, [%r379+512];
	// begin inline asm
	{ cvt.f32.bf16 %f481, %rs113;}

	// end inline asm
	mul.f32 	%f521, %f481, %f518;
	fma.rn.f32 	%f522, %f480, %f517, %f521;
	mov.b32 	{%rs114, %rs115}, %r363;
	// begin inline asm
	{ cvt.f32.bf16 %f482, %rs114;}

	// end inline asm
	fma.rn.f32 	%f523, %f482, %f519, %f522;
	// begin inline asm
	{ cvt.f32.bf16 %f483, %rs115;}

	// end inline asm
	fma.rn.f32 	%f524, %f483, %f520, %f523;
	add.f32 	%f525, %f516, %f524;
	add.s64 	%rd215, %rd226, 512;
	// begin inline asm
	ld.global.nc.v2.u32 {%r364,%r365}, [%rd215];
	// end inline asm
	mov.b32 	{%rs116, %rs117}, %r364;
	// begin inline asm
	{ cvt.f32.bf16 %f484, %rs116;}

	// end inline asm
	ld.shared.v4.f32 	{%f526, %f527, %f528, %f529}, [%r379+1024];
	// begin inline asm
	{ cvt.f32.bf16 %f485, %rs117;}

	// end inline asm
	mul.f32 	%f530, %f485, %f527;
	fma.rn.f32 	%f531, %f484, %f526, %f530;
	mov.b32 	{%rs118, %rs119}, %r365;
	// begin inline asm
	{ cvt.f32.bf16 %f486, %rs118;}

	// end inline asm
	fma.rn.f32 	%f532, %f486, %f528, %f531;
	// begin inline asm
	{ cvt.f32.bf16 %f487, %rs119;}

	// end inline asm
	fma.rn.f32 	%f533, %f487, %f529, %f532;
	add.f32 	%f534, %f525, %f533;
	add.s64 	%rd216, %rd226, 768;
	// begin inline asm
	ld.global.nc.v2.u32 {%r366,%r367}, [%rd216];
	// end inline asm
	mov.b32 	{%rs120, %rs121}, %r366;
	// begin inline asm
	{ cvt.f32.bf16 %f488, %rs120;}

	// end inline asm
	ld.shared.v4.f32 	{%f535, %f536, %f537, %f538}, [%r379+1536];
	// begin inline asm
	{ cvt.f32.bf16 %f489, %rs121;}

	// end inline asm
	mul.f32 	%f539, %f489, %f536;
	fma.rn.f32 	%f540, %f488, %f535, %f539;
	mov.b32 	{%rs122, %rs123}, %r367;
	// begin inline asm
	{ cvt.f32.bf16 %f490, %rs122;}

	// end inline asm
	fma.rn.f32 	%f541, %f490, %f537, %f540;
	// begin inline asm
	{ cvt.f32.bf16 %f491, %rs123;}

	// end inline asm
	fma.rn.f32 	%f542, %f491, %f538, %f541;
	add.f32 	%f543, %f534, %f542;
	add.s64 	%rd217, %rd226, 1024;
	// begin inline asm
	ld.global.nc.v2.u32 {%r368,%r369}, [%rd217];
	// end inline asm
	mov.b32 	{%rs124, %rs125}, %r368;
	// begin inline asm
	{ cvt.f32.bf16 %f492, %rs124;}

	// end inline asm
	ld.shared.v4.f32 	{%f544, %f545, %f546, %f547}, [%r379+2048];
	// begin inline asm
	{ cvt.f32.bf16 %f493, %rs125;}

	// end inline asm
	mul.f32 	%f548, %f493, %f545;
	fma.rn.f32 	%f549, %f492, %f544, %f548;
	mov.b32 	{%rs126, %rs127}, %r369;
	// begin inline asm
	{ cvt.f32.bf16 %f494, %rs126;}

	// end inline asm
	fma.rn.f32 	%f550, %f494, %f546, %f549;
	// begin inline asm
	{ cvt.f32.bf16 %f495, %rs127;}

	// end inline asm
	fma.rn.f32 	%f551, %f495, %f547, %f550;
	add.f32 	%f552, %f543, %f551;
	add.s64 	%rd218, %rd226, 1280;
	// begin inline asm
	ld.global.nc.v2.u32 {%r370,%r371}, [%rd218];
	// end inline asm
	mov.b32 	{%rs128, %rs129}, %r370;
	// begin inline asm
	{ cvt.f32.bf16 %f496, %rs128;}

	// end inline asm
	ld.shared.v4.f32 	{%f553, %f554, %f555, %f556}, [%r379+2560];
	// begin inline asm
	{ cvt.f32.bf16 %f497, %rs129;}

	// end inline asm
	mul.f32 	%f557, %f497, %f554;
	fma.rn.f32 	%f558, %f496, %f553, %f557;
	mov.b32 	{%rs130, %rs131}, %r371;
	// begin inline asm
	{ cvt.f32.bf16 %f498, %rs130;}

	// end inline asm
	fma.rn.f32 	%f559, %f498, %f555, %f558;
	// begin inline asm
	{ cvt.f32.bf16 %f499, %rs131;}

	// end inline asm
	fma.rn.f32 	%f560, %f499, %f556, %f559;
	add.f32 	%f561, %f552, %f560;
	add.s64 	%rd219, %rd226, 1536;
	// begin inline asm
	ld.global.nc.v2.u32 {%r372,%r373}, [%rd219];
	// end inline asm
	mov.b32 	{%rs132, %rs133}, %r372;
	// begin inline asm
	{ cvt.f32.bf16 %f500, %rs132;}

	// end inline asm
	ld.shared.v4.f32 	{%f562, %f563, %f564, %f565}, [%r379+3072];
	// begin inline asm
	{ cvt.f32.bf16 %f501, %rs133;}

	// end inline asm
	mul.f32 	%f566, %f501, %f563;
	fma.rn.f32 	%f567, %f500, %f562, %f566;
	mov.b32 	{%rs134, %rs135}, %r373;
	// begin inline asm
	{ cvt.f32.bf16 %f502, %rs134;}

	// end inline asm
	fma.rn.f32 	%f568, %f502, %f564, %f567;
	// begin inline asm
	{ cvt.f32.bf16 %f503, %rs135;}

	// end inline asm
	fma.rn.f32 	%f569, %f503, %f565, %f568;
	add.f32 	%f570, %f561, %f569;
	add.s64 	%rd220, %rd226, 1792;
	// begin inline asm
	ld.global.nc.v2.u32 {%r374,%r375}, [%rd220];
	// end inline asm
	mov.b32 	{%rs136, %rs137}, %r374;
	// begin inline asm
	{ cvt.f32.bf16 %f504, %rs136;}

	// end inline asm
	ld.shared.v4.f32 	{%f571, %f572, %f573, %f574}, [%r379+3584];
	// begin inline asm
	{ cvt.f32.bf16 %f505, %rs137;}

	// end inline asm
	mul.f32 	%f575, %f505, %f572;
	fma.rn.f32 	%f576, %f504, %f571, %f575;
	mov.b32 	{%rs138, %rs139}, %r375;
	// begin inline asm
	{ cvt.f32.bf16 %f506, %rs138;}

	// end inline asm
	fma.rn.f32 	%f577, %f506, %f573, %f576;
	// begin inline asm
	{ cvt.f32.bf16 %f507, %rs139;}

	// end inline asm
	fma.rn.f32 	%f578, %f507, %f574, %f577;
	add.f32 	%f1002, %f570, %f578;
	add.s32 	%r96, %r562, 1024;
	setp.lt.u32 	%p131, %r562, 1024;
	mov.u32 	%r562, %r96;
	@%p131 bra 	$L__BB0_109;
	setp.ne.s32 	%p132, %r16, 0;
	mov.b32 	%r380, %f1002;
	shfl.sync.down.b32	%r381|%p133, %r380, 16, 31, -1;
	mov.b32 	%f579, %r381;
	add.f32 	%f580, %f1002, %f579;
	mov.b32 	%r382, %f580;
	shfl.sync.down.b32	%r383|%p134, %r382, 8, 31, -1;
	mov.b32 	%f581, %r383;
	add.f32 	%f582, %f580, %f581;
	mov.b32 	%r384, %f582;
	shfl.sync.down.b32	%r385|%p135, %r384, 4, 31, -1;
	mov.b32 	%f583, %r385;
	add.f32 	%f584, %f582, %f583;
	mov.b32 	%r386, %f584;
	shfl.sync.down.b32	%r387|%p136, %r386, 2, 31, -1;
	mov.b32 	%f585, %r387;
	add.f32 	%f586, %f584, %f585;
	mov.b32 	%r388, %f586;
	shfl.sync.down.b32	%r389|%p137, %r388, 1, 31, -1;
	mov.b32 	%f587, %r389;
	add.f32 	%f85, %f586, %f587;
	@%p132 bra 	$L__BB0_112;
	mul.wide.u32 	%rd227, %r93, 4;
	add.s64 	%rd228, %rd6, %rd227;
	ld.global.f32 	%f588, [%rd228];
	add.f32 	%f589, %f85, %f588;
	add.s64 	%rd229, %rd8, %rd227;
	st.global.f32 	[%rd229], %f589;
$L__BB0_112:
	add.s32 	%r561, %r561, 16;
	setp.lt.u32 	%p138, %r561, %r91;
	@%p138 bra 	$L__BB0_107;
$L__BB0_113:
	setp.ne.s64 	%p139, %rd9, 0;
	@%p139 bra 	$L__BB0_115;
	// begin inline asm
	trap;
	// end inline asm
$L__BB0_115:
	setp.ne.s32 	%p140, %r13, 0;
	barrier.sync 	0;
	@%p140 bra 	$L__BB0_118;
	// begin inline asm
	atom.add.release.gpu.u32 %r390,[%rd11],%r20;
	// end inline asm
$L__BB0_117:
	// begin inline asm
	ld.acquire.gpu.u32 %r392,[%rd11];
	// end inline asm
	xor.b32  	%r393, %r392, %r390;
	setp.gt.s32 	%p141, %r393, -1;
	@%p141 bra 	$L__BB0_117;
$L__BB0_118:
	barrier.sync 	0;
	mov.f32 	%f1003, 0f00000000;
	mov.u32 	%r563, %r570;
$L__BB0_119:
	mul.wide.u32 	%rd232, %r563, 4;
	add.s64 	%rd233, %rd8, %rd232;
	ld.global.f32 	%f591, [%rd233];
	shl.b32 	%r394, %r563, 2;
	mov.u32 	%r395, _ZZ23ldg_o_proj_postnorm_mlpIN18cooperative_groups4__v110grid_groupEEvRT_PK13__nv_bfloat16S7_S7_S7_S7_PKfPfSA_SA_PS5_E5s_act;
	add.s32 	%r396, %r395, %r394;
	st.shared.f32 	[%r396], %f591;
	fma.rn.f32 	%f1003, %f591, %f591, %f1003;
	add.s32 	%r100, %r563, 512;
	setp.lt.u32 	%p142, %r563, 512;
	mov.u32 	%r563, %r100;
	@%p142 bra 	$L__BB0_119;
	setp.ne.s32 	%p143, %r1, 0;
	@%p143 bra 	$L__BB0_123;
	mov.u32 	%r564, %r570;
$L__BB0_122:
	shl.b32 	%r397, %r564, 2;
	add.s32 	%r399, %r395, %r397;
	ld.shared.f32 	%f592, [%r399];
	mul.wide.u32 	%rd234, %r564, 4;
	add.s64 	%rd235, %rd6, %rd234;
	st.global.f32 	[%rd235], %f592;
	add.s32 	%r102, %r564, 512;
	setp.lt.u32 	%p144, %r564, 512;
	mov.u32 	%r564, %r102;
	@%p144 bra 	$L__BB0_122;
$L__BB0_123:
	setp.ne.s32 	%p145, %r16, 0;
	mov.b32 	%r400, %f1003;
	shfl.sync.down.b32	%r401|%p146, %r400, 16, 31, -1;
	mov.b32 	%f593, %r401;
	add.f32 	%f594, %f1003, %f593;
	mov.b32 	%r402, %f594;
	shfl.sync.down.b32	%r403|%p147, %r402, 8, 31, -1;
	mov.b32 	%f595, %r403;
	add.f32 	%f596, %f594, %f595;
	mov.b32 	%r404, %f596;
	shfl.sync.down.b32	%r405|%p148, %r404, 4, 31, -1;
	mov.b32 	%f597, %r405;
	add.f32 	%f598, %f596, %f597;
	mov.b32 	%r406, %f598;
	shfl.sync.down.b32	%r407|%p149, %r406, 2, 31, -1;
	mov.b32 	%f599, %r407;
	add.f32 	%f600, %f598, %f599;
	mov.b32 	%r408, %f600;
	shfl.sync.down.b32	%r409|%p150, %r408, 1, 31, -1;
	mov.b32 	%f601, %r409;
	add.f32 	%f88, %f600, %f601;
	@%p145 bra 	$L__BB0_125;
	st.shared.f32 	[%r33], %f88;
$L__BB0_125:
	setp.gt.u32 	%p151, %r570, 31;
	bar.sync 	0;
	@%p151 bra 	$L__BB0_130;
	setp.gt.u32 	%p152, %r16, 15;
	mov.f32 	%f1004, 0f00000000;
	@%p152 bra 	$L__BB0_128;
	ld.shared.f32 	%f1004, [%r34];
$L__BB0_128:
	setp.ne.s32 	%p153, %r16, 0;
	mov.b32 	%r410, %f1004;
	shfl.sync.down.b32	%r411|%p154, %r410, 16, 31, -1;
	mov.b32 	%f603, %r411;
	add.f32 	%f604, %f1004, %f603;
	mov.b32 	%r412, %f604;
	shfl.sync.down.b32	%r413|%p155, %r412, 8, 31, -1;
	mov.b32 	%f605, %r413;
	add.f32 	%f606, %f604, %f605;
	mov.b32 	%r414, %f606;
	shfl.sync.down.b32	%r415|%p156, %r414, 4, 31, -1;
	mov.b32 	%f607, %r415;
	add.f32 	%f608, %f606, %f607;
	mov.b32 	%r416, %f608;
	shfl.sync.down.b32	%r417|%p157, %r416, 2, 31, -1;
	mov.b32 	%f609, %r417;
	add.f32 	%f610, %f608, %f609;
	mov.b32 	%r418, %f610;
	shfl.sync.down.b32	%r419|%p158, %r418, 1, 31, -1;
	mov.b32 	%f611, %r419;
	add.f32 	%f91, %f610, %f611;
	@%p153 bra 	$L__BB0_130;
	fma.rn.f32 	%f612, %f91, 0f3A800000, 0f358637BD;
	rsqrt.approx.f32 	%f613, %f612;
	st.shared.f32 	[_ZZ23ldg_o_proj_postnorm_mlpIN18cooperative_groups4__v110grid_groupEEvRT_PK13__nv_bfloat16S7_S7_S7_S7_PKfPfSA_SA_PS5_E11smem_reduce], %f613;
$L__BB0_130:
	bar.sync 	0;
	ld.shared.f32 	%f92, [_ZZ23ldg_o_proj_postnorm_mlpIN18cooperative_groups4__v110grid_groupEEvRT_PK13__nv_bfloat16S7_S7_S7_S7_PKfPfSA_SA_PS5_E11smem_reduce];
	mov.u32 	%r565, %r570;
$L__BB0_131:
	mul.wide.u32 	%rd237, %r565, 2;
	add.s64 	%rd236, %rd55, %rd237;
	// begin inline asm
	ld.global.nc.b16 %rs140, [%rd236];
	// end inline asm
	// begin inline asm
	{ cvt.f32.bf16 %f614, %rs140;}

	// end inline asm
	shl.b32 	%r420, %r565, 2;
	mov.u32 	%r421, _ZZ23ldg_o_proj_postnorm_mlpIN18cooperative_groups4__v110grid_groupEEvRT_PK13__nv_bfloat16S7_S7_S7_S7_PKfPfSA_SA_PS5_E5s_act;
	add.s32 	%r422, %r421, %r420;
	ld.shared.f32 	%f615, [%r422];
	mul.f32 	%f616, %f92, %f615;
	mul.f32 	%f617, %f614, %f616;
	st.shared.f32 	[%r422], %f617;
	add.s32 	%r104, %r565, 512;
	setp.lt.u32 	%p159, %r565, 512;
	mov.u32 	%r565, %r104;
	@%p159 bra 	$L__BB0_131;
	bar.sync 	0;
	mul.lo.s32 	%r566, %r423, %r1;
	add.s32 	%r424, %r566, %r423;
	min.s32 	%r106, %r424, 3072;
	setp.ge.u32 	%p160, %r566, %r106;
	@%p160 bra 	$L__BB0_137;
$L__BB0_133:
	add.s32 	%r108, %r566, %r15;
	setp.ge.u32 	%p161, %r108, %r106;
	@%p161 bra 	$L__BB0_136;
	setp.ne.s32 	%p162, %r16, 0;
	shl.b32 	%r457, %r108, 10;
	or.b32  	%r458, %r457, %r19;
	mul.wide.u32 	%rd254, %r458, 2;
	add.s64 	%rd238, %rd50, %rd254;
	// begin inline asm
	ld.global.nc.v2.u32 {%r425,%r426}, [%rd238];
	// end inline asm
	add.s64 	%rd239, %rd51, %rd254;
	// begin inline asm
	ld.global.nc.v2.u32 {%r427,%r428}, [%rd239];
	// end inline asm
	mov.b32 	{%rs142, %rs143}, %r425;
	// begin inline asm
	{ cvt.f32.bf16 %f618, %rs142;}

	// end inline asm
	ld.shared.v4.f32 	{%f682, %f683, %f684, %f685}, [%r38];
	// begin inline asm
	{ cvt.f32.bf16 %f619, %rs143;}

	// end inline asm
	mul.f32 	%f686, %f619, %f683;
	fma.rn.f32 	%f687, %f618, %f682, %f686;
	mov.b32 	{%rs144, %rs145}, %r426;
	// begin inline asm
	{ cvt.f32.bf16 %f620, %rs144;}

	// end inline asm
	fma.rn.f32 	%f688, %f620, %f684, %f687;
	// begin inline asm
	{ cvt.f32.bf16 %f621, %rs145;}

	// end inline asm
	fma.rn.f32 	%f689, %f621, %f685, %f688;
	add.f32 	%f690, %f689, 0f00000000;
	mov.b32 	{%rs146, %rs147}, %r427;
	// begin inline asm
	{ cvt.f32.bf16 %f622, %rs146;}

	// end inline asm
	// begin inline asm
	{ cvt.f32.bf16 %f623, %rs147;}

	// end inline asm
	mul.f32 	%f691, %f623, %f683;
	fma.rn.f32 	%f692, %f622, %f682, %f691;
	mov.b32 	{%rs148, %rs149}, %r428;
	// begin inline asm
	{ cvt.f32.bf16 %f624, %rs148;}

	// end inline asm
	fma.rn.f32 	%f693, %f624, %f684, %f692;
	// begin inline asm
	{ cvt.f32.bf16 %f625, %rs149;}

	// end inline asm
	fma.rn.f32 	%f694, %f625, %f685, %f693;
	add.f32 	%f695, %f694, 0f00000000;
	add.s64 	%rd240, %rd238, 256;
	// begin inline asm
	ld.global.nc.v2.u32 {%r429,%r430}, [%rd240];
	// end inline asm
	add.s64 	%rd241, %rd239, 256;
	// begin inline asm
	ld.global.nc.v2.u32 {%r431,%r432}, [%rd241];
	// end inline asm
	mov.b32 	{%rs150, %rs151}, %r429;
	// begin inline asm
	{ cvt.f32.bf16 %f626, %rs150;}

	// end inline asm
	ld.shared.v4.f32 	{%f696, %f697, %f698, %f699}, [%r38+512];
	// begin inline asm
	{ cvt.f32.bf16 %f627, %rs151;}

	// end inline asm
	mul.f32 	%f700, %f627, %f697;
	fma.rn.f32 	%f701, %f626, %f696, %f700;
	mov.b32 	{%rs152, %rs153}, %r430;
	// begin inline asm
	{ cvt.f32.bf16 %f628, %rs152;}

	// end inline asm
	fma.rn.f32 	%f702, %f628, %f698, %f701;
	// begin inline asm
	{ cvt.f32.bf16 %f629, %rs153;}

	// end inline asm
	fma.rn.f32 	%f703, %f629, %f699, %f702;
	add.f32 	%f704, %f690, %f703;
	mov.b32 	{%rs154, %rs155}, %r431;
	// begin inline asm
	{ cvt.f32.bf16 %f630, %rs154;}

	// end inline asm
	// begin inline asm
	{ cvt.f32.bf16 %f631, %rs155;}

	// end inline asm
	mul.f32 	%f705, %f631, %f697;
	fma.rn.f32 	%f706, %f630, %f696, %f705;
	mov.b32 	{%rs156, %rs157}, %r432;
	// begin inline asm
	{ cvt.f32.bf16 %f632, %rs156;}

	// end inline asm
	fma.rn.f32 	%f707, %f632, %f698, %f706;
	// begin inline asm
	{ cvt.f32.bf16 %f633, %rs157;}

	// end inline asm
	fma.rn.f32 	%f708, %f633, %f699, %f707;
	add.f32 	%f709, %f695, %f708;
	add.s64 	%rd242, %rd238, 512;
	// begin inline asm
	ld.global.nc.v2.u32 {%r433,%r434}, [%rd242];
	// end inline asm
	add.s64 	%rd243, %rd239, 512;
	// begin inline asm
	ld.global.nc.v2.u32 {%r435,%r436}, [%rd243];
	// end inline asm
	mov.b32 	{%rs158, %rs159}, %r433;
	// begin inline asm
	{ cvt.f32.bf16 %f634, %rs158;}

	// end inline asm
	ld.shared.v4.f32 	{%f710, %f711, %f712, %f713}, [%r38+1024];
	// begin inline asm
	{ cvt.f32.bf16 %f635, %rs159;}

	// end inline asm
	mul.f32 	%f714, %f635, %f711;
	fma.rn.f32 	%f715, %f634, %f710, %f714;
	mov.b32 	{%rs160, %rs161}, %r434;
	// begin inline asm
	{ cvt.f32.bf16 %f636, %rs160;}

	// end inline asm
	fma.rn.f32 	%f716, %f636, %f712, %f715;
	// begin inline asm
	{ cvt.f32.bf16 %f637, %rs161;}

	// end inline asm
	fma.rn.f32 	%f717, %f637, %f713, %f716;
	add.f32 	%f718, %f704, %f717;
	mov.b32 	{%rs162, %rs163}, %r435;
	// begin inline asm
	{ cvt.f32.bf16 %f638, %rs162;}

	// end inline asm
	// begin inline asm
	{ cvt.f32.bf16 %f639, %rs163;}

	// end inline asm
	mul.f32 	%f719, %f639, %f711;
	fma.rn.f32 	%f720, %f638, %f710, %f719;
	mov.b32 	{%rs164, %rs165}, %r436;
	// begin inline asm
	{ cvt.f32.bf16 %f640, %rs164;}

	// end inline asm
	fma.rn.f32 	%f721, %f640, %f712, %f720;
	// begin inline asm
	{ cvt.f32.bf16 %f641, %rs165;}

	// end inline asm
	fma.rn.f32 	%f722, %f641, %f713, %f721;
	add.f32 	%f723, %f709, %f722;
	add.s64 	%rd244, %rd238, 768;
	// begin inline asm
	ld.global.nc.v2.u32 {%r437,%r438}, [%rd244];
	// end inline asm
	add.s64 	%rd245, %rd239, 768;
	// begin inline asm
	ld.global.nc.v2.u32 {%r439,%r440}, [%rd245];
	// end inline asm
	mov.b32 	{%rs166, %rs167}, %r437;
	// begin inline asm
	{ cvt.f32.bf16 %f642, %rs166;}

	// end inline asm
	ld.shared.v4.f32 	{%f724, %f725, %f726, %f727}, [%r38+1536];
	// begin inline asm
	{ cvt.f32.bf16 %f643, %rs167;}

	// end inline asm
	mul.f32 	%f728, %f643, %f725;
	fma.rn.f32 	%f729, %f642, %f724, %f728;
	mov.b32 	{%rs168, %rs169}, %r438;
	// begin inline asm
	{ cvt.f32.bf16 %f644, %rs168;}

	// end inline asm
	fma.rn.f32 	%f730, %f644, %f726, %f729;
	// begin inline asm
	{ cvt.f32.bf16 %f645, %rs169;}

	// end inline asm
	fma.rn.f32 	%f731, %f645, %f727, %f730;
	add.f32 	%f732, %f718, %f731;
	mov.b32 	{%rs170, %rs171}, %r439;
	// begin inline asm
	{ cvt.f32.bf16 %f646, %rs170;}

	// end inline asm
	// begin inline asm
	{ cvt.f32.bf16 %f647, %rs171;}

	// end inline asm
	mul.f32 	%f733, %f647, %f725;
	fma.rn.f32 	%f734, %f646, %f724, %f733;
	mov.b32 	{%rs172, %rs173}, %r440;
	// begin inline asm
	{ cvt.f32.bf16 %f648, %rs172;}

	// end inline asm
	fma.rn.f32 	%f735, %f648, %f726, %f734;
	// begin inline asm
	{ cvt.f32.bf16 %f649, %rs173;}

	// end inline asm
	fma.rn.f32 	%f736, %f649, %f727, %f735;
	add.f32 	%f737, %f723, %f736;
	add.s64 	%rd246, %rd238, 1024;
	// begin inline asm
	ld.global.nc.v2.u32 {%r441,%r442}, [%rd246];
	// end inline asm
	add.s64 	%rd247, %rd239, 1024;
	// begin inline asm
	ld.global.nc.v2.u32 {%r443,%r444}, [%rd247];
	// end inline asm
	mov.b32 	{%rs174, %rs175}, %r441;
	// begin inline asm
	{ cvt.f32.bf16 %f650, %rs174;}

	// end inline asm
	ld.shared.v4.f32 	{%f738, %f739, %f740, %f741}, [%r38+2048];
	// begin inline asm
	{ cvt.f32.bf16 %f651, %rs175;}

	// end inline asm
	mul.f32 	%f742, %f651, %f739;
	fma.rn.f32 	%f743, %f650, %f738, %f742;
	mov.b32 	{%rs176, %rs177}, %r442;
	// begin inline asm
	{ cvt.f32.bf16 %f652, %rs176;}

	// end inline asm
	fma.rn.f32 	%f744, %f652, %f740, %f743;
	// begin inline asm
	{ cvt.f32.bf16 %f653, %rs177;}

	// end inline asm
	fma.rn.f32 	%f745, %f653, %f741, %f744;
	add.f32 	%f746, %f732, %f745;
	mov.b32 	{%rs178, %rs179}, %r443;
	// begin inline asm
	{ cvt.f32.bf16 %f654, %rs178;}

	// end inline asm
	// begin inline asm
	{ cvt.f32.bf16 %f655, %rs179;}

	// end inline asm
	mul.f32 	%f747, %f655, %f739;
	fma.rn.f32 	%f748, %f654, %f738, %f747;
	mov.b32 	{%rs180, %rs181}, %r444;
	// begin inline asm
	{ cvt.f32.bf16 %f656, %rs180;}

	// end inline asm
	fma.rn.f32 	%f749, %f656, %f740, %f748;
	// begin inline asm
	{ cvt.f32.bf16 %f657, %rs181;}

	// end inline asm
	fma.rn.f32 	%f750, %f657, %f741, %f749;
	add.f32 	%f751, %f737, %f750;
	add.s64 	%rd248, %rd238, 1280;
	// begin inline asm
	ld.global.nc.v2.u32 {%r445,%r446}, [%rd248];
	// end inline asm
	add.s64 	%rd249, %rd239, 1280;
	// begin inline asm
	ld.global.nc.v2.u32 {%r447,%r448}, [%rd249];
	// end inline asm
	mov.b32 	{%rs182, %rs183}, %r445;
	// begin inline asm
	{ cvt.f32.bf16 %f658, %rs182;}

	// end inline asm
	ld.shared.v4.f32 	{%f752, %f753, %f754, %f755}, [%r38+2560];
	// begin inline asm
	{ cvt.f32.bf16 %f659, %rs183;}

	// end inline asm
	mul.f32 	%f756, %f659, %f753;
	fma.rn.f32 	%f757, %f658, %f752, %f756;
	mov.b32 	{%rs184, %rs185}, %r446;
	// begin inline asm
	{ cvt.f32.bf16 %f660, %rs184;}

	// end inline asm
	fma.rn.f32 	%f758, %f660, %f754, %f757;
	// begin inline asm
	{ cvt.f32.bf16 %f661, %rs185;}

	// end inline asm
	fma.rn.f32 	%f759, %f661, %f755, %f758;
	add.f32 	%f760, %f746, %f759;
	mov.b32 	{%rs186, %rs187}, %r447;
	// begin inline asm
	{ cvt.f32.bf16 %f662, %rs186;}

	// end inline asm
	// begin inline asm
	{ cvt.f32.bf16 %f663, %rs187;}

	// end inline asm
	mul.f32 	%f761, %f663, %f753;
	fma.rn.f32 	%f762, %f662, %f752, %f761;
	mov.b32 	{%rs188, %rs189}, %r448;
	// begin inline asm
	{ cvt.f32.bf16 %f664, %rs188;}

	// end inline asm
	fma.rn.f32 	%f763, %f664, %f754, %f762;
	// begin inline asm
	{ cvt.f32.bf16 %f665, %rs189;}

	// end inline asm
	fma.rn.f32 	%f764, %f665, %f755, %f763;
	add.f32 	%f765, %f751, %f764;
	add.s64 	%rd250, %rd238, 1536;
	// begin inline asm
	ld.global.nc.v2.u32 {%r449,%r450}, [%rd250];
	// end inline asm
	add.s64 	%rd251, %rd239, 1536;
	// begin inline asm
	ld.global.nc.v2.u32 {%r451,%r452}, [%rd251];
	// end inline asm
	mov.b32 	{%rs190, %rs191}, %r449;
	// begin inline asm
	{ cvt.f32.bf16 %f666, %rs190;}

	// end inline asm
	ld.shared.v4.f32 	{%f766, %f767, %f768, %f769}, [%r38+3072];
	// begin inline asm
	{ cvt.f32.bf16 %f667, %rs191;}

	// end inline asm
	mul.f32 	%f770, %f667, %f767;
	fma.rn.f32 	%f771, %f666, %f766, %f770;
	mov.b32 	{%rs192, %rs193}, %r450;
	// begin inline asm
	{ cvt.f32.bf16 %f668, %rs192;}

	// end inline asm
	fma.rn.f32 	%f772, %f668, %f768, %f771;
	// begin inline asm
	{ cvt.f32.bf16 %f669, %rs193;}

	// end inline asm
	fma.rn.f32 	%f773, %f669, %f769, %f772;
	add.f32 	%f774, %f760, %f773;
	mov.b32 	{%rs194, %rs195}, %r451;
	// begin inline asm
	{ cvt.f32.bf16 %f670, %rs194;}

	// end inline asm
	// begin inline asm
	{ cvt.f32.bf16 %f671, %rs195;}

	// end inline asm
	mul.f32 	%f775, %f671, %f767;
	fma.rn.f32 	%f776, %f670, %f766, %f775;
	mov.b32 	{%rs196, %rs197}, %r452;
	// begin inline asm
	{ cvt.f32.bf16 %f672, %rs196;}

	// end inline asm
	fma.rn.f32 	%f777, %f672, %f768, %f776;
	// begin inline asm
	{ cvt.f32.bf16 %f673, %rs197;}

	// end inline asm
	fma.rn.f32 	%f778, %f673, %f769, %f777;
	add.f32 	%f779, %f765, %f778;
	add.s64 	%rd252, %rd238, 1792;
	// begin inline asm
	ld.global.nc.v2.u32 {%r453,%r454}, [%rd252];
	// end inline asm
	add.s64 	%rd253, %rd239, 1792;
	// begin inline asm
	ld.global.nc.v2.u32 {%r455,%r456}, [%rd253];
	// end inline asm
	mov.b32 	{%rs198, %rs199}, %r453;
	// begin inline asm
	{ cvt.f32.bf16 %f674, %rs198;}

	// end inline asm
	ld.shared.v4.f32 	{%f780, %f781, %f782, %f783}, [%r38+3584];
	// begin inline asm
	{ cvt.f32.bf16 %f675, %rs199;}

	// end inline asm
	mul.f32 	%f784, %f675, %f781;
	fma.rn.f32 	%f785, %f674, %f780, %f784;
	mov.b32 	{%rs200, %rs201}, %r454;
	// begin inline asm
	{ cvt.f32.bf16 %f676, %rs200;}

	// end inline asm
	fma.rn.f32 	%f786, %f676, %f782, %f785;
	// begin inline asm
	{ cvt.f32.bf16 %f677, %rs201;}

	// end inline asm
	fma.rn.f32 	%f787, %f677, %f783, %f786;
	add.f32 	%f788, %f774, %f787;
	mov.b32 	{%rs202, %rs203}, %r455;
	// begin inline asm
	{ cvt.f32.bf16 %f678, %rs202;}

	// end inline asm
	// begin inline asm
	{ cvt.f32.bf16 %f679, %rs203;}

	// end inline asm
	mul.f32 	%f789, %f679, %f781;
	fma.rn.f32 	%f790, %f678, %f780, %f789;
	mov.b32 	{%rs204, %rs205}, %r456;
	// begin inline asm
	{ cvt.f32.bf16 %f680, %rs204;}

	// end inline asm
	fma.rn.f32 	%f791, %f680, %f782, %f790;
	// begin inline asm
	{ cvt.f32.bf16 %f681, %rs205;}

	// end inline asm
	fma.rn.f32 	%f792, %f681, %f783, %f791;
	add.f32 	%f793, %f779, %f792;
	mov.b32 	%r459, %f788;
	shfl.sync.down.b32	%r460|%p163, %r459, 16, 31, -1;
	mov.b32 	%f794, %r460;
	add.f32 	%f795, %f788, %f794;
	mov.b32 	%r461, %f795;
	shfl.sync.down.b32	%r462|%p164, %r461, 8, 31, -1;
	mov.b32 	%f796, %r462;
	add.f32 	%f797, %f795, %f796;
	mov.b32 	%r463, %f797;
	shfl.sync.down.b32	%r464|%p165, %r463, 4, 31, -1;
	mov.b32 	%f798, %r464;
	add.f32 	%f799, %f797, %f798;
	mov.b32 	%r465, %f799;
	shfl.sync.down.b32	%r466|%p166, %r465, 2, 31, -1;
	mov.b32 	%f800, %r466;
	add.f32 	%f801, %f799, %f800;
	mov.b32 	%r467, %f801;
	shfl.sync.down.b32	%r468|%p167, %r467, 1, 31, -1;
	mov.b32 	%f802, %r468;
	add.f32 	%f93, %f801, %f802;
	mov.b32 	%r469, %f793;
	shfl.sync.down.b32	%r470|%p168, %r469, 16, 31, -1;
	mov.b32 	%f803, %r470;
	add.f32 	%f804, %f793, %f803;
	mov.b32 	%r471, %f804;
	shfl.sync.down.b32	%r472|%p169, %r471, 8, 31, -1;
	mov.b32 	%f805, %r472;
	add.f32 	%f806, %f804, %f805;
	mov.b32 	%r473, %f806;
	shfl.sync.down.b32	%r474|%p170, %r473, 4, 31, -1;
	mov.b32 	%f807, %r474;
	add.f32 	%f808, %f806, %f807;
	mov.b32 	%r475, %f808;
	shfl.sync.down.b32	%r476|%p171, %r475, 2, 31, -1;
	mov.b32 	%f809, %r476;
	add.f32 	%f810, %f808, %f809;
	mov.b32 	%r477, %f810;
	shfl.sync.down.b32	%r478|%p172, %r477, 1, 31, -1;
	mov.b32 	%f811, %r478;
	add.f32 	%f94, %f810, %f811;
	@%p162 bra 	$L__BB0_136;
	mul.f32 	%f813, %f93, 0fBFB8AA3B;
	// begin inline asm
	ex2.approx.ftz.f32 %f812, %f813;
	// end inline asm
	add.f32 	%f815, %f812, 0f3F800000;
	// begin inline asm
	rcp.approx.ftz.f32 %f814, %f815;
	// end inline asm
	mul.f32 	%f816, %f93, %f814;
	mul.f32 	%f817, %f94, %f816;
	mul.wide.u32 	%rd255, %r108, 4;
	add.s64 	%rd256, %rd5, %rd255;
	st.global.f32 	[%rd256], %f817;
$L__BB0_136:
	add.s32 	%r566, %r566, 16;
	setp.lt.u32 	%p173, %r566, %r106;
	@%p173 bra 	$L__BB0_133;
$L__BB0_137:
	setp.ne.s64 	%p174, %rd9, 0;
	@%p174 bra 	$L__BB0_139;
	// begin inline asm
	trap;
	// end inline asm
$L__BB0_139:
	setp.ne.s32 	%p175, %r13, 0;
	barrier.sync 	0;
	@%p175 bra 	$L__BB0_142;
	// begin inline asm
	atom.add.release.gpu.u32 %r479,[%rd11],%r20;
	// end inline asm
$L__BB0_141:
	// begin inline asm
	ld.acquire.gpu.u32 %r481,[%rd11];
	// end inline asm
	xor.b32  	%r482, %r481, %r479;
	setp.gt.s32 	%p176, %r482, -1;
	@%p176 bra 	$L__BB0_141;
$L__BB0_142:
	setp.ge.u32 	%p177, %r567, %r91;
	barrier.sync 	0;
	@%p177 bra 	$L__BB0_149;
$L__BB0_143:
	add.s32 	%r112, %r567, %r15;
	setp.ge.u32 	%p178, %r112, %r91;
	@%p178 bra 	$L__BB0_148;
	mul.lo.s32 	%r113, %r112, 3072;
	mov.f32 	%f1005, 0f00000000;
	mov.u32 	%r568, %r19;
$L__BB0_145:
	.pragma "nounroll";
	add.s32 	%r499, %r568, %r113;
	mul.wide.u32 	%rd267, %r499, 2;
	add.s64 	%rd259, %rd52, %rd267;
	// begin inline asm
	ld.global.nc.v2.u32 {%r483,%r484}, [%rd259];
	// end inline asm
	mov.b32 	{%rs206, %rs207}, %r483;
	// begin inline asm
	{ cvt.f32.bf16 %f819, %rs206;}

	// end inline asm
	mul.wide.u32 	%rd268, %r568, 4;
	add.s64 	%rd269, %rd5, %rd268;
	ld.global.f32 	%f851, [%rd269];
	// begin inline asm
	{ cvt.f32.bf16 %f820, %rs207;}

	// end inline asm
	ld.global.f32 	%f852, [%rd269+4];
	mul.f32 	%f853, %f820, %f852;
	fma.rn.f32 	%f854, %f819, %f851, %f853;
	mov.b32 	{%rs208, %rs209}, %r484;
	// begin inline asm
	{ cvt.f32.bf16 %f821, %rs208;}

	// end inline asm
	ld.global.f32 	%f855, [%rd269+8];
	fma.rn.f32 	%f856, %f821, %f855, %f854;
	// begin inline asm
	{ cvt.f32.bf16 %f822, %rs209;}

	// end inline asm
	ld.global.f32 	%f857, [%rd269+12];
	fma.rn.f32 	%f858, %f822, %f857, %f856;
	add.f32 	%f859, %f1005, %f858;
	add.s64 	%rd260, %rd259, 256;
	// begin inline asm
	ld.global.nc.v2.u32 {%r485,%r486}, [%rd260];
	// end inline asm
	mov.b32 	{%rs210, %rs211}, %r485;
	// begin inline asm
	{ cvt.f32.bf16 %f823, %rs210;}

	// end inline asm
	ld.global.f32 	%f860, [%rd269+512];
	// begin inline asm
	{ cvt.f32.bf16 %f824, %rs211;}

	// end inline asm
	ld.global.f32 	%f861, [%rd269+516];
	mul.f32 	%f862, %f824, %f861;
	fma.rn.f32 	%f863, %f823, %f860, %f862;
	mov.b32 	{%rs212, %rs213}, %r486;
	// begin inline asm
	{ cvt.f32.bf16 %f825, %rs212;}

	// end inline asm
	ld.global.f32 	%f864, [%rd269+520];
	fma.rn.f32 	%f865, %f825, %f864, %f863;
	// begin inline asm
	{ cvt.f32.bf16 %f826, %rs213;}

	// end inline asm
	ld.global.f32 	%f866, [%rd269+524];
	fma.rn.f32 	%f867, %f826, %f866, %f865;
	add.f32 	%f868, %f859, %f867;
	add.s64 	%rd261, %rd259, 512;
	// begin inline asm
	ld.global.nc.v2.u32 {%r487,%r488}, [%rd261];
	// end inline asm
	mov.b32 	{%rs214, %rs215}, %r487;
	// begin inline asm
	{ cvt.f32.bf16 %f827, %rs214;}

	// end inline asm
	ld.global.f32 	%f869, [%rd269+1024];
	// begin inline asm
	{ cvt.f32.bf16 %f828, %rs215;}

	// end inline asm
	ld.global.f32 	%f870, [%rd269+1028];
	mul.f32 	%f871, %f828, %f870;
	fma.rn.f32 	%f872, %f827, %f869, %f871;
	mov.b32 	{%rs216, %rs217}, %r488;
	// begin inline asm
	{ cvt.f32.bf16 %f829, %rs216;}

	// end inline asm
	ld.global.f32 	%f873, [%rd269+1032];
	fma.rn.f32 	%f874, %f829, %f873, %f872;
	// begin inline asm
	{ cvt.f32.bf16 %f830, %rs217;}

	// end inline asm
	ld.global.f32 	%f875, [%rd269+1036];
	fma.rn.f32 	%f876, %f830, %f875, %f874;
	add.f32 	%f877, %f868, %f876;
	add.s64 	%rd262, %rd259, 768;
	// begin inline asm
	ld.global.nc.v2.u32 {%r489,%r490}, [%rd262];
	// end inline asm
	mov.b32 	{%rs218, %rs219}, %r489;
	// begin inline asm
	{ cvt.f32.bf16 %f831, %rs218;}

	// end inline asm
	ld.global.f32 	%f878, [%rd269+1536];
	// begin inline asm
	{ cvt.f32.bf16 %f832, %rs219;}

	// end inline asm
	ld.global.f32 	%f879, [%rd269+1540];
	mul.f32 	%f880, %f832, %f879;
	fma.rn.f32 	%f881, %f831, %f878, %f880;
	mov.b32 	{%rs220, %rs221}, %r490;
	// begin inline asm
	{ cvt.f32.bf16 %f833, %rs220;}

	// end inline asm
	ld.global.f32 	%f882, [%rd269+1544];
	fma.rn.f32 	%f883, %f833, %f882, %f881;
	// begin inline asm
	{ cvt.f32.bf16 %f834, %rs221;}

	// end inline asm
	ld.global.f32 	%f884, [%rd269+1548];
	fma.rn.f32 	%f885, %f834, %f884, %f883;
	add.f32 	%f886, %f877, %f885;
	add.s64 	%rd263, %rd259, 1024;
	// begin inline asm
	ld.global.nc.v2.u32 {%r491,%r492}, [%rd263];
	// end inline asm
	mov.b32 	{%rs222, %rs223}, %r491;
	// begin inline asm
	{ cvt.f32.bf16 %f835, %rs222;}

	// end inline asm
	ld.global.f32 	%f887, [%rd269+2048];
	// begin inline asm
	{ cvt.f32.bf16 %f836, %rs223;}

	// end inline asm
	ld.global.f32 	%f888, [%rd269+2052];
	mul.f32 	%f889, %f836, %f888;
	fma.rn.f32 	%f890, %f835, %f887, %f889;
	mov.b32 	{%rs224, %rs225}, %r492;
	// begin inline asm
	{ cvt.f32.bf16 %f837, %rs224;}

	// end inline asm
	ld.global.f32 	%f891, [%rd269+2056];
	fma.rn.f32 	%f892, %f837, %f891, %f890;
	// begin inline asm
	{ cvt.f32.bf16 %f838, %rs225;}

	// end inline asm
	ld.global.f32 	%f893, [%rd269+2060];
	fma.rn.f32 	%f894, %f838, %f893, %f892;
	add.f32 	%f895, %f886, %f894;
	add.s64 	%rd264, %rd259, 1280;
	// begin inline asm
	ld.global.nc.v2.u32 {%r493,%r494}, [%rd264];
	// end inline asm
	mov.b32 	{%rs226, %rs227}, %r493;
	// begin inline asm
	{ cvt.f32.bf16 %f839, %rs226;}

	// end inline asm
	ld.global.f32 	%f896, [%rd269+2560];
	// begin inline asm
	{ cvt.f32.bf16 %f840, %rs227;}

	// end inline asm
	ld.global.f32 	%f897, [%rd269+2564];
	mul.f32 	%f898, %f840, %f897;
	fma.rn.f32 	%f899, %f839, %f896, %f898;
	mov.b32 	{%rs228, %rs229}, %r494;
	// begin inline asm
	{ cvt.f32.bf16 %f841, %rs228;}

	// end inline asm
	ld.global.f32 	%f900, [%rd269+2568];
	fma.rn.f32 	%f901, %f841, %f900, %f899;
	// begin inline asm
	{ cvt.f32.bf16 %f842, %rs229;}

	// end inline asm
	ld.global.f32 	%f902, [%rd269+2572];
	fma.rn.f32 	%f903, %f842, %f902, %f901;
	add.f32 	%f904, %f895, %f903;
	add.s64 	%rd265, %rd259, 1536;
	// begin inline asm
	ld.global.nc.v2.u32 {%r495,%r496}, [%rd265];
	// end inline asm
	mov.b32 	{%rs230, %rs231}, %r495;
	// begin inline asm
	{ cvt.f32.bf16 %f843, %rs230;}

	// end inline asm
	ld.global.f32 	%f905, [%rd269+3072];
	// begin inline asm
	{ cvt.f32.bf16 %f844, %rs231;}

	// end inline asm
	ld.global.f32 	%f906, [%rd269+3076];
	mul.f32 	%f907, %f844, %f906;
	fma.rn.f32 	%f908, %f843, %f905, %f907;
	mov.b32 	{%rs232, %rs233}, %r496;
	// begin inline asm
	{ cvt.f32.bf16 %f845, %rs232;}

	// end inline asm
	ld.global.f32 	%f909, [%rd269+3080];
	fma.rn.f32 	%f910, %f845, %f909, %f908;
	// begin inline asm
	{ cvt.f32.bf16 %f846, %rs233;}

	// end inline asm
	ld.global.f32 	%f911, [%rd269+3084];
	fma.rn.f32 	%f912, %f846, %f911, %f910;
	add.f32 	%f913, %f904, %f912;
	add.s64 	%rd266, %rd259, 1792;
	// begin inline asm
	ld.global.nc.v2.u32 {%r497,%r498}, [%rd266];
	// end inline asm
	mov.b32 	{%rs234, %rs235}, %r497;
	// begin inline asm
	{ cvt.f32.bf16 %f847, %rs234;}

	// end inline asm
	ld.global.f32 	%f914, [%rd269+3584];
	// begin inline asm
	{ cvt.f32.bf16 %f848, %rs235;}

	// end inline asm
	ld.global.f32 	%f915, [%rd269+3588];
	mul.f32 	%f916, %f848, %f915;
	fma.rn.f32 	%f917, %f847, %f914, %f916;
	mov.b32 	{%rs236, %rs237}, %r498;
	// begin inline asm
	{ cvt.f32.bf16 %f849, %rs236;}

	// end inline asm
	ld.global.f32 	%f918, [%rd269+3592];
	fma.rn.f32 	%f919, %f849, %f918, %f917;
	// begin inline asm
	{ cvt.f32.bf16 %f850, %rs237;}

	// end inline asm
	ld.global.f32 	%f920, [%rd269+3596];
	fma.rn.f32 	%f921, %f850, %f920, %f919;
	add.f32 	%f1005, %f913, %f921;
	add.s32 	%r115, %r568, 1024;
	setp.lt.u32 	%p179, %r568, 2048;
	mov.u32 	%r568, %r115;
	@%p179 bra 	$L__BB0_145;
	setp.ne.s32 	%p180, %r16, 0;
	mov.b32 	%r500, %f1005;
	shfl.sync.down.b32	%r501|%p181, %r500, 16, 31, -1;
	mov.b32 	%f922, %r501;
	add.f32 	%f923, %f1005, %f922;
	mov.b32 	%r502, %f923;
	shfl.sync.down.b32	%r503|%p182, %r502, 8, 31, -1;
	mov.b32 	%f924, %r503;
	add.f32 	%f925, %f923, %f924;
	mov.b32 	%r504, %f925;
	shfl.sync.down.b32	%r505|%p183, %r504, 4, 31, -1;
	mov.b32 	%f926, %r505;
	add.f32 	%f927, %f925, %f926;
	mov.b32 	%r506, %f927;
	shfl.sync.down.b32	%r507|%p184, %r506, 2, 31, -1;
	mov.b32 	%f928, %r507;
	add.f32 	%f929, %f927, %f928;
	mov.b32 	%r508, %f929;
	shfl.sync.down.b32	%r509|%p185, %r508, 1, 31, -1;
	mov.b32 	%f930, %r509;
	add.f32 	%f97, %f929, %f930;
	@%p180 bra 	$L__BB0_148;
	mul.wide.u32 	%rd270, %r112, 4;
	add.s64 	%rd271, %rd6, %rd270;
	ld.global.f32 	%f932, [%rd271];
	add.f32 	%f931, %f97, %f932;
	// begin inline asm
	{  cvt.rn.bf16.f32 %rs238, %f931;}

	// end inline asm
	mul.wide.u32 	%rd272, %r112, 2;
	add.s64 	%rd273, %rd7, %rd272;
	st.global.u16 	[%rd273], %rs238;
$L__BB0_148:
	add.s32 	%r567, %r567, 16;
	setp.lt.u32 	%p186, %r567, %r91;
	@%p186 bra 	$L__BB0_143;
$L__BB0_149:
	setp.ne.s64 	%p187, %rd9, 0;
	@%p187 bra 	$L__BB0_151;
	// begin inline asm
	trap;
	// end inline asm
$L__BB0_151:
	setp.ne.s32 	%p188, %r13, 0;
	barrier.sync 	0;
	@%p188 bra 	$L__BB0_154;
	// begin inline asm
	atom.add.release.gpu.u32 %r510,[%rd11],%r20;
	// end inline asm
$L__BB0_153:
	// begin inline asm
	ld.acquire.gpu.u32 %r512,[%rd11];
	// end inline asm
	xor.b32  	%r513, %r512, %r510;
	setp.gt.s32 	%p189, %r513, -1;
	@%p189 bra 	$L__BB0_153;
$L__BB0_154:
	barrier.sync 	0;
	add.s32 	%r544, %r544, 1;
	setp.ne.s32 	%p190, %r544, %r124;
	@%p190 bra 	$L__BB0_13;
$L__BB0_155:
	setp.ne.s32 	%p191, %r1, 0;
	@%p191 bra 	$L__BB0_167;
	and.b32  	%r119, %r570, 31;
	mul.wide.u32 	%rd56, %r570, 4;
	add.s64 	%rd284, %rd8, %rd56;
	mul.wide.u32 	%rd58, %r570, 2;
	add.s64 	%rd281, %rd7, %rd58;
	mov.f32 	%f1006, 0f00000000;
	mov.u64 	%rd282, %rd284;
	mov.u32 	%r569, %r570;
$L__BB0_157:
	ld.global.u16 	%rs239, [%rd281];
	// begin inline asm
	{ cvt.f32.bf16 %f934, %rs239;}

	// end inline asm
	st.global.f32 	[%rd282], %f934;
	fma.rn.f32 	%f1006, %f934, %f934, %f1006;
	add.s32 	%r121, %r569, 512;
	add.s64 	%rd282, %rd282, 2048;
	add.s64 	%rd281, %rd281, 1024;
	setp.lt.u32 	%p192, %r569, 512;
	mov.u32 	%r569, %r121;
	@%p192 bra 	$L__BB0_157;
	mov.b32 	%r514, %f1006;
	shfl.sync.down.b32	%r515|%p193, %r514, 16, 31, -1;
	mov.b32 	%f935, %r515;
	add.f32 	%f936, %f1006, %f935;
	mov.b32 	%r516, %f936;
	shfl.sync.down.b32	%r517|%p194, %r516, 8, 31, -1;
	mov.b32 	%f937, %r517;
	add.f32 	%f938, %f936, %f937;
	mov.b32 	%r518, %f938;
	shfl.sync.down.b32	%r519|%p195, %r518, 4, 31, -1;
	mov.b32 	%f939, %r519;
	add.f32 	%f940, %f938, %f939;
	mov.b32 	%r520, %f940;
	shfl.sync.down.b32	%r521|%p196, %r520, 2, 31, -1;
	mov.b32 	%f941, %r521;
	add.f32 	%f942, %f940, %f941;
	mov.b32 	%r522, %f942;
	shfl.sync.down.b32	%r523|%p197, %r522, 1, 31, -1;
	mov.b32 	%f943, %r523;
	add.f32 	%f100, %f942, %f943;
	setp.ne.s32 	%p198, %r119, 0;
	@%p198 bra 	$L__BB0_160;
	shr.u32 	%r524, %r570, 3;
	and.b32  	%r525, %r524, 124;
	mov.u32 	%r526, _ZZ17ldg_decode_kerneliPK13__nv_bfloat16PK15LDGLayerWeightsS1_S1_S1_PS_S5_S5_PfS6_S6_S6_S6_S6_S6_S6_iiiifE11smem_reduce;
	add.s32 	%r527, %r526, %r525;
	st.shared.f32 	[%r527], %f100;
$L__BB0_160:
	bar.sync 	0;
	setp.gt.u32 	%p199, %r570, 31;
	@%p199 bra 	$L__BB0_165;
	setp.gt.u32 	%p200, %r119, 15;
	mov.f32 	%f1007, 0f00000000;
	@%p200 bra 	$L__BB0_163;
	shl.b32 	%r528, %r119, 2;
	mov.u32 	%r529, _ZZ17ldg_decode_kerneliPK13__nv_bfloat16PK15LDGLayerWeightsS1_S1_S1_PS_S5_S5_PfS6_S6_S6_S6_S6_S6_S6_iiiifE11smem_reduce;
	add.s32 	%r530, %r529, %r528;
	ld.shared.f32 	%f1007, [%r530];
$L__BB0_163:
	setp.ne.s32 	%p201, %r119, 0;
	mov.b32 	%r531, %f1007;
	shfl.sync.down.b32	%r532|%p202, %r531, 16, 31, -1;
	mov.b32 	%f945, %r532;
	add.f32 	%f946, %f1007, %f945;
	mov.b32 	%r533, %f946;
	shfl.sync.down.b32	%r534|%p203, %r533, 8, 31, -1;
	mov.b32 	%f947, %r534;
	add.f32 	%f948, %f946, %f947;
	mov.b32 	%r535, %f948;
	shfl.sync.down.b32	%r536|%p204, %r535, 4, 31, -1;
	mov.b32 	%f949, %r536;
	add.f32 	%f950, %f948, %f949;
	mov.b32 	%r537, %f950;
	shfl.sync.down.b32	%r538|%p205, %r537, 2, 31, -1;
	mov.b32 	%f951, %r538;
	add.f32 	%f952, %f950, %f951;
	mov.b32 	%r539, %f952;
	shfl.sync.down.b32	%r540|%p206, %r539, 1, 31, -1;
	mov.b32 	%f953, %r540;
	add.f32 	%f103, %f952, %f953;
	@%p201 bra 	$L__BB0_165;
	fma.rn.f32 	%f954, %f103, 0f3A800000, 0f358637BD;
	rsqrt.approx.f32 	%f955, %f954;
	st.shared.f32 	[_ZZ17ldg_decode_kerneliPK13__nv_bfloat16PK15LDGLayerWeightsS1_S1_S1_PS_S5_S5_PfS6_S6_S6_S6_S6_S6_S6_iiiifE11smem_reduce], %f955;
$L__BB0_165:
	bar.sync 	0;
	ld.shared.f32 	%f104, [_ZZ17ldg_decode_kerneliPK13__nv_bfloat16PK15LDGLayerWeightsS1_S1_S1_PS_S5_S5_PfS6_S6_S6_S6_S6_S6_S6_iiiifE11smem_reduce];
	cvta.to.global.u64 	%rd276, %rd80;
	add.s64 	%rd285, %rd276, %rd56;
	add.s64 	%rd283, %rd74, %rd58;
$L__BB0_166:
	// begin inline asm
	ld.global.nc.b16 %rs240, [%rd283];
	// end inline asm
	// begin inline asm
	{ cvt.f32.bf16 %f956, %rs240;}

	// end inline asm
	ld.global.f32 	%f957, [%rd284];
	mul.f32 	%f958, %f104, %f957;
	mul.f32 	%f959, %f956, %f958;
	st.global.f32 	[%rd285], %f959;
	add.s32 	%r123, %r570, 512;
	add.s64 	%rd285, %rd285, 2048;
	add.s64 	%rd284, %rd284, 2048;
	add.s64 	%rd283, %rd283, 1024;
	setp.lt.u32 	%p207, %r570, 512;
	mov.u32 	%r570, %r123;
	@%p207 bra 	$L__BB0_166;
$L__BB0_167:
	ret;

}
	// .globl	_Z18ldg_lm_head_logitsPKfPK13__nv_bfloat16Pf
.visible .entry _Z18ldg_lm_head_logitsPKfPK13__nv_bfloat16Pf(
	.param .u64 .ptr .align 1 _Z18ldg_lm_head_logitsPKfPK13__nv_bfloat16Pf_param_0,
	.param .u64 .ptr .align 1 _Z18ldg_lm_head_logitsPKfPK13__nv_bfloat16Pf_param_1,
	.param .u64 .ptr .align 1 _Z18ldg_lm_head_logitsPKfPK13__nv_bfloat16Pf_param_2
)
{
	.reg .pred 	%p<34>;
	.reg .b16 	%rs<65>;
	.reg .b32 	%r<94>;
	.reg .b32 	%f<232>;
	.reg .b64 	%rd<38>;
	// demoted variable
	.shared .align 16 .b8 _ZZ18ldg_lm_head_logitsPKfPK13__nv_bfloat16PfE8s_hidden[4096];
	ld.param.u64 	%rd11, [_Z18ldg_lm_head_logitsPKfPK13__nv_bfloat16Pf_param_0];
	ld.param.u64 	%rd9, [_Z18ldg_lm_head_logitsPKfPK13__nv_bfloat16Pf_param_1];
	ld.param.u64 	%rd10, [_Z18ldg_lm_head_logitsPKfPK13__nv_bfloat16Pf_param_2];
	cvta.to.global.u64 	%rd12, %rd11;
	mov.u32 	%r1, %tid.x;
	shl.b32 	%r19, %r1, 2;
	mov.u32 	%r20, _ZZ18ldg_lm_head_logitsPKfPK13__nv_bfloat16PfE8s_hidden;
	add.s32 	%r90, %r20, %r19;
	mul.wide.u32 	%rd13, %r1, 4;
	add.s64 	%rd37, %rd12, %rd13;
	mov.u32 	%r91, %r1;
$L__BB1_1:
	ld.global.nc.f32 	%f67, [%rd37];
	st.shared.f32 	[%r90], %f67;
	add.s32 	%r5, %r91, 256;
	add.s32 	%r90, %r90, 1024;
	add.s64 	%rd37, %rd37, 1024;
	setp.lt.u32 	%p1, %r91, 768;
	mov.u32 	%r91, %r5;
	@%p1 bra 	$L__BB1_1;
	bar.sync 	0;
	mov.u32 	%r21, %nctaid.x;
	add.s32 	%r22, %r21, 151935;
	div.u32 	%r23, %r22, %r21;
	mov.u32 	%r24, %ctaid.x;
	mul.lo.s32 	%r7, %r23, %r24;
	add.s32 	%r25, %r7, %r23;
	min.s32 	%r8, %r25, 151936;
	shr.u32 	%r26, %r1, 4;
	and.b32  	%r27, %r26, 62;
	add.s32 	%r9, %r7, %r27;
	setp.ge.s32 	%p2, %r9, %r8;
	@%p2 bra 	$L__BB1_43;
	and.b32  	%r10, %r1, 31;
	and.b32  	%r29, %r19, 124;
	shl.b32 	%r30, %r1, 4;
	and.b32  	%r31, %r30, 496;
	add.s32 	%r11, %r20, %r31;
	cvt.u64.u32 	%rd4, %r29;
	add.s32 	%r93, %r9, 1;
	shl.b32 	%r33, %r7, 10;
	shl.b32 	%r34, %r1, 6;
	and.b32  	%r35, %r34, 63488;
	add.s32 	%r92, %r33, %r35;
	cvta.to.global.u64 	%rd5, %rd10;
$L__BB1_4:
	mov.u32 	%r15, %r93;
	add.s32 	%r16, %r15, -1;
	setp.ge.s32 	%p3, %r16, %r8;
	ld.shared.v4.f32 	{%f1, %f2, %f3, %f4}, [%r11];
	cvt.s64.s32 	%rd14, %r92;
	add.s64 	%rd15, %rd14, %rd4;
	shl.b64 	%rd16, %rd15, 1;
	add.s64 	%rd6, %rd9, %rd16;
	mov.f32 	%f218, 0f00000000;
	@%p3 bra 	$L__BB1_6;
	// begin inline asm
	ld.global.nc.v2.u32 {%r36,%r37}, [%rd6];
	// end inline asm
	mov.b32 	{%rs1, %rs2}, %r36;
	// begin inline asm
	{ cvt.f32.bf16 %f69, %rs1;}

	// end inline asm
	// begin inline asm
	{ cvt.f32.bf16 %f70, %rs2;}

	// end inline asm
	mul.f32 	%f73, %f2, %f70;
	fma.rn.f32 	%f74, %f1, %f69, %f73;
	mov.b32 	{%rs3, %rs4}, %r37;
	// begin inline asm
	{ cvt.f32.bf16 %f71, %rs3;}

	// end inline asm
	fma.rn.f32 	%f75, %f3, %f71, %f74;
	// begin inline asm
	{ cvt.f32.bf16 %f72, %rs4;}

	// end inline asm
	fma.rn.f32 	%f76, %f4, %f72, %f75;
	add.f32 	%f218, %f76, 0f00000000;
$L__BB1_6:
	setp.ge.s32 	%p4, %r15, %r8;
	add.s32 	%r38, %r92, 1024;
	cvt.s64.s32 	%rd18, %r38;
	add.s64 	%rd19, %rd18, %rd4;
	shl.b64 	%rd20, %rd19, 1;
	add.s64 	%rd7, %rd9, %rd20;
	mov.f32 	%f219, 0f00000000;
	@%p4 bra 	$L__BB1_8;
	// begin inline asm
	ld.global.nc.v2.u32 {%r39,%r40}, [%rd7];
	// end inline asm
	mov.b32 	{%rs5, %rs6}, %r39;
	// begin inline asm
	{ cvt.f32.bf16 %f78, %rs5;}

	// end inline asm
	// begin inline asm
	{ cvt.f32.bf16 %f79, %rs6;}

	// end inline asm
	mul.f32 	%f82, %f2, %f79;
	fma.rn.f32 	%f83, %f1, %f78, %f82;
	mov.b32 	{%rs7, %rs8}, %r40;
	// begin inline asm
	{ cvt.f32.bf16 %f80, %rs7;}

	// end inline asm
	fma.rn.f32 	%f84, %f3, %f80, %f83;
	// begin inline asm
	{ cvt.f32.bf16 %f81, %rs8;}

	// end inline asm
	fma.rn.f32 	%f85, %f4, %f81, %f84;
	add.f32 	%f219, %f85, 0f00000000;
$L__BB1_8:
	setp.ge.s32 	%p5, %r16, %r8;
	ld.shared.v4.f32 	{%f9, %f10, %f11, %f12}, [%r11+512];
	@%p5 bra 	$L__BB1_10;
	add.s64 	%rd22, %rd6, 256;
	// begin inline asm
	ld.global.nc.v2.u32 {%r41,%r42}, [%rd22];
	// end inline asm
	mov.b32 	{%rs9, %rs10}, %r41;
	// begin inline asm
	{ cvt.f32.bf16 %f86, %rs9;}

	// end inline asm
	// begin inline asm
	{ cvt.f32.bf16 %f87, %rs10;}

	// end inline asm
	mul.f32 	%f90, %f10, %f87;
	fma.rn.f32 	%f91, %f9, %f86, %f90;
	mov.b32 	{%rs11, %rs12}, %r42;
	// begin inline asm
	{ cvt.f32.bf16 %f88, %rs11;}

	// end inline asm
	fma.rn.f32 	%f92, %f11, %f88, %f91;
	// begin inline asm
	{ cvt.f32.bf16 %f89, %rs12;}

	// end inline asm
	fma.rn.f32 	%f93, %f12, %f89, %f92;
	add.f32 	%f218, %f218, %f93;
$L__BB1_10:
	setp.ge.s32 	%p6, %r15, %r8;
	@%p6 bra 	$L__BB1_12;
	add.s64 	%rd23, %rd7, 256;
	// begin inline asm
	ld.global.nc.v2.u32 {%r43,%r44}, [%rd23];
	// end inline asm
	mov.b32 	{%rs13, %rs14}, %r43;
	// begin inline asm
	{ cvt.f32.bf16 %f94, %rs13;}

	// end inline asm
	// begin inline asm
	{ cvt.f32.bf16 %f95, %rs14;}

	// end inline asm
	mul.f32 	%f98, %f10, %f95;
	fma.rn.f32 	%f99, %f9, %f94, %f98;
	mov.b32 	{%rs15, %rs16}, %r44;
	// begin inline asm
	{ cvt.f32.bf16 %f96, %rs15;}

	// end inline asm
	fma.rn.f32 	%f100, %f11, %f96, %f99;
	// begin inline asm
	{ cvt.f32.bf16 %f97, %rs16;}

	// end inline asm
	fma.rn.f32 	%f101, %f12, %f97, %f100;
	add.f32 	%f219, %f219, %f101;
$L__BB1_12:
	setp.ge.s32 	%p7, %r16, %r8;
	ld.shared.v4.f32 	{%f17, %f18, %f19, %f20}, [%r11+1024];
	@%p7 bra 	$L__BB1_14;
	add.s64 	%rd24, %rd6, 512;
	// begin inline asm
	ld.global.nc.v2.u32 {%r45,%r46}, [%rd24];
	// end inline asm
	mov.b32 	{%rs17, %rs18}, %r45;
	// begin inline asm
	{ cvt.f32.bf16 %f102, %rs17;}

	// end inline asm
	// begin inline asm
	{ cvt.f32.bf16 %f103, %rs18;}

	// end inline asm
	mul.f32 	%f106, %f18, %f103;
	fma.rn.f32 	%f107, %f17, %f102, %f106;
	mov.b32 	{%rs19, %rs20}, %r46;
	// begin inline asm
	{ cvt.f32.bf16 %f104, %rs19;}

	// end inline asm
	fma.rn.f32 	%f108, %f19, %f104, %f107;
	// begin inline asm
	{ cvt.f32.bf16 %f105, %rs20;}

	// end inline asm
	fma.rn.f32 	%f109, %f20, %f105, %f108;
	add.f32 	%f218, %f218, %f109;
$L__BB1_14:
	setp.ge.s32 	%p8, %r15, %r8;
	@%p8 bra 	$L__BB1_16;
	add.s64 	%rd25, %rd7, 512;
	// begin inline asm
	ld.global.nc.v2.u32 {%r47,%r48}, [%rd25];
	// end inline asm
	mov.b32 	{%rs21, %rs22}, %r47;
	// begin inline asm
	{ cvt.f32.bf16 %f110, %rs21;}

	// end inline asm
	// begin inline asm
	{ cvt.f32.bf16 %f111, %rs22;}

	// end inline asm
	mul.f32 	%f114, %f18, %f111;
	fma.rn.f32 	%f115, %f17, %f110, %f114;
	mov.b32 	{%rs23, %rs24}, %r48;
	// begin inline asm
	{ cvt.f32.bf16 %f112, %rs23;}

	// end inline asm
	fma.rn.f32 	%f116, %f19, %f112, %f115;
	// begin inline asm
	{ cvt.f32.bf16 %f113, %rs24;}

	// end inline asm
	fma.rn.f32 	%f117, %f20, %f113, %f116;
	add.f32 	%f219, %f219, %f117;
$L__BB1_16:
	setp.ge.s32 	%p9, %r16, %r8;
	ld.shared.v4.f32 	{%f25, %f26, %f27, %f28}, [%r11+1536];
	@%p9 bra 	$L__BB1_18;
	add.s64 	%rd26, %rd6, 768;
	// begin inline asm
	ld.global.nc.v2.u32 {%r49,%r50}, [%rd26];
	// end inline asm
	mov.b32 	{%rs25, %rs26}, %r49;
	// begin inline asm
	{ cvt.f32.bf16 %f118, %rs25;}

	// end inline asm
	// begin inline asm
	{ cvt.f32.bf16 %f119, %rs26;}

	// end inline asm
	mul.f32 	%f122, %f26, %f119;
	fma.rn.f32 	%f123, %f25, %f118, %f122;
	mov.b32 	{%rs27, %rs28}, %r50;
	// begin inline asm
	{ cvt.f32.bf16 %f120, %rs27;}

	// end inline asm
	fma.rn.f32 	%f124, %f27, %f120, %f123;
	// begin inline asm
	{ cvt.f32.bf16 %f121, %rs28;}

	// end inline asm
	fma.rn.f32 	%f125, %f28, %f121, %f124;
	add.f32 	%f218, %f218, %f125;
$L__BB1_18:
	setp.ge.s32 	%p10, %r15, %r8;
	@%p10 bra 	$L__BB1_20;
	add.s64 	%rd27, %rd7, 768;
	// begin inline asm
	ld.global.nc.v2.u32 {%r51,%r52}, [%rd27];
	// end inline asm
	mov.b32 	{%rs29, %rs30}, %r51;
	// begin inline asm
	{ cvt.f32.bf16 %f126, %rs29;}

	// end inline asm
	// begin inline asm
	{ cvt.f32.bf16 %f127, %rs30;}

	// end inline asm
	mul.f32 	%f130, %f26, %f127;
	fma.rn.f32 	%f131, %f25, %f126, %f130;
	mov.b32 	{%rs31, %rs32}, %r52;
	// begin inline asm
	{ cvt.f32.bf16 %f128, %rs31;}

	// end inline asm
	fma.rn.f32 	%f132, %f27, %f128, %f131;
	// begin inline asm
	{ cvt.f32.bf16 %f129, %rs32;}

	// end inline asm
	fma.rn.f32 	%f133, %f28, %f129, %f132;
	add.f32 	%f219, %f219, %f133;
$L__BB1_20:
	setp.ge.s32 	%p11, %r16, %r8;
	ld.shared.v4.f32 	{%f33, %f34, %f35, %f36}, [%r11+2048];
	@%p11 bra 	$L__BB1_22;
	add.s64 	%rd28, %rd6, 1024;
	// begin inline asm
	ld.global.nc.v2.u32 {%r53,%r54}, [%rd28];
	// end inline asm
	mov.b32 	{%rs33, %rs34}, %r53;
	// begin inline asm
	{ cvt.f32.bf16 %f134, %rs33;}

	// end inline asm
	// begin inline asm
	{ cvt.f32.bf16 %f135, %rs34;}

	// end inline asm
	mul.f32 	%f138, %f34, %f135;
	fma.rn.f32 	%f139, %f33, %f134, %f138;
	mov.b32 	{%rs35, %rs36}, %r54;
	// begin inline asm
	{ cvt.f32.bf16 %f136, %rs35;}

	// end inline asm
	fma.rn.f32 	%f140, %f35, %f136, %f139;
	// begin inline asm
	{ cvt.f32.bf16 %f137, %rs36;}

	// end inline asm
	fma.rn.f32 	%f141, %f36, %f137, %f140;
	add.f32 	%f218, %f218, %f141;
$L__BB1_22:
	setp.ge.s32 	%p12, %r15, %r8;
	@%p12 bra 	$L__BB1_24;
	add.s64 	%rd29, %rd7, 1024;
	// begin inline asm
	ld.global.nc.v2.u32 {%r55,%r56}, [%rd29];
	// end inline asm
	mov.b32 	{%rs37, %rs38}, %r55;
	// begin inline asm
	{ cvt.f32.bf16 %f142, %rs37;}

	// end inline asm
	// begin inline asm
	{ cvt.f32.bf16 %f143, %rs38;}

	// end inline asm
	mul.f32 	%f146, %f34, %f143;
	fma.rn.f32 	%f147, %f33, %f142, %f146;
	mov.b32 	{%rs39, %rs40}, %r56;
	// begin inline asm
	{ cvt.f32.bf16 %f144, %rs39;}

	// end inline asm
	fma.rn.f32 	%f148, %f35, %f144, %f147;
	// begin inline asm
	{ cvt.f32.bf16 %f145, %rs40;}

	// end inline asm
	fma.rn.f32 	%f149, %f36, %f145, %f148;
	add.f32 	%f219, %f219, %f149;
$L__BB1_24:
	setp.ge.s32 	%p13, %r16, %r8;
	ld.shared.v4.f32 	{%f41, %f42, %f43, %f44}, [%r11+2560];
	@%p13 bra 	$L__BB1_26;
	add.s64 	%rd30, %rd6, 1280;
	// begin inline asm
	ld.global.nc.v2.u32 {%r57,%r58}, [%rd30];
	// end inline asm
	mov.b32 	{%rs41, %rs42}, %r57;
	// begin inline asm
	{ cvt.f32.bf16 %f150, %rs41;}

	// end inline asm
	// begin inline asm
	{ cvt.f32.bf16 %f151, %rs42;}

	// end inline asm
	mul.f32 	%f154, %f42, %f151;
	fma.rn.f32 	%f155, %f41, %f150, %f154;
	mov.b32 	{%rs43, %rs44}, %r58;
	// begin inline asm
	{ cvt.f32.bf16 %f152, %rs43;}

	// end inline asm
	fma.rn.f32 	%f156, %f43, %f152, %f155;
	// begin inline asm
	{ cvt.f32.bf16 %f153, %rs44;}

	// end inline asm
	fma.rn.f32 	%f157, %f44, %f153, %f156;
	add.f32 	%f218, %f218, %f157;
$L__BB1_26:
	setp.ge.s32 	%p14, %r15, %r8;
	@%p14 bra 	$L__BB1_28;
	add.s64 	%rd31, %rd7, 1280;
	// begin inline asm
	ld.global.nc.v2.u32 {%r59,%r60}, [%rd31];
	// end inline asm
	mov.b32 	{%rs45, %rs46}, %r59;
	// begin inline asm
	{ cvt.f32.bf16 %f158, %rs45;}

	// end inline asm
	// begin inline asm
	{ cvt.f32.bf16 %f159, %rs46;}

	// end inline asm
	mul.f32 	%f162, %f42, %f159;
	fma.rn.f32 	%f163, %f41, %f158, %f162;
	mov.b32 	{%rs47, %rs48}, %r60;
	// begin inline asm
	{ cvt.f32.bf16 %f160, %rs47;}

	// end inline asm
	fma.rn.f32 	%f164, %f43, %f160, %f163;
	// begin inline asm
	{ cvt.f32.bf16 %f161, %rs48;}

	// end inline asm
	fma.rn.f32 	%f165, %f44, %f161, %f164;
	add.f32 	%f219, %f219, %f165;
$L__BB1_28:
	setp.ge.s32 	%p15, %r16, %r8;
	ld.shared.v4.f32 	{%f49, %f50, %f51, %f52}, [%r11+3072];
	@%p15 bra 	$L__BB1_30;
	add.s64 	%rd32, %rd6, 1536;
	// begin inline asm
	ld.global.nc.v2.u32 {%r61,%r62}, [%rd32];
	// end inline asm
	mov.b32 	{%rs49, %rs50}, %r61;
	// begin inline asm
	{ cvt.f32.bf16 %f166, %rs49;}

	// end inline asm
	// begin inline asm
	{ cvt.f32.bf16 %f167, %rs50;}

	// end inline asm
	mul.f32 	%f170, %f50, %f167;
	fma.rn.f32 	%f171, %f49, %f166, %f170;
	mov.b32 	{%rs51, %rs52}, %r62;
	// begin inline asm
	{ cvt.f32.bf16 %f168, %rs51;}

	// end inline asm
	fma.rn.f32 	%f172, %f51, %f168, %f171;
	// begin inline asm
	{ cvt.f32.bf16 %f169, %rs52;}

	// end inline asm
	fma.rn.f32 	%f173, %f52, %f169, %f172;
	add.f32 	%f218, %f218, %f173;
$L__BB1_30:
	setp.ge.s32 	%p16, %r15, %r8;
	@%p16 bra 	$L__BB1_32;
	add.s64 	%rd33, %rd7, 1536;
	// begin inline asm
	ld.global.nc.v2.u32 {%r63,%r64}, [%rd33];
	// end inline asm
	mov.b32 	{%rs53, %rs54}, %r63;
	// begin inline asm
	{ cvt.f32.bf16 %f174, %rs53;}

	// end inline asm
	// begin inline asm
	{ cvt.f32.bf16 %f175, %rs54;}

	// end inline asm
	mul.f32 	%f178, %f50, %f175;
	fma.rn.f32 	%f179, %f49, %f174, %f178;
	mov.b32 	{%rs55, %rs56}, %r64;
	// begin inline asm
	{ cvt.f32.bf16 %f176, %rs55;}

	// end inline asm
	fma.rn.f32 	%f180, %f51, %f176, %f179;
	// begin inline asm
	{ cvt.f32.bf16 %f177, %rs56;}

	// end inline asm
	fma.rn.f32 	%f181, %f52, %f177, %f180;
	add.f32 	%f219, %f219, %f181;
$L__BB1_32:
	setp.ge.s32 	%p17, %r16, %r8;
	ld.shared.v4.f32 	{%f57, %f58, %f59, %f60}, [%r11+3584];
	@%p17 bra 	$L__BB1_34;
	add.s64 	%rd34, %rd6, 1792;
	// begin inline asm
	ld.global.nc.v2.u32 {%r65,%r66}, [%rd34];
	// end inline asm
	mov.b32 	{%rs57, %rs58}, %r65;
	// begin inline asm
	{ cvt.f32.bf16 %f182, %rs57;}

	// end inline asm
	// begin inline asm
	{ cvt.f32.bf16 %f183, %rs58;}

	// end inline asm
	mul.f32 	%f186, %f58, %f183;
	fma.rn.f32 	%f187, %f57, %f182, %f186;
	mov.b32 	{%rs59, %rs60}, %r66;
	// begin inline asm
	{ cvt.f32.bf16 %f184, %rs59;}

	// end inline asm
	fma.rn.f32 	%f188, %f59, %f184, %f187;
	// begin inline asm
	{ cvt.f32.bf16 %f185, %rs60;}

	// end inline asm
	fma.rn.f32 	%f189, %f60, %f185, %f188;
	add.f32 	%f218, %f218, %f189;
$L__BB1_34:
	setp.ge.s32 	%p18, %r15, %r8;
	@%p18 bra 	$L__BB1_36;
	add.s64 	%rd35, %rd7, 1792;
	// begin inline asm
	ld.global.nc.v2.u32 {%r67,%r68}, [%rd35];
	// end inline asm
	mov.b32 	{%rs61, %rs62}, %r67;
	// begin inline asm
	{ cvt.f32.bf16 %f190, %rs61;}

	// end inline asm
	// begin inline asm
	{ cvt.f32.bf16 %f191, %rs62;}

	// end inline asm
	mul.f32 	%f194, %f58, %f191;
	fma.rn.f32 	%f195, %f57, %f190, %f194;
	mov.b32 	{%rs63, %rs64}, %r68;
	// begin inline asm
	{ cvt.f32.bf16 %f192, %rs63;}

	// end inline asm
	fma.rn.f32 	%f196, %f59, %f192, %f195;
	// begin inline asm
	{ cvt.f32.bf16 %f193, %rs64;}

	// end inline asm
	fma.rn.f32 	%f197, %f60, %f193, %f196;
	add.f32 	%f219, %f219, %f197;
$L__BB1_36:
	setp.ge.s32 	%p19, %r16, %r8;
	mul.wide.s32 	%rd36, %r16, 4;
	add.s64 	%rd8, %rd5, %rd36;
	@%p19 bra 	$L__BB1_39;
	setp.ne.s32 	%p20, %r10, 0;
	mov.b32 	%r69, %f218;
	shfl.sync.down.b32	%r70|%p21, %r69, 16, 31, -1;
	mov.b32 	%f198, %r70;
	add.f32 	%f199, %f218, %f198;
	mov.b32 	%r71, %f199;
	shfl.sync.down.b32	%r72|%p22, %r71, 8, 31, -1;
	mov.b32 	%f200, %r72;
	add.f32 	%f201, %f199, %f200;
	mov.b32 	%r73, %f201;
	shfl.sync.down.b32	%r74|%p23, %r73, 4, 31, -1;
	mov.b32 	%f202, %r74;
	add.f32 	%f203, %f201, %f202;
	mov.b32 	%r75, %f203;
	shfl.sync.down.b32	%r76|%p24, %r75, 2, 31, -1;
	mov.b32 	%f204, %r76;
	add.f32 	%f205, %f203, %f204;
	mov.b32 	%r77, %f205;
	shfl.sync.down.b32	%r78|%p25, %r77, 1, 31, -1;
	mov.b32 	%f206, %r78;
	add.f32 	%f65, %f205, %f206;
	@%p20 bra 	$L__BB1_39;
	st.global.f32 	[%rd8], %f65;
$L__BB1_39:
	setp.ge.s32 	%p26, %r15, %r8;
	@%p26 bra 	$L__BB1_42;
	setp.ne.s32 	%p27, %r10, 0;
	mov.b32 	%r79, %f219;
	shfl.sync.down.b32	%r80|%p28, %r79, 16, 31, -1;
	mov.b32 	%f207, %r80;
	add.f32 	%f208, %f219, %f207;
	mov.b32 	%r81, %f208;
	shfl.sync.down.b32	%r82|%p29, %r81, 8, 31, -1;
	mov.b32 	%f209, %r82;
	add.f32 	%f210, %f208, %f209;
	mov.b32 	%r83, %f210;
	shfl.sync.down.b32	%r84|%p30, %r83, 4, 31, -1;
	mov.b32 	%f211, %r84;
	add.f32 	%f212, %f210, %f211;
	mov.b32 	%r85, %f212;
	shfl.sync.down.b32	%r86|%p31, %r85, 2, 31, -1;
	mov.b32 	%f213, %r86;
	add.f32 	%f214, %f212, %f213;
	mov.b32 	%r87, %f214;
	shfl.sync.down.b32	%r88|%p32, %r87, 1, 31, -1;
	mov.b32 	%f215, %r88;
	add.f32 	%f66, %f214, %f215;
	@%p27 bra 	$L__BB1_42;
	st.global.f32 	[%rd8+4], %f66;
$L__BB1_42:
	add.s32 	%r93, %r15, 16;
	add.s32 	%r89, %r15, 15;
	add.s32 	%r92, %r92, 16384;
	setp.lt.s32 	%p33, %r89, %r8;
	@%p33 bra 	$L__BB1_4;
$L__BB1_43:
	ret;

}
	// .globl	_Z18ldg_lm_head_phase1PKfPK13__nv_bfloat16PfPi
.visible .entry _Z18ldg_lm_head_phase1PKfPK13__nv_bfloat16PfPi(
	.param .u64 .ptr .align 1 _Z18ldg_lm_head_phase1PKfPK13__nv_bfloat16PfPi_param_0,
	.param .u64 .ptr .align 1 _Z18ldg_lm_head_phase1PKfPK13__nv_bfloat16PfPi_param_1,
	.param .u64 .ptr .align 1 _Z18ldg_lm_head_phase1PKfPK13__nv_bfloat16PfPi_param_2,
	.param .u64 .ptr .align 1 _Z18ldg_lm_head_phase1PKfPK13__nv_bfloat16PfPi_param_3
)
{
	.reg .pred 	%p<59>;
	.reg .b16 	%rs<65>;
	.reg .b32 	%r<143>;
	.reg .b32 	%f<257>;
	.reg .b64 	%rd<42>;
	// demoted variable
	.shared .align 16 .b8 _ZZ18ldg_lm_head_phase1PKfPK13__nv_bfloat16PfPiE8s_hidden[4096];
	// demoted variable
	.shared .align 4 .b8 _ZZ18ldg_lm_head_phase1PKfPK13__nv_bfloat16PfPiE8warp_max[32];
	// demoted variable
	.shared .align 4 .b8 _ZZ18ldg_lm_head_phase1PKfPK13__nv_bfloat16PfPiE8warp_idx[32];
	ld.param.u64 	%rd10, [_Z18ldg_lm_head_phase1PKfPK13__nv_bfloat16PfPi_param_0];
	ld.param.u64 	%rd7, [_Z18ldg_lm_head_phase1PKfPK13__nv_bfloat16PfPi_param_1];
	ld.param.u64 	%rd9, [_Z18ldg_lm_head_phase1PKfPK13__nv_bfloat16PfPi_param_3];
	cvta.to.global.u64 	%rd11, %rd10;
	mov.u32 	%r1, %tid.x;
	shl.b32 	%r34, %r1, 2;
	mov.u32 	%r35, _ZZ18ldg_lm_head_phase1PKfPK13__nv_bfloat16PfPiE8s_hidden;
	add.s32 	%r133, %r35, %r34;
	mul.wide.u32 	%rd12, %r1, 4;
	add.s64 	%rd41, %rd11, %rd12;
	mov.u32 	%r134, %r1;
$L__BB2_1:
	ld.global.nc.f32 	%f73, [%rd41];
	st.shared.f32 	[%r133], %f73;
	add.s32 	%r5, %r134, 256;
	add.s32 	%r133, %r133, 1024;
	add.s64 	%rd41, %rd41, 1024;
	setp.lt.u32 	%p1, %r134, 768;
	mov.u32 	%r134, %r5;
	@%p1 bra 	$L__BB2_1;
	bar.sync 	0;
	shr.u32 	%r7, %r1, 5;
	and.b32  	%r8, %r1, 31;
	mov.u32 	%r38, %nctaid.x;
	add.s32 	%r39, %r38, 151935;
	div.u32 	%r40, %r39, %r38;
	mov.u32 	%r9, %ctaid.x;
	mul.lo.s32 	%r10, %r40, %r9;
	add.s32 	%r41, %r10, %r40;
	min.s32 	%r11, %r41, 151936;
	shl.b32 	%r42, %r7, 1;
	add.s32 	%r12, %r10, %r42;
	setp.ge.s32 	%p2, %r12, %r11;
	mov.b32 	%r141, -8388608;
	mov.b32 	%r138, -1;
	@%p2 bra 	$L__BB2_42;
	shl.b32 	%r44, %r8, 2;
	shl.b32 	%r45, %r8, 4;
	add.s32 	%r13, %r35, %r45;
	cvt.u64.u32 	%rd4, %r44;
	add.s32 	%r136, %r12, 1;
	shl.b32 	%r47, %r10, 10;
	shl.b32 	%r48, %r7, 11;
	add.s32 	%r135, %r47, %r48;
	mov.b32 	%r138, -1;
	mov.f32 	%f254, 0fFF800000;
$L__BB2_4:
	add.s32 	%r19, %r136, -1;
	setp.ge.s32 	%p3, %r19, %r11;
	ld.shared.v4.f32 	{%f2, %f3, %f4, %f5}, [%r13];
	cvt.s64.s32 	%rd13, %r135;
	add.s64 	%rd14, %rd13, %rd4;
	shl.b64 	%rd15, %rd14, 1;
	add.s64 	%rd5, %rd7, %rd15;
	mov.f32 	%f240, 0f00000000;
	@%p3 bra 	$L__BB2_6;
	// begin inline asm
	ld.global.nc.v2.u32 {%r49,%r50}, [%rd5];
	// end inline asm
	mov.b32 	{%rs1, %rs2}, %r49;
	// begin inline asm
	{ cvt.f32.bf16 %f76, %rs1;}

	// end inline asm
	// begin inline asm
	{ cvt.f32.bf16 %f77, %rs2;}

	// end inline asm
	mul.f32 	%f80, %f3, %f77;
	fma.rn.f32 	%f81, %f2, %f76, %f80;
	mov.b32 	{%rs3, %rs4}, %r50;
	// begin inline asm
	{ cvt.f32.bf16 %f78, %rs3;}

	// end inline asm
	fma.rn.f32 	%f82, %f4, %f78, %f81;
	// begin inline asm
	{ cvt.f32.bf16 %f79, %rs4;}

	// end inline asm
	fma.rn.f32 	%f83, %f5, %f79, %f82;
	add.f32 	%f240, %f83, 0f00000000;
$L__BB2_6:
	setp.ge.s32 	%p4, %r136, %r11;
	add.s32 	%r51, %r135, 1024;
	cvt.s64.s32 	%rd17, %r51;
	add.s64 	%rd18, %rd17, %rd4;
	shl.b64 	%rd19, %rd18, 1;
	add.s64 	%rd6, %rd7, %rd19;
	mov.f32 	%f241, 0f00000000;
	@%p4 bra 	$L__BB2_8;
	// begin inline asm
	ld.global.nc.v2.u32 {%r52,%r53}, [%rd6];
	// end inline asm
	mov.b32 	{%rs5, %rs6}, %r52;
	// begin inline asm
	{ cvt.f32.bf16 %f85, %rs5;}

	// end inline asm
	// begin inline asm
	{ cvt.f32.bf16 %f86, %rs6;}

	// end inline asm
	mul.f32 	%f89, %f3, %f86;
	fma.rn.f32 	%f90, %f2, %f85, %f89;
	mov.b32 	{%rs7, %rs8}, %r53;
	// begin inline asm
	{ cvt.f32.bf16 %f87, %rs7;}

	// end inline asm
	fma.rn.f32 	%f91, %f4, %f87, %f90;
	// begin inline asm
	{ cvt.f32.bf16 %f88, %rs8;}

	// end inline asm
	fma.rn.f32 	%f92, %f5, %f88, %f91;
	add.f32 	%f241, %f92, 0f00000000;
$L__BB2_8:
	setp.ge.s32 	%p5, %r19, %r11;
	ld.shared.v4.f32 	{%f10, %f11, %f12, %f13}, [%r13+512];
	@%p5 bra 	$L__BB2_10;
	add.s64 	%rd21, %rd5, 256;
	// begin inline asm
	ld.global.nc.v2.u32 {%r54,%r55}, [%rd21];
	// end inline asm
	mov.b32 	{%rs9, %rs10}, %r54;
	// begin inline asm
	{ cvt.f32.bf16 %f93, %rs9;}

	// end inline asm
	// begin inline asm
	{ cvt.f32.bf16 %f94, %rs10;}

	// end inline asm
	mul.f32 	%f97, %f11, %f94;
	fma.rn.f32 	%f98, %f10, %f93, %f97;
	mov.b32 	{%rs11, %rs12}, %r55;
	// begin inline asm
	{ cvt.f32.bf16 %f95, %rs11;}

	// end inline asm
	fma.rn.f32 	%f99, %f12, %f95, %f98;
	// begin inline asm
	{ cvt.f32.bf16 %f96, %rs12;}

	// end inline asm
	fma.rn.f32 	%f100, %f13, %f96, %f99;
	add.f32 	%f240, %f240, %f100;
$L__BB2_10:
	@%p4 bra 	$L__BB2_12;
	add.s64 	%rd22, %rd6, 256;
	// begin inline asm
	ld.global.nc.v2.u32 {%r56,%r57}, [%rd22];
	// end inline asm
	mov.b32 	{%rs13, %rs14}, %r56;
	// begin inline asm
	{ cvt.f32.bf16 %f101, %rs13;}

	// end inline asm
	// begin inline asm
	{ cvt.f32.bf16 %f102, %rs14;}

	// end inline asm
	mul.f32 	%f105, %f11, %f102;
	fma.rn.f32 	%f106, %f10, %f101, %f105;
	mov.b32 	{%rs15, %rs16}, %r57;
	// begin inline asm
	{ cvt.f32.bf16 %f103, %rs15;}

	// end inline asm
	fma.rn.f32 	%f107, %f12, %f103, %f106;
	// begin inline asm
	{ cvt.f32.bf16 %f104, %rs16;}

	// end inline asm
	fma.rn.f32 	%f108, %f13, %f104, %f107;
	add.f32 	%f241, %f241, %f108;
$L__BB2_12:
	ld.shared.v4.f32 	{%f18, %f19, %f20, %f21}, [%r13+1024];
	@%p5 bra 	$L__BB2_14;
	add.s64 	%rd23, %rd5, 512;
	// begin inline asm
	ld.global.nc.v2.u32 {%r58,%r59}, [%rd23];
	// end inline asm
	mov.b32 	{%rs17, %rs18}, %r58;
	// begin inline asm
	{ cvt.f32.bf16 %f109, %rs17;}

	// end inline asm
	// begin inline asm
	{ cvt.f32.bf16 %f110, %rs18;}

	// end inline asm
	mul.f32 	%f113, %f19, %f110;
	fma.rn.f32 	%f114, %f18, %f109, %f113;
	mov.b32 	{%rs19, %rs20}, %r59;
	// begin inline asm
	{ cvt.f32.bf16 %f111, %rs19;}

	// end inline asm
	fma.rn.f32 	%f115, %f20, %f111, %f114;
	// begin inline asm
	{ cvt.f32.bf16 %f112, %rs20;}

	// end inline asm
	fma.rn.f32 	%f116, %f21, %f112, %f115;
	add.f32 	%f240, %f240, %f116;
$L__BB2_14:
	@%p4 bra 	$L__BB2_16;
	add.s64 	%rd24, %rd6, 512;
	// begin inline asm
	ld.global.nc.v2.u32 {%r60,%r61}, [%rd24];
	// end inline asm
	mov.b32 	{%rs21, %rs22}, %r60;
	// begin inline asm
	{ cvt.f32.bf16 %f117, %rs21;}

	// end inline asm
	// begin inline asm
	{ cvt.f32.bf16 %f118, %rs22;}

	// end inline asm
	mul.f32 	%f121, %f19, %f118;
	fma.rn.f32 	%f122, %f18, %f117, %f121;
	mov.b32 	{%rs23, %rs24}, %r61;
	// begin inline asm
	{ cvt.f32.bf16 %f119, %rs23;}

	// end inline asm
	fma.rn.f32 	%f123, %f20, %f119, %f122;
	// begin inline asm
	{ cvt.f32.bf16 %f120, %rs24;}

	// end inline asm
	fma.rn.f32 	%f124, %f21, %f120, %f123;
	add.f32 	%f241, %f241, %f124;
$L__BB2_16:
	ld.shared.v4.f32 	{%f26, %f27, %f28, %f29}, [%r13+1536];
	@%p5 bra 	$L__BB2_18;
	add.s64 	%rd25, %rd5, 768;
	// begin inline asm
	ld.global.nc.v2.u32 {%r62,%r63}, [%rd25];
	// end inline asm
	mov.b32 	{%rs25, %rs26}, %r62;
	// begin inline asm
	{ cvt.f32.bf16 %f125, %rs25;}

	// end inline asm
	// begin inline asm
	{ cvt.f32.bf16 %f126, %rs26;}

	// end inline asm
	mul.f32 	%f129, %f27, %f126;
	fma.rn.f32 	%f130, %f26, %f125, %f129;
	mov.b32 	{%rs27, %rs28}, %r63;
	// begin inline asm
	{ cvt.f32.bf16 %f127, %rs27;}

	// end inline asm
	fma.rn.f32 	%f131, %f28, %f127, %f130;
	// begin inline asm
	{ cvt.f32.bf16 %f128, %rs28;}

	// end inline asm
	fma.rn.f32 	%f132, %f29, %f128, %f131;
	add.f32 	%f240, %f240, %f132;
$L__BB2_18:
	@%p4 bra 	$L__BB2_20;
	add.s64 	%rd26, %rd6, 768;
	// begin inline asm
	ld.global.nc.v2.u32 {%r64,%r65}, [%rd26];
	// end inline asm
	mov.b32 	{%rs29, %rs30}, %r64;
	// begin inline asm
	{ cvt.f32.bf16 %f133, %rs29;}

	// end inline asm
	// begin inline asm
	{ cvt.f32.bf16 %f134, %rs30;}

	// end inline asm
	mul.f32 	%f137, %f27, %f134;
	fma.rn.f32 	%f138, %f26, %f133, %f137;
	mov.b32 	{%rs31, %rs32}, %r65;
	// begin inline asm
	{ cvt.f32.bf16 %f135, %rs31;}

	// end inline asm
	fma.rn.f32 	%f139, %f28, %f135, %f138;
	// begin inline asm
	{ cvt.f32.bf16 %f136, %rs32;}

	// end inline asm
	fma.rn.f32 	%f140, %f29, %f136, %f139;
	add.f32 	%f241, %f241, %f140;
$L__BB2_20:
	ld.shared.v4.f32 	{%f34, %f35, %f36, %f37}, [%r13+2048];
	@%p5 bra 	$L__BB2_22;
	add.s64 	%rd27, %rd5, 1024;
	// begin inline asm
	ld.global.nc.v2.u32 {%r66,%r67}, [%rd27];
	// end inline asm
	mov.b32 	{%rs33, %rs34}, %r66;
	// begin inline asm
	{ cvt.f32.bf16 %f141, %rs33;}

	// end inline asm
	// begin inline asm
	{ cvt.f32.bf16 %f142, %rs34;}

	// end inline asm
	mul.f32 	%f145, %f35, %f142;
	fma.rn.f32 	%f146, %f34, %f141, %f145;
	mov.b32 	{%rs35, %rs36}, %r67;
	// begin inline asm
	{ cvt.f32.bf16 %f143, %rs35;}

	// end inline asm
	fma.rn.f32 	%f147, %f36, %f143, %f146;
	// begin inline asm
	{ cvt.f32.bf16 %f144, %rs36;}

	// end inline asm
	fma.rn.f32 	%f148, %f37, %f144, %f147;
	add.f32 	%f240, %f240, %f148;
$L__BB2_22:
	@%p4 bra 	$L__BB2_24;
	add.s64 	%rd28, %rd6, 1024;
	// begin inline asm
	ld.global.nc.v2.u32 {%r68,%r69}, [%rd28];
	// end inline asm
	mov.b32 	{%rs37, %rs38}, %r68;
	// begin inline asm
	{ cvt.f32.bf16 %f149, %rs37;}

	// end inline asm
	// begin inline asm
	{ cvt.f32.bf16 %f150, %rs38;}

	// end inline asm
	mul.f32 	%f153, %f35, %f150;
	fma.rn.f32 	%f154, %f34, %f149, %f153;
	mov.b32 	{%rs39, %rs40}, %r69;
	// begin inline asm
	{ cvt.f32.bf16 %f151, %rs39;}

	// end inline asm
	fma.rn.f32 	%f155, %f36, %f151, %f154;
	// begin inline asm
	{ cvt.f32.bf16 %f152, %rs40;}

	// end inline asm
	fma.rn.f32 	%f156, %f37, %f152, %f155;
	add.f32 	%f241, %f241, %f156;
$L__BB2_24:
	ld.shared.v4.f32 	{%f42, %f43, %f44, %f45}, [%r13+2560];
	@%p5 bra 	$L__BB2_26;
	add.s64 	%rd29, %rd5, 1280;
	// begin inline asm
	ld.global.nc.v2.u32 {%r70,%r71}, [%rd29];
	// end inline asm
	mov.b32 	{%rs41, %rs42}, %r70;
	// begin inline asm
	{ cvt.f32.bf16 %f157, %rs41;}

	// end inline asm
	// begin inline asm
	{ cvt.f32.bf16 %f158, %rs42;}

	// end inline asm
	mul.f32 	%f161, %f43, %f158;
	fma.rn.f32 	%f162, %f42, %f157, %f161;
	mov.b32 	{%rs43, %rs44}, %r71;
	// begin inline asm
	{ cvt.f32.bf16 %f159, %rs43;}

	// end inline asm
	fma.rn.f32 	%f163, %f44, %f159, %f162;
	// begin inline asm
	{ cvt.f32.bf16 %f160, %rs44;}

	// end inline asm
	fma.rn.f32 	%f164, %f45, %f160, %f163;
	add.f32 	%f240, %f240, %f164;
$L__BB2_26:
	@%p4 bra 	$L__BB2_28;
	add.s64 	%rd30, %rd6, 1280;
	// begin inline asm
	ld.global.nc.v2.u32 {%r72,%r73}, [%rd30];
	// end inline asm
	mov.b32 	{%rs45, %rs46}, %r72;
	// begin inline asm
	{ cvt.f32.bf16 %f165, %rs45;}

	// end inline asm
	// begin inline asm
	{ cvt.f32.bf16 %f166, %rs46;}

	// end inline asm
	mul.f32 	%f169, %f43, %f166;
	fma.rn.f32 	%f170, %f42, %f165, %f169;
	mov.b32 	{%rs47, %rs48}, %r73;
	// begin inline asm
	{ cvt.f32.bf16 %f167, %rs47;}

	// end inline asm
	fma.rn.f32 	%f171, %f44, %f167, %f170;
	// begin inline asm
	{ cvt.f32.bf16 %f168, %rs48;}

	// end inline asm
	fma.rn.f32 	%f172, %f45, %f168, %f171;
	add.f32 	%f241, %f241, %f172;
$L__BB2_28:
	ld.shared.v4.f32 	{%f50, %f51, %f52, %f53}, [%r13+3072];
	@%p5 bra 	$L__BB2_30;
	add.s64 	%rd31, %rd5, 1536;
	// begin inline asm
	ld.global.nc.v2.u32 {%r74,%r75}, [%rd31];
	// end inline asm
	mov.b32 	{%rs49, %rs50}, %r74;
	// begin inline asm
	{ cvt.f32.bf16 %f173, %rs49;}

	// end inline asm
	// begin inline asm
	{ cvt.f32.bf16 %f174, %rs50;}

	// end inline asm
	mul.f32 	%f177, %f51, %f174;
	fma.rn.f32 	%f178, %f50, %f173, %f177;
	mov.b32 	{%rs51, %rs52}, %r75;
	// begin inline asm
	{ cvt.f32.bf16 %f175, %rs51;}

	// end inline asm
	fma.rn.f32 	%f179, %f52, %f175, %f178;
	// begin inline asm
	{ cvt.f32.bf16 %f176, %rs52;}

	// end inline asm
	fma.rn.f32 	%f180, %f53, %f176, %f179;
	add.f32 	%f240, %f240, %f180;
$L__BB2_30:
	@%p4 bra 	$L__BB2_32;
	add.s64 	%rd32, %rd6, 1536;
	// begin inline asm
	ld.global.nc.v2.u32 {%r76,%r77}, [%rd32];
	// end inline asm
	mov.b32 	{%rs53, %rs54}, %r76;
	// begin inline asm
	{ cvt.f32.bf16 %f181, %rs53;}

	// end inline asm
	// begin inline asm
	{ cvt.f32.bf16 %f182, %rs54;}

	// end inline asm
	mul.f32 	%f185, %f51, %f182;
	fma.rn.f32 	%f186, %f50, %f181, %f185;
	mov.b32 	{%rs55, %rs56}, %r77;
	// begin inline asm
	{ cvt.f32.bf16 %f183, %rs55;}

	// end inline asm
	fma.rn.f32 	%f187, %f52, %f183, %f186;
	// begin inline asm
	{ cvt.f32.bf16 %f184, %rs56;}

	// end inline asm
	fma.rn.f32 	%f188, %f53, %f184, %f187;
	add.f32 	%f241, %f241, %f188;
$L__BB2_32:
	ld.shared.v4.f32 	{%f58, %f59, %f60, %f61}, [%r13+3584];
	@%p5 bra 	$L__BB2_34;
	add.s64 	%rd33, %rd5, 1792;
	// begin inline asm
	ld.global.nc.v2.u32 {%r78,%r79}, [%rd33];
	// end inline asm
	mov.b32 	{%rs57, %rs58}, %r78;
	// begin inline asm
	{ cvt.f32.bf16 %f189, %rs57;}

	// end inline asm
	// begin inline asm
	{ cvt.f32.bf16 %f190, %rs58;}

	// end inline asm
	mul.f32 	%f193, %f59, %f190;
	fma.rn.f32 	%f194, %f58, %f189, %f193;
	mov.b32 	{%rs59, %rs60}, %r79;
	// begin inline asm
	{ cvt.f32.bf16 %f191, %rs59;}

	// end inline asm
	fma.rn.f32 	%f195, %f60, %f191, %f194;
	// begin inline asm
	{ cvt.f32.bf16 %f192, %rs60;}

	// end inline asm
	fma.rn.f32 	%f196, %f61, %f192, %f195;
	add.f32 	%f240, %f240, %f196;
$L__BB2_34:
	setp.ge.s32 	%p18, %r136, %r11;
	@%p18 bra 	$L__BB2_36;
	add.s64 	%rd34, %rd6, 1792;
	// begin inline asm
	ld.global.nc.v2.u32 {%r80,%r81}, [%rd34];
	// end inline asm
	mov.b32 	{%rs61, %rs62}, %r80;
	// begin inline asm
	{ cvt.f32.bf16 %f197, %rs61;}

	// end inline asm
	// begin inline asm
	{ cvt.f32.bf16 %f198, %rs62;}

	// end inline asm
	mul.f32 	%f201, %f59, %f198;
	fma.rn.f32 	%f202, %f58, %f197, %f201;
	mov.b32 	{%rs63, %rs64}, %r81;
	// begin inline asm
	{ cvt.f32.bf16 %f199, %rs63;}

	// end inline asm
	fma.rn.f32 	%f203, %f60, %f199, %f202;
	// begin inline asm
	{ cvt.f32.bf16 %f200, %rs64;}

	// end inline asm
	fma.rn.f32 	%f204, %f61, %f200, %f203;
	add.f32 	%f241, %f241, %f204;
$L__BB2_36:
	setp.ge.s32 	%p19, %r19, %r11;
	@%p19 bra 	$L__BB2_38;
	setp.eq.s32 	%p20, %r8, 0;
	mov.b32 	%r82, %f240;
	shfl.sync.down.b32	%r83|%p21, %r82, 16, 31, -1;
	mov.b32 	%f205, %r83;
	add.f32 	%f206, %f240, %f205;
	mov.b32 	%r84, %f206;
	shfl.sync.down.b32	%r85|%p22, %r84, 8, 31, -1;
	mov.b32 	%f207, %r85;
	add.f32 	%f208, %f206, %f207;
	mov.b32 	%r86, %f208;
	shfl.sync.down.b32	%r87|%p23, %r86, 4, 31, -1;
	mov.b32 	%f209, %r87;
	add.f32 	%f210, %f208, %f209;
	mov.b32 	%r88, %f210;
	shfl.sync.down.b32	%r89|%p24, %r88, 2, 31, -1;
	mov.b32 	%f211, %r89;
	add.f32 	%f212, %f210, %f211;
	mov.b32 	%r90, %f212;
	shfl.sync.down.b32	%r91|%p25, %r90, 1, 31, -1;
	mov.b32 	%f213, %r91;
	add.f32 	%f214, %f212, %f213;
	setp.gt.f32 	%p26, %f214, %f254;
	and.pred  	%p27, %p20, %p26;
	selp.b32 	%r138, %r19, %r138, %p27;
	selp.f32 	%f254, %f214, %f254, %p27;
$L__BB2_38:
	setp.ge.s32 	%p28, %r136, %r11;
	@%p28 bra 	$L__BB2_40;
	setp.eq.s32 	%p29, %r8, 0;
	mov.b32 	%r92, %f241;
	shfl.sync.down.b32	%r93|%p30, %r92, 16, 31, -1;
	mov.b32 	%f216, %r93;
	add.f32 	%f217, %f241, %f216;
	mov.b32 	%r94, %f217;
	shfl.sync.down.b32	%r95|%p31, %r94, 8, 31, -1;
	mov.b32 	%f218, %r95;
	add.f32 	%f219, %f217, %f218;
	mov.b32 	%r96, %f219;
	shfl.sync.down.b32	%r97|%p32, %r96, 4, 31, -1;
	mov.b32 	%f220, %r97;
	add.f32 	%f221, %f219, %f220;
	mov.b32 	%r98, %f221;
	shfl.sync.down.b32	%r99|%p33, %r98, 2, 31, -1;
	mov.b32 	%f222, %r99;
	add.f32 	%f223, %f221, %f222;
	mov.b32 	%r100, %f223;
	shfl.sync.down.b32	%r101|%p34, %r100, 1, 31, -1;
	mov.b32 	%f224, %r101;
	add.f32 	%f225, %f223, %f224;
	setp.gt.f32 	%p35, %f225, %f254;
	and.pred  	%p36, %p29, %p35;
	selp.b32 	%r138, %r136, %r138, %p36;
	selp.f32 	%f254, %f225, %f254, %p36;
$L__BB2_40:
	add.s32 	%r24, %r136, 16;
	add.s32 	%r102, %r136, 15;
	add.s32 	%r135, %r135, 16384;
	setp.lt.s32 	%p37, %r102, %r11;
	mov.u32 	%r136, %r24;
	@%p37 bra 	$L__BB2_4;
	mov.b32 	%r141, %f254;
$L__BB2_42:
	shfl.sync.idx.b32	%r29|%p38, %r141, 0, 31, -1;
	shfl.sync.idx.b32	%r30|%p39, %r138, 0, 31, -1;
	setp.ne.s32 	%p40, %r8, 0;
	@%p40 bra 	$L__BB2_44;
	shl.b32 	%r103, %r7, 2;
	mov.u32 	%r104, _ZZ18ldg_lm_head_phase1PKfPK13__nv_bfloat16PfPiE8warp_max;
	add.s32 	%r105, %r104, %r103;
	st.shared.u32 	[%r105], %r29;
	mov.u32 	%r106, _ZZ18ldg_lm_head_phase1PKfPK13__nv_bfloat16PfPiE8warp_idx;
	add.s32 	%r107, %r106, %r103;
	st.shared.u32 	[%r107], %r30;
$L__BB2_44:
	bar.sync 	0;
	setp.gt.u32 	%p41, %r1, 31;
	@%p41 bra 	$L__BB2_49;
	setp.gt.u32 	%p42, %r8, 7;
	mov.b32 	%r142, -1;
	mov.f32 	%f256, 0fFF800000;
	@%p42 bra 	$L__BB2_47;
	shl.b32 	%r109, %r8, 2;
	mov.u32 	%r110, _ZZ18ldg_lm_head_phase1PKfPK13__nv_bfloat16PfPiE8warp_max;
	add.s32 	%r111, %r110, %r109;
	ld.shared.f32 	%f256, [%r111];
	mov.u32 	%r112, _ZZ18ldg_lm_head_phase1PKfPK13__nv_bfloat16PfPiE8warp_idx;
	add.s32 	%r113, %r112, %r109;
	ld.shared.u32 	%r142, [%r113];
$L__BB2_47:
	setp.ne.s32 	%p43, %r8, 0;
	mov.b32 	%r114, %f256;
	shfl.sync.down.b32	%r115|%p44, %r114, 16, 31, -1;
	mov.b32 	%f228, %r115;
	shfl.sync.down.b32	%r116|%p45, %r142, 16, 31, -1;
	setp.lt.f32 	%p46, %f256, %f228;
	selp.f32 	%f229, %f228, %f256, %p46;
	selp.b32 	%r117, %r116, %r142, %p46;
	mov.b32 	%r118, %f229;
	shfl.sync.down.b32	%r119|%p47, %r118, 8, 31, -1;
	mov.b32 	%f230, %r119;
	shfl.sync.down.b32	%r120|%p48, %r117, 8, 31, -1;
	setp.lt.f32 	%p49, %f229, %f230;
	selp.f32 	%f231, %f230, %f229, %p49;
	selp.b32 	%r121, %r120, %r117, %p49;
	mov.b32 	%r122, %f231;
	shfl.sync.down.b32	%r123|%p50, %r122, 4, 31, -1;
	mov.b32 	%f232, %r123;
	shfl.sync.down.b32	%r124|%p51, %r121, 4, 31, -1;
	setp.lt.f32 	%p52, %f231, %f232;
	selp.f32 	%f233, %f232, %f231, %p52;
	selp.b32 	%r125, %r124, %r121, %p52;
	mov.b32 	%r126, %f233;
	shfl.sync.down.b32	%r127|%p53, %r126, 2, 31, -1;
	mov.b32 	%f234, %r127;
	shfl.sync.down.b32	%r128|%p54, %r125, 2, 31, -1;
	setp.lt.f32 	%p55, %f233, %f234;
	selp.f32 	%f235, %f234, %f233, %p55;
	selp.b32 	%r129, %r128, %r125, %p55;
	mov.b32 	%r130, %f235;
	shfl.sync.down.b32	%r131|%p56, %r130, 1, 31, -1;
	mov.b32 	%f236, %r131;
	shfl.sync.down.b32	%r132|%p57, %r129, 1, 31, -1;
	setp.lt.f32 	%p58, %f235, %f236;
	selp.f32 	%f72, %f236, %f235, %p58;
	selp.b32 	%r33, %r132, %r129, %p58;
	@%p43 bra 	$L__BB2_49;
	ld.param.u64 	%rd40, [_Z18ldg_lm_head_phase1PKfPK13__nv_bfloat16PfPi_param_2];
	cvta.to.global.u64 	%rd35, %rd40;
	mul.wide.u32 	%rd36, %r9, 4;
	add.s64 	%rd37, %rd35, %rd36;
	st.global.f32 	[%rd37], %f72;
	cvta.to.global.u64 	%rd38, %rd9;
	add.s64 	%rd39, %rd38, %rd36;
	st.global.u32 	[%rd39], %r33;
$L__BB2_49:
	ret;

}
	// .globl	_Z18ldg_lm_head_phase2PKfPKiPii
.visible .entry _Z18ldg_lm_head_phase2PKfPKiPii(
	.param .u64 .ptr .align 1 _Z18ldg_lm_head_phase2PKfPKiPii_param_0,
	.param .u64 .ptr .align 1 _Z18ldg_lm_head_phase2PKfPKiPii_param_1,
	.param .u64 .ptr .align 1 _Z18ldg_lm_head_phase2PKfPKiPii_param_2,
	.param .u32 _Z18ldg_lm_head_phase2PKfPKiPii_param_3
)
{
	.reg .pred 	%p<9>;
	.reg .b32 	%r<30>;
	.reg .b32 	%f<12>;
	.reg .b64 	%rd<11>;
	// demoted variable
	.shared .align 4 .b8 _ZZ18ldg_lm_head_phase2PKfPKiPiiE10s_max_vals[4096];
	// demoted variable
	.shared .align 4 .b8 _ZZ18ldg_lm_head_phase2PKfPKiPiiE10s_max_idxs[4096];
	ld.param.u64 	%rd3, [_Z18ldg_lm_head_phase2PKfPKiPii_param_0];
	ld.param.u64 	%rd4, [_Z18ldg_lm_head_phase2PKfPKiPii_param_1];
	ld.param.u64 	%rd5, [_Z18ldg_lm_head_phase2PKfPKiPii_param_2];
	ld.param.u32 	%r15, [_Z18ldg_lm_head_phase2PKfPKiPii_param_3];
	mov.u32 	%r1, %tid.x;
	setp.ge.s32 	%p1, %r1, %r15;
	mov.b32 	%r27, -1;
	mov.f32 	%f10, 0fFF800000;
	@%p1 bra 	$L__BB3_5;
	mov.u32 	%r2, %ntid.x;
	cvta.to.global.u64 	%rd1, %rd3;
	cvta.to.global.u64 	%rd2, %rd4;
	mov.f32 	%f10, 0fFF800000;
	mov.b32 	%r27, -1;
	mov.u32 	%r25, %r1;
$L__BB3_2:
	mul.wide.s32 	%rd6, %r25, 4;
	add.s64 	%rd7, %rd1, %rd6;
	ld.global.nc.f32 	%f2, [%rd7];
	setp.leu.f32 	%p2, %f2, %f10;
	@%p2 bra 	$L__BB3_4;
	add.s64 	%rd9, %rd2, %rd6;
	ld.global.nc.u32 	%r27, [%rd9];
	mov.f32 	%f10, %f2;
$L__BB3_4:
	add.s32 	%r25, %r25, %r2;
	setp.lt.s32 	%p3, %r25, %r15;
	@%p3 bra 	$L__BB3_2;
$L__BB3_5:
	shl.b32 	%r18, %r1, 2;
	mov.u32 	%r19, _ZZ18ldg_lm_head_phase2PKfPKiPiiE10s_max_vals;
	add.s32 	%r9, %r19, %r18;
	st.shared.f32 	[%r9], %f10;
	mov.u32 	%r20, _ZZ18ldg_lm_head_phase2PKfPKiPiiE10s_max_idxs;
	add.s32 	%r10, %r20, %r18;
	st.shared.u32 	[%r10], %r27;
	bar.sync 	0;
	mov.u32 	%r29, %ntid.x;
	setp.lt.u32 	%p4, %r29, 2;
	@%p4 bra 	$L__BB3_10;
$L__BB3_6:
	mov.u32 	%r12, %r29;
	shr.u32 	%r29, %r12, 1;
	setp.ge.u32 	%p5, %r1, %r29;
	@%p5 bra 	$L__BB3_9;
	shl.b32 	%r14, %r29, 2;
	add.s32 	%r21, %r9, %r14;
	ld.shared.f32 	%f5, [%r21];
	ld.shared.f32 	%f8, [%r9];
	setp.leu.f32 	%p6, %f5, %f8;
	@%p6 bra 	$L__BB3_9;
	st.shared.f32 	[%r9], %f5;
	add.s32 	%r22, %r10, %r14;
	ld.shared.u32 	%r23, [%r22];
	st.shared.u32 	[%r10], %r23;
$L__BB3_9:
	bar.sync 	0;
	setp.gt.u32 	%p7, %r12, 3;
	@%p7 bra 	$L__BB3_6;
$L__BB3_10:
	setp.ne.s32 	%p8, %r1, 0;
	@%p8 bra 	$L__BB3_12;
	ld.shared.u32 	%r24, [_ZZ18ldg_lm_head_phase2PKfPKiPiiE10s_max_idxs];
	cvta.to.global.u64 	%rd10, %rd5;
	st.global.u32 	[%rd10], %r24;
$L__BB3_12:
	ret;

}
	// .globl	_Z28ldg_decode_kernel_persistentPK13__nv_bfloat16PK15LDGLayerWeightsS1_S1_S1_PS_S5_S5_PfS6_S6_S6_S6_S6_S6_S6_PjS7_iPKiS9_if
.visible .entry _Z28ldg_decode_kernel_persistentPK13__nv_bfloat16PK15LDGLayerWeightsS1_S1_S1_PS_S5_S5_PfS6_S6_S6_S6_S6_S6_S6_PjS7_iPKiS9_if(
	.param .u64 .ptr .align 1 _Z28ldg_decode_kernel_persistentPK13__nv_bfloat16PK15LDGLayerWeightsS1_S1_S1_PS_S5_S5_PfS6_S6_S6_S6_S6_S6_S6_PjS7_iPKiS9_if_param_0,
	.param .u64 .ptr .align 1 _Z28ldg_decode_kernel_persistentPK13__nv_bfloat16PK15LDGLayerWeightsS1_S1_S1_PS_S5_S5_PfS6_S6_S6_S6_S6_S6_S6_PjS7_iPKiS9_if_param_1,
	.param .u64 .ptr .align 1 _Z28ldg_decode_kernel_persistentPK13__nv_bfloat16PK15LDGLayerWeightsS1_S1_S1_PS_S5_S5_PfS6_S6_S6_S6_S6_S6_S6_PjS7_iPKiS9_if_param_2,
	.param .u64 .ptr .align 1 _Z28ldg_decode_kernel_persistentPK13__nv_bfloat16PK15LDGLayerWeightsS1_S1_S1_PS_S5_S5_PfS6_S6_S6_S6_S6_S6_S6_PjS7_iPKiS9_if_param_3,
	.param .u64 .ptr .align 1 _Z28ldg_decode_kernel_persistentPK13__nv_bfloat16PK15LDGLayerWeightsS1_S1_S1_PS_S5_S5_PfS6_S6_S6_S6_S6_S6_S6_PjS7_iPKiS9_if_param_4,
	.param .u64 .ptr .align 1 _Z28ldg_decode_kernel_persistentPK13__nv_bfloat16PK15LDGLayerWeightsS1_S1_S1_PS_S5_S5_PfS6_S6_S6_S6_S6_S6_S6_PjS7_iPKiS9_if_param_5,
	.param .u64 .ptr .align 1 _Z28ldg_decode_kernel_persistentPK13__nv_bfloat16PK15LDGLayerWeightsS1_S1_S1_PS_S5_S5_PfS6_S6_S6_S6_S6_S6_S6_PjS7_iPKiS9_if_param_6,
	.param .u64 .ptr .align 1 _Z28ldg_decode_kernel_persistentPK13__nv_bfloat16PK15LDGLayerWeightsS1_S1_S1_PS_S5_S5_PfS6_S6_S6_S6_S6_S6_S6_PjS7_iPKiS9_if_param_7,
	.param .u64 .ptr .align 1 _Z28ldg_decode_kernel_persistentPK13__nv_bfloat16PK15LDGLayerWeightsS1_S1_S1_PS_S5_S5_PfS6_S6_S6_S6_S6_S6_S6_PjS7_iPKiS9_if_param_8,
	.param .u64 .ptr .align 1 _Z28ldg_decode_kernel_persistentPK13__nv_bfloat16PK15LDGLayerWeightsS1_S1_S1_PS_S5_S5_PfS6_S6_S6_S6_S6_S6_S6_PjS7_iPKiS9_if_param_9,
	.param .u64 .ptr .align 1 _Z28ldg_decode_kernel_persistentPK13__nv_bfloat16PK15LDGLayerWeightsS1_S1_S1_PS_S5_S5_PfS6_S6_S6_S6_S6_S6_S6_PjS7_iPKiS9_if_param_10,
	.param .u64 .ptr .align 1 _Z28ldg_decode_kernel_persistentPK13__nv_bfloat16PK15LDGLayerWeightsS1_S1_S1_PS_S5_S5_PfS6_S6_S6_S6_S6_S6_S6_PjS7_iPKiS9_if_param_11,
	.param .u64 .ptr .align 1 _Z28ldg_decode_kernel_persistentPK13__nv_bfloat16PK15LDGLayerWeightsS1_S1_S1_PS_S5_S5_PfS6_S6_S6_S6_S6_S6_S6_PjS7_iPKiS9_if_param_12,
	.param .u64 .ptr .align 1 _Z28ldg_decode_kernel_persistentPK13__nv_bfloat16PK15LDGLayerWeightsS1_S1_S1_PS_S5_S5_PfS6_S6_S6_S6_S6_S6_S6_PjS7_iPKiS9_if_param_13,
	.param .u64 .ptr .align 1 _Z28ldg_decode_kernel_persistentPK13__nv_bfloat16PK15LDGLayerWeightsS1_S1_S1_PS_S5_S5_PfS6_S6_S6_S6_S6_S6_S6_PjS7_iPKiS9_if_param_14,
	.param .u64 .ptr .align 1 _Z28ldg_decode_kernel_persistentPK13__nv_bfloat16PK15LDGLayerWeightsS1_S1_S1_PS_S5_S5_PfS6_S6_S6_S6_S6_S6_S6_PjS7_iPKiS9_if_param_15,
	.param .u64 .ptr .align 1 _Z28ldg_decode_kernel_persistentPK13__nv_bfloat16PK15LDGLayerWeightsS1_S1_S1_PS_S5_S5_PfS6_S6_S6_S6_S6_S6_S6_PjS7_iPKiS9_if_param_16,
	.param .u64 .ptr .align 1 _Z28ldg_decode_kernel_persistentPK13__nv_bfloat16PK15LDGLayerWeightsS1_S1_S1_PS_S5_S5_PfS6_S6_S6_S6_S6_S6_S6_PjS7_iPKiS9_if_param_17,
	.param .u32 _Z28ldg_decode_kernel_persistentPK13__nv_bfloat16PK15LDGLayerWeightsS1_S1_S1_PS_S5_S5_PfS6_S6_S6_S6_S6_S6_S6_PjS7_iPKiS9_if_param_18,
	.param .u64 .ptr .align 1 _Z28ldg_decode_kernel_persistentPK13__nv_bfloat16PK15LDGLayerWeightsS1_S1_S1_PS_S5_S5_PfS6_S6_S6_S6_S6_S6_S6_PjS7_iPKiS9_if_param_19,
	.param .u64 .ptr .align 1 _Z28ldg_decode_kernel_persistentPK13__nv_bfloat16PK15LDGLayerWeightsS1_S1_S1_PS_S5_S5_PfS6_S6_S6_S6_S6_S6_S6_PjS7_iPKiS9_if_param_20,
	.param .u32 _Z28ldg_decode_kernel_persistentPK13__nv_bfloat16PK15LDGLayerWeightsS1_S1_S1_PS_S5_S5_PfS6_S6_S6_S6_S6_S6_S6_PjS7_iPKiS9_if_param_21,
	.param .f32 _Z28ldg_decode_kernel_persistentPK13__nv_bfloat16PK15LDGLayerWeightsS1_S1_S1_PS_S5_S5_PfS6_S6_S6_S6_S6_S6_S6_PjS7_iPKiS9_if_param_22
)
.maxntid 512
.minnctapersm 1
{
	.reg .pred 	%p<210>;
	.reg .b16 	%rs<242>;
	.reg .b32 	%r<572>;
	.reg .b32 	%f<1008>;
	.reg .b64 	%rd<275>;
	// demoted variable
	.shared .align 4 .b8 _ZZ28ldg_decode_kernel_persistentPK13__nv_bfloat16PK15LDGLayerWeightsS1_S1_S1_PS_S5_S5_PfS6_S6_S6_S6_S6_S6_S6_PjS7_iPKiS9_ifE11smem_reduce[64];
	// demoted variable
	.shared .align 16 .b8 _ZZ14ldg_matvec_qkvI14AtomicGridSyncEvRT_PK13__nv_bfloat16S5_S5_S5_S5_PfS6_S6_S6_S6_E6s_norm[4096];
	// demoted variable
	.shared .align 4 .b8 _ZZ14ldg_matvec_qkvI14AtomicGridSyncEvRT_PK13__nv_bfloat16S5_S5_S5_S5_PfS6_S6_S6_S6_E11smem_reduce[64];
	// demoted variable
	.shared .align 4 .b8 _ZZ13ldg_attentionI14AtomicGridSyncEvRT_PfS3_PKfP13__nv_bfloat16S7_S3_iifPKS6_S9_S9_S9_iS9_S9_S9_S9_E11s_max_score[64];
	// demoted variable
	.shared .align 4 .b8 _ZZ13ldg_attentionI14AtomicGridSyncEvRT_PfS3_PKfP13__nv_bfloat16S7_S3_iifPKS6_S9_S9_S9_iS9_S9_S9_S9_E9s_sum_exp[64];
	// demoted variable
	.shared .align 4 .b8 _ZZ13ldg_attentionI14AtomicGridSyncEvRT_PfS3_PKfP13__nv_bfloat16S7_S3_iifPKS6_S9_S9_S9_iS9_S9_S9_S9_E9s_out_acc[8192];
	// demoted variable
	.shared .align 16 .b8 _ZZ23ldg_o_proj_postnorm_mlpI14AtomicGridSyncEvRT_PK13__nv_bfloat16S5_S5_S5_S5_PKfPfS8_S8_PS3_E6s_attn[8192];
	// demoted variable
	.shared .align 16 .b8 _ZZ23ldg_o_proj_postnorm_mlpI14AtomicGridSyncEvRT_PK13__nv_bfloat16S5_S5_S5_S5_PKfPfS8_S8_PS3_E5s_act[4096];
	// demoted variable
	.shared .align 4 .b8 _ZZ23ldg_o_proj_postnorm_mlpI14AtomicGridSyncEvRT_PK13__nv_bfloat16S5_S5_S5_S5_PKfPfS8_S8_PS3_E11smem_reduce[64];
	ld.param.u64 	%rd72, [_Z28ldg_decode_kernel_persistentPK13__nv_bfloat16PK15LDGLayerWeightsS1_S1_S1_PS_S5_S5_PfS6_S6_S6_S6_S6_S6_S6_PjS7_iPKiS9_if_param_0];
	ld.param.u64 	%rd73, [_Z28ldg_decode_kernel_persistentPK13__nv_bfloat16PK15LDGLayerWeightsS1_S1_S1_PS_S5_S5_PfS6_S6_S6_S6_S6_S6_S6_PjS7_iPKiS9_if_param_1];
	ld.param.u64 	%rd74, [_Z28ldg_decode_kernel_persistentPK13__nv_bfloat16PK15LDGLayerWeightsS1_S1_S1_PS_S5_S5_PfS6_S6_S6_S6_S6_S6_S6_PjS7_iPKiS9_if_param_2];
	ld.param.u64 	%rd75, [_Z28ldg_decode_kernel_persistentPK13__nv_bfloat16PK15LDGLayerWeightsS1_S1_S1_PS_S5_S5_PfS6_S6_S6_S6_S6_S6_S6_PjS7_iPKiS9_if_param_3];
	ld.param.u64 	%rd76, [_Z28ldg_decode_kernel_persistentPK13__nv_bfloat16PK15LDGLayerWeightsS1_S1_S1_PS_S5_S5_PfS6_S6_S6_S6_S6_S6_S6_PjS7_iPKiS9_if_param_4];
	ld.param.u64 	%rd77, [_Z28ldg_decode_kernel_persistentPK13__nv_bfloat16PK15LDGLayerWeightsS1_S1_S1_PS_S5_S5_PfS6_S6_S6_S6_S6_S6_S6_PjS7_iPKiS9_if_param_5];
	ld.param.u64 	%rd78, [_Z28ldg_decode_kernel_persistentPK13__nv_bfloat16PK15LDGLayerWeightsS1_S1_S1_PS_S5_S5_PfS6_S6_S6_S6_S6_S6_S6_PjS7_iPKiS9_if_param_6];
	ld.param.u64 	%rd79, [_Z28ldg_decode_kernel_persistentPK13__nv_bfloat16PK15LDGLayerWeightsS1_S1_S1_PS_S5_S5_PfS6_S6_S6_S6_S6_S6_S6_PjS7_iPKiS9_if_param_7];
	ld.param.u64 	%rd81, [_Z28ldg_decode_kernel_persistentPK13__nv_bfloat16PK15LDGLayerWeightsS1_S1_S1_PS_S5_S5_PfS6_S6_S6_S6_S6_S6_S6_PjS7_iPKiS9_if_param_8];
	ld.param.u64 	%rd82, [_Z28ldg_decode_kernel_persistentPK13__nv_bfloat16PK15LDGLayerWeightsS1_S1_S1_PS_S5_S5_PfS6_S6_S6_S6_S6_S6_S6_PjS7_iPKiS9_if_param_9];
	ld.param.u64 	%rd83, [_Z28ldg_decode_kernel_persistentPK13__nv_bfloat16PK15LDGLayerWeightsS1_S1_S1_PS_S5_S5_PfS6_S6_S6_S6_S6_S6_S6_PjS7_iPKiS9_if_param_10];
	ld.param.u64 	%rd84, [_Z28ldg_decode_kernel_persistentPK13__nv_bfloat16PK15LDGLayerWeightsS1_S1_S1_PS_S5_S5_PfS6_S6_S6_S6_S6_S6_S6_PjS7_iPKiS9_if_param_11];
	ld.param.u64 	%rd85, [_Z28ldg_decode_kernel_persistentPK13__nv_bfloat16PK15LDGLayerWeightsS1_S1_S1_PS_S5_S5_PfS6_S6_S6_S6_S6_S6_S6_PjS7_iPKiS9_if_param_12];
	ld.param.u64 	%rd86, [_Z28ldg_decode_kernel_persistentPK13__nv_bfloat16PK15LDGLayerWeightsS1_S1_S1_PS_S5_S5_PfS6_S6_S6_S6_S6_S6_S6_PjS7_iPKiS9_if_param_13];
	ld.param.u64 	%rd87, [_Z28ldg_decode_kernel_persistentPK13__nv_bfloat16PK15LDGLayerWeightsS1_S1_S1_PS_S5_S5_PfS6_S6_S6_S6_S6_S6_S6_PjS7_iPKiS9_if_param_14];
	ld.param.u64 	%rd80, [_Z28ldg_decode_kernel_persistentPK13__nv_bfloat16PK15LDGLayerWeightsS1_S1_S1_PS_S5_S5_PfS6_S6_S6_S6_S6_S6_S6_PjS7_iPKiS9_if_param_15];
	ld.param.u64 	%rd88, [_Z28ldg_decode_kernel_persistentPK13__nv_bfloat16PK15LDGLayerWeightsS1_S1_S1_PS_S5_S5_PfS6_S6_S6_S6_S6_S6_S6_PjS7_iPKiS9_if_param_16];
	ld.param.u64 	%rd89, [_Z28ldg_decode_kernel_persistentPK13__nv_bfloat16PK15LDGLayerWeightsS1_S1_S1_PS_S5_S5_PfS6_S6_S6_S6_S6_S6_S6_PjS7_iPKiS9_if_param_17];
	ld.param.u32 	%r132, [_Z28ldg_decode_kernel_persistentPK13__nv_bfloat16PK15LDGLayerWeightsS1_S1_S1_PS_S5_S5_PfS6_S6_S6_S6_S6_S6_S6_PjS7_iPKiS9_if_param_18];
	ld.param.u64 	%rd90, [_Z28ldg_decode_kernel_persistentPK13__nv_bfloat16PK15LDGLayerWeightsS1_S1_S1_PS_S5_S5_PfS6_S6_S6_S6_S6_S6_S6_PjS7_iPKiS9_if_param_19];
	ld.param.u64 	%rd91, [_Z28ldg_decode_kernel_persistentPK13__nv_bfloat16PK15LDGLayerWeightsS1_S1_S1_PS_S5_S5_PfS6_S6_S6_S6_S6_S6_S6_PjS7_iPKiS9_if_param_20];
	ld.param.u32 	%r133, [_Z28ldg_decode_kernel_persistentPK13__nv_bfloat16PK15LDGLayerWeightsS1_S1_S1_PS_S5_S5_PfS6_S6_S6_S6_S6_S6_S6_PjS7_iPKiS9_if_param_21];
	ld.param.f32 	%f105, [_Z28ldg_decode_kernel_persistentPK13__nv_bfloat16PK15LDGLayerWeightsS1_S1_S1_PS_S5_S5_PfS6_S6_S6_S6_S6_S6_S6_PjS7_iPKiS9_if_param_22];
	cvta.to.global.u64 	%rd1, %rd84;
	cvta.to.global.u64 	%rd2, %rd85;
	cvta.to.global.u64 	%rd3, %rd83;
	cvta.to.global.u64 	%rd4, %rd86;
	cvta.to.global.u64 	%rd5, %rd87;
	cvta.to.global.u64 	%rd6, %rd82;
	cvta.to.global.u64 	%rd7, %rd79;
	cvta.to.global.u64 	%rd8, %rd81;
	cvta.to.global.u64 	%rd9, %rd89;
	cvta.to.global.u64 	%rd10, %rd88;
	cvta.to.global.u64 	%rd92, %rd91;
	cvta.to.global.u64 	%rd93, %rd90;
	ld.global.nc.u32 	%r1, [%rd93];
	ld.global.nc.u32 	%r2, [%rd92];
	mov.u32 	%r3, %ctaid.x;
	mov.u32 	%r4, %nctaid.x;
	mov.u32 	%r571, %tid.x;
	or.b32  	%r134, %r3, %r571;
	setp.ne.s32 	%p3, %r134, 0;
	@%p3 bra 	$L__BB4_2;
	mov.b32 	%r135, 0;
	st.global.u32 	[%rd10], %r135;
	st.global.u32 	[%rd9], %r135;
$L__BB4_2:
	bar.sync 	0;
	setp.ne.s32 	%p4, %r571, 0;
	@%p4 bra 	$L__BB4_6;
	// begin inline asm
	fence.acq_rel.gpu;
	// end inline asm
	atom.global.add.u32 	%r136, [%rd10], 1;
	add.s32 	%r137, %r4, -1;
	setp.eq.s32 	%p5, %r136, %r137;
	@%p5 bra 	$L__BB4_4;
	bra.uni 	$L__BB4_5;
$L__BB4_4:
	mov.b32 	%r139, 0;
	st.global.u32 	[%rd10], %r139;
	// begin inline asm
	fence.acq_rel.gpu;
	// end inline asm
	atom.global.add.u32 	%r140, [%rd9], 1;
	bra.uni 	$L__BB4_6;
$L__BB4_5:
	ld.volatile.global.u32 	%r138, [%rd9];
	setp.eq.s32 	%p6, %r138, 0;
	@%p6 bra 	$L__BB4_5;
$L__BB4_6:
	bar.sync 	0;
	shl.b32 	%r141, %r2, 10;
	cvt.s64.s32 	%rd11, %r141;
	shl.b32 	%r142, %r3, 9;
	add.s32 	%r536, %r142, %r571;
	setp.gt.u32 	%p7, %r536, 1023;
	@%p7 bra 	$L__BB4_12;
	shl.b32 	%r7, %r4, 9;
	add.s32 	%r143, %r536, %r7;
	max.u32 	%r144, %r143, 1024;
	setp.lt.u32 	%p8, %r143, 1024;
	selp.u32 	%r145, 1, 0, %p8;
	add.s32 	%r146, %r143, %r145;
	sub.s32 	%r147, %r144, %r146;
	div.u32 	%r148, %r147, %r7;
	add.s32 	%r8, %r148, %r145;
	and.b32  	%r149, %r8, 3;
	setp.eq.s32 	%p9, %r149, 3;
	@%p9 bra 	$L__BB4_10;
	add.s32 	%r151, %r8, 1;
	and.b32  	%r9, %r151, 3;
	mov.b32 	%r535, 0;
$L__BB4_9:
	.pragma "nounroll";
	cvt.u64.u32 	%rd95, %r536;
	add.s64 	%rd96, %rd95, %rd11;
	shl.b64 	%rd97, %rd96, 1;
	add.s64 	%rd94, %rd72, %rd97;
	// begin inline asm
	ld.global.nc.b16 %rs1, [%rd94];
	// end inline asm
	mul.wide.u32 	%rd98, %r536, 2;
	add.s64 	%rd99, %rd7, %rd98;
	st.global.u16 	[%rd99], %rs1;
	add.s32 	%r536, %r536, %r7;
	add.s32 	%r535, %r535, 1;
	setp.ne.s32 	%p10, %r535, %r9;
	@%p10 bra 	$L__BB4_9;
$L__BB4_10:
	setp.lt.u32 	%p11, %r8, 3;
	@%p11 bra 	$L__BB4_12;
	cvt.u64.u32 	%rd104, %r536;
	add.s64 	%rd105, %rd104, %rd11;
	shl.b64 	%rd106, %rd105, 1;
	add.s64 	%rd100, %rd72, %rd106;
	// begin inline asm
	ld.global.nc.b16 %rs2, [%rd100];
	// end inline asm
	mul.wide.u32 	%rd107, %r536, 2;
	add.s64 	%rd108, %rd7, %rd107;
	st.global.u16 	[%rd108], %rs2;
	add.s32 	%r152, %r536, %r7;
	cvt.u64.u32 	%rd109, %r152;
	add.s64 	%rd110, %rd109, %rd11;
	shl.b64 	%rd111, %rd110, 1;
	add.s64 	%rd101, %rd72, %rd111;
	// begin inline asm
	ld.global.nc.b16 %rs3, [%rd101];
	// end inline asm
	mul.wide.u32 	%rd112, %r152, 2;
	add.s64 	%rd113, %rd7, %rd112;
	st.global.u16 	[%rd113], %rs3;
	add.s32 	%r153, %r152, %r7;
	cvt.u64.u32 	%rd114, %r153;
	add.s64 	%rd115, %rd114, %rd11;
	shl.b64 	%rd116, %rd115, 1;
	add.s64 	%rd102, %rd72, %rd116;
	// begin inline asm
	ld.global.nc.b16 %rs4, [%rd102];
	// end inline asm
	mul.wide.u32 	%rd117, %r153, 2;
	add.s64 	%rd118, %rd7, %rd117;
	st.global.u16 	[%rd118], %rs4;
	add.s32 	%r154, %r153, %r7;
	cvt.u64.u32 	%rd119, %r154;
	add.s64 	%rd120, %rd119, %rd11;
	shl.b64 	%rd121, %rd120, 1;
	add.s64 	%rd103, %rd72, %rd121;
	// begin inline asm
	ld.global.nc.b16 %rs5, [%rd103];
	// end inline asm
	mul.wide.u32 	%rd122, %r154, 2;
	add.s64 	%rd123, %rd7, %rd122;
	st.global.u16 	[%rd123], %rs5;
$L__BB4_12:
	setp.ne.s32 	%p12, %r571, 0;
	bar.sync 	0;
	mov.b32 	%r553, 1;
	@%p12 bra 	$L__BB4_16;
	// begin inline asm
	fence.acq_rel.gpu;
	// end inline asm
	atom.global.add.u32 	%r156, [%rd10], 1;
	add.s32 	%r157, %r4, -1;
	setp.eq.s32 	%p13, %r156, %r157;
	@%p13 bra 	$L__BB4_14;
	bra.uni 	$L__BB4_15;
$L__BB4_14:
	mov.b32 	%r161, 0;
	st.global.u32 	[%rd10], %r161;
	// begin inline asm
	fence.acq_rel.gpu;
	// end inline asm
	atom.global.add.u32 	%r162, [%rd9], 1;
	mov.b32 	%r553, 2;
	bra.uni 	$L__BB4_16;
$L__BB4_15:
	ld.volatile.global.u32 	%r159, [%rd9];
	setp.lt.u32 	%p14, %r159, 2;
	mov.b32 	%r553, 2;
	@%p14 bra 	$L__BB4_15;
$L__BB4_16:
	bar.sync 	0;
	setp.lt.s32 	%p15, %r132, 1;
	@%p15 bra 	$L__BB4_160;
	shr.u32 	%r16, %r571, 5;
	and.b32  	%r17, %r571, 31;
	setp.eq.s32 	%p16, %r3, 0;
	shl.b32 	%r165, %r16, 2;
	mov.u32 	%r166, _ZZ14ldg_matvec_qkvI14AtomicGridSyncEvRT_PK13__nv_bfloat16S5_S5_S5_S5_PfS6_S6_S6_S6_E11smem_reduce;
	add.s32 	%r18, %r166, %r165;
	setp.lt.u32 	%p17, %r571, 32;
	shl.b32 	%r167, %r571, 2;
	and.b32  	%r20, %r167, 124;
	add.s32 	%r19, %r166, %r20;
	add.s32 	%r21, %r4, -1;
	shl.b32 	%r168, %r1, 7;
	cvt.s64.s32 	%rd124, %r168;
	setp.lt.u32 	%p18, %r571, 256;
	and.pred  	%p1, %p16, %p18;
	shl.b32 	%r169, %r16, 7;
	mul.wide.u32 	%rd125, %r169, 4;
	add.s64 	%rd12, %rd1, %rd125;
	shl.b32 	%r22, %r133, 7;
	mul.lo.s32 	%r170, %r22, %r16;
	cvt.s64.s32 	%rd126, %r170;
	add.s64 	%rd13, %rd124, %rd126;
	setp.lt.u32 	%p19, %r3, 16;
	and.pred  	%p2, %p19, %p17;
	shl.b32 	%r23, %r3, 7;
	mul.wide.u32 	%rd127, %r23, 4;
	add.s64 	%rd14, %rd3, %rd127;
	add.s32 	%r24, %r3, -16;
	add.s32 	%r171, %r4, -16;
	shl.b32 	%r172, %r171, 1;
	mul.hi.s32 	%r173, %r172, 780903145;
	shr.u32 	%r174, %r173, 31;
	shr.s32 	%r175, %r173, 1;
	add.s32 	%r176, %r175, %r174;
	mul.lo.s32 	%r177, %r171, 3;
	mul.hi.s32 	%r178, %r177, 780903145;
	shr.u32 	%r179, %r178, 31;
	shr.s32 	%r180, %r178, 1;
	add.s32 	%r25, %r180, %r179;
	max.s32 	%r26, %r176, 1;
	add.s32 	%r27, %r26, %r25;
	add.s32 	%r28, %r27, %r25;
	sub.s32 	%r29, %r171, %r28;
	add.s32 	%r30, %r25, 3145727;
	mov.u32 	%r181, _ZZ13ldg_attentionI14AtomicGridSyncEvRT_PfS3_PKfP13__nv_bfloat16S7_S3_iifPKS6_S9_S9_S9_iS9_S9_S9_S9_E11s_max_score;
	add.s32 	%r31, %r181, %r165;
	mov.u32 	%r182, _ZZ13ldg_attentionI14AtomicGridSyncEvRT_PfS3_PKfP13__nv_bfloat16S7_S3_iifPKS6_S9_S9_S9_iS9_S9_S9_S9_E9s_sum_exp;
	add.s32 	%r32, %r182, %r165;
	shl.b32 	%r183, %r16, 9;
	mov.u32 	%r184, _ZZ13ldg_attentionI14AtomicGridSyncEvRT_PfS3_PKfP13__nv_bfloat16S7_S3_iifPKS6_S9_S9_S9_iS9_S9_S9_S9_E9s_out_acc;
	add.s32 	%r185, %r184, %r183;
	add.s32 	%r33, %r4, 1023;
	mov.u32 	%r186, _ZZ23ldg_o_proj_postnorm_mlpI14AtomicGridSyncEvRT_PK13__nv_bfloat16S5_S5_S5_S5_PKfPfS8_S8_PS3_E11smem_reduce;
	add.s32 	%r34, %r186, %r165;
	add.s32 	%r35, %r186, %r20;
	add.s32 	%r36, %r4, 3071;
	shl.b32 	%r187, %r571, 4;
	and.b32  	%r188, %r187, 496;
	mov.u32 	%r189, _ZZ14ldg_matvec_qkvI14AtomicGridSyncEvRT_PK13__nv_bfloat16S5_S5_S5_S5_PfS6_S6_S6_S6_E6s_norm;
	add.s32 	%r37, %r189, %r188;
	cvt.u64.u32 	%rd15, %r17;
	cvt.u64.u32 	%rd128, %r167;
	and.b64  	%rd129, %rd128, 124;
	add.s64 	%rd16, %rd12, %rd129;
	or.b64  	%rd130, %rd124, %rd15;
	shl.b64 	%rd131, %rd130, 1;
	add.s64 	%rd17, %rd75, %rd131;
	add.s64 	%rd18, %rd76, %rd131;
	or.b32  	%r190, %r169, %r17;
	mul.wide.u32 	%rd132, %r190, 4;
	add.s64 	%rd19, %rd2, %rd132;
	add.s64 	%rd20, %rd17, 64;
	add.s64 	%rd21, %rd18, 64;
	add.s64 	%rd22, %rd17, 128;
	add.s64 	%rd23, %rd18, 128;
	add.s64 	%rd24, %rd17, 192;
	add.s64 	%rd25, %rd18, 192;
	add.s64 	%rd26, %rd14, %rd129;
	add.s32 	%r38, %r185, %r20;
	mov.u32 	%r191, _ZZ23ldg_o_proj_postnorm_mlpI14AtomicGridSyncEvRT_PK13__nv_bfloat16S5_S5_S5_S5_PKfPfS8_S8_PS3_E5s_act;
	add.s32 	%r39, %r191, %r188;
	add.s32 	%r40, %r189, %r167;
	mul.wide.u32 	%rd133, %r571, 2;
	add.s64 	%rd27, %rd79, %rd133;
	cvta.to.global.u64 	%rd28, %rd73;
	cvta.to.global.u64 	%rd29, %rd77;
	cvta.to.global.u64 	%rd30, %rd78;
	shl.b32 	%r41, %r133, 10;
	mov.b32 	%r538, 0;
	not.pred 	%p52, %p1;
	not.pred 	%p64, %p2;
	div.u32 	%r351, %r33, %r4;
	div.u32 	%r416, %r36, %r4;
$L__BB4_18:
	mul.wide.u32 	%rd134, %r538, 88;
	add.s64 	%rd31, %rd28, %rd134;
	mul.lo.s32 	%r192, %r41, %r538;
	cvt.s64.s32 	%rd32, %r192;
	ld.global.nc.u64 	%rd33, [%rd31];
	ld.global.nc.u64 	%rd34, [%rd31+8];
	ld.global.nc.u64 	%rd35, [%rd31+16];
	ld.global.nc.u64 	%rd36, [%rd31+24];
	mov.f32 	%f960, 0f00000000;
	mov.u64 	%rd267, %rd27;
	mov.u32 	%r540, %r40;
	mov.u32 	%r541, %r571;
$L__BB4_19:
	// begin inline asm
	ld.global.nc.b16 %rs6, [%rd267];
	// end inline asm
	// begin inline asm
	{ cvt.f32.bf16 %f107, %rs6;}

	// end inline asm
	st.shared.f32 	[%r540], %f107;
	fma.rn.f32 	%f960, %f107, %f107, %f960;
	add.s32 	%r46, %r541, 512;
	add.s32 	%r540, %r540, 2048;
	add.s64 	%rd267, %rd267, 1024;
	setp.lt.u32 	%p20, %r541, 512;
	mov.u32 	%r541, %r46;
	@%p20 bra 	$L__BB4_19;
	setp.ne.s32 	%p21, %r3, 0;
	@%p21 bra 	$L__BB4_23;
	mov.u32 	%r542, %r571;
$L__BB4_22:
	shl.b32 	%r193, %r542, 2;
	mov.u32 	%r194, _ZZ14ldg_matvec_qkvI14AtomicGridSyncEvRT_PK13__nv_bfloat16S5_S5_S5_S5_PfS6_S6_S6_S6_E6s_norm;
	add.s32 	%r195, %r194, %r193;
	ld.shared.f32 	%f108, [%r195];
	mul.wide.u32 	%rd136, %r542, 4;
	add.s64 	%rd137, %rd6, %rd136;
	st.global.f32 	[%rd137], %f108;
	add.s32 	%r49, %r542, 512;
	setp.lt.u32 	%p22, %r542, 512;
	mov.u32 	%r542, %r49;
	@%p22 bra 	$L__BB4_22;
$L__BB4_23:
	setp.ne.s32 	%p23, %r17, 0;
	mov.b32 	%r196, %f960;
	shfl.sync.down.b32	%r197|%p24, %r196, 16, 31, -1;
	mov.b32 	%f109, %r197;
	add.f32 	%f110, %f960, %f109;
	mov.b32 	%r198, %f110;
	shfl.sync.down.b32	%r199|%p25, %r198, 8, 31, -1;
	mov.b32 	%f111, %r199;
	add.f32 	%f112, %f110, %f111;
	mov.b32 	%r200, %f112;
	shfl.sync.down.b32	%r201|%p26, %r200, 4, 31, -1;
	mov.b32 	%f113, %r201;
	add.f32 	%f114, %f112, %f113;
	mov.b32 	%r202, %f114;
	shfl.sync.down.b32	%r203|%p27, %r202, 2, 31, -1;
	mov.b32 	%f115, %r203;
	add.f32 	%f116, %f114, %f115;
	mov.b32 	%r204, %f116;
	shfl.sync.down.b32	%r205|%p28, %r204, 1, 31, -1;
	mov.b32 	%f117, %r205;
	add.f32 	%f3, %f116, %f117;
	@%p23 bra 	$L__BB4_25;
	st.shared.f32 	[%r18], %f3;
$L__BB4_25:
	setp.gt.u32 	%p29, %r571, 31;
	bar.sync 	0;
	@%p29 bra 	$L__BB4_30;
	setp.gt.u32 	%p30, %r17, 15;
	mov.f32 	%f961, 0f00000000;
	@%p30 bra 	$L__BB4_28;
	ld.shared.f32 	%f961, [%r19];
$L__BB4_28:
	setp.ne.s32 	%p31, %r17, 0;
	mov.b32 	%r206, %f961;
	shfl.sync.down.b32	%r207|%p32, %r206, 16, 31, -1;
	mov.b32 	%f119, %r207;
	add.f32 	%f120, %f961, %f119;
	mov.b32 	%r208, %f120;
	shfl.sync.down.b32	%r209|%p33, %r208, 8, 31, -1;
	mov.b32 	%f121, %r209;
	add.f32 	%f122, %f120, %f121;
	mov.b32 	%r210, %f122;
	shfl.sync.down.b32	%r211|%p34, %r210, 4, 31, -1;
	mov.b32 	%f123, %r211;
	add.f32 	%f124, %f122, %f123;
	mov.b32 	%r212, %f124;
	shfl.sync.down.b32	%r213|%p35, %r212, 2, 31, -1;
	mov.b32 	%f125, %r213;
	add.f32 	%f126, %f124, %f125;
	mov.b32 	%r214, %f126;
	shfl.sync.down.b32	%r215|%p36, %r214, 1, 31, -1;
	mov.b32 	%f127, %r215;
	add.f32 	%f6, %f126, %f127;
	@%p31 bra 	$L__BB4_30;
	fma.rn.f32 	%f128, %f6, 0f3A800000, 0f358637BD;
	rsqrt.approx.f32 	%f129, %f128;
	st.shared.f32 	[_ZZ14ldg_matvec_qkvI14AtomicGridSyncEvRT_PK13__nv_bfloat16S5_S5_S5_S5_PfS6_S6_S6_S6_E11smem_reduce], %f129;
$L__BB4_30:
	bar.sync 	0;
	ld.shared.f32 	%f7, [_ZZ14ldg_matvec_qkvI14AtomicGridSyncEvRT_PK13__nv_bfloat16S5_S5_S5_S5_PfS6_S6_S6_S6_E11smem_reduce];
	mov.u32 	%r543, %r571;
$L__BB4_31:
	mul.wide.u32 	%rd139, %r543, 2;
	add.s64 	%rd138, %rd33, %rd139;
	// begin inline asm
	ld.global.nc.b16 %rs8, [%rd138];
	// end inline asm
	// begin inline asm
	{ cvt.f32.bf16 %f130, %rs8;}

	// end inline asm
	shl.b32 	%r216, %r543, 2;
	mov.u32 	%r217, _ZZ14ldg_matvec_qkvI14AtomicGridSyncEvRT_PK13__nv_bfloat16S5_S5_S5_S5_PfS6_S6_S6_S6_E6s_norm;
	add.s32 	%r218, %r217, %r216;
	ld.shared.f32 	%f131, [%r218];
	mul.f32 	%f132, %f7, %f131;
	mul.f32 	%f133, %f130, %f132;
	st.shared.f32 	[%r218], %f133;
	add.s32 	%r51, %r543, 512;
	setp.lt.u32 	%p37, %r543, 512;
	mov.u32 	%r543, %r51;
	@%p37 bra 	$L__BB4_31;
	bar.sync 	0;
	add.s32 	%r219, %r4, 4095;
	div.u32 	%r220, %r219, %r4;
	mul.lo.s32 	%r544, %r220, %r3;
	add.s32 	%r221, %r544, %r220;
	min.s32 	%r53, %r221, 4096;
	setp.ge.u32 	%p38, %r544, %r53;
	@%p38 bra 	$L__BB4_42;
$L__BB4_33:
	add.s32 	%r55, %r544, %r16;
	setp.ge.u32 	%p39, %r55, %r53;
	@%p39 bra 	$L__BB4_41;
	setp.gt.u32 	%p40, %r55, 2047;
	@%p40 bra 	$L__BB4_36;
	shl.b32 	%r228, %r55, 10;
	mul.wide.u32 	%rd144, %r228, 2;
	add.s64 	%rd268, %rd34, %rd144;
	mul.wide.u32 	%rd145, %r55, 4;
	add.s64 	%rd269, %rd3, %rd145;
	bra.uni 	$L__BB4_39;
$L__BB4_36:
	setp.gt.u32 	%p41, %r55, 3071;
	@%p41 bra 	$L__BB4_38;
	shl.b32 	%r225, %r55, 10;
	add.s32 	%r226, %r225, -2097152;
	mul.wide.u32 	%rd142, %r226, 2;
	add.s64 	%rd268, %rd35, %rd142;
	add.s32 	%r227, %r55, -2048;
	mul.wide.u32 	%rd143, %r227, 4;
	add.s64 	%rd269, %rd1, %rd143;
	bra.uni 	$L__BB4_39;
$L__BB4_38:
	shl.b32 	%r222, %r55, 10;
	add.s32 	%r223, %r222, -3145728;
	mul.wide.s32 	%rd140, %r223, 2;
	add.s64 	%rd268, %rd36, %rd140;
	add.s32 	%r224, %r55, -3072;
	mul.wide.u32 	%rd141, %r224, 4;
	add.s64 	%rd269, %rd2, %rd141;
$L__BB4_39:
	setp.ne.s32 	%p42, %r17, 0;
	mul.wide.u32 	%rd154, %r20, 2;
	add.s64 	%rd146, %rd268, %rd154;
	// begin inline asm
	ld.global.nc.v2.u32 {%r229,%r230}, [%rd146];
	// end inline asm
	mov.b32 	{%rs10, %rs11}, %r229;
	// begin inline asm
	{ cvt.f32.bf16 %f134, %rs10;}

	// end inline asm
	ld.shared.v4.f32 	{%f166, %f167, %f168, %f169}, [%r37];
	// begin inline asm
	{ cvt.f32.bf16 %f135, %rs11;}

	// end inline asm
	mul.f32 	%f170, %f135, %f167;
	fma.rn.f32 	%f171, %f134, %f166, %f170;
	mov.b32 	{%rs12, %rs13}, %r230;
	// begin inline asm
	{ cvt.f32.bf16 %f136, %rs12;}

	// end inline asm
	fma.rn.f32 	%f172, %f136, %f168, %f171;
	// begin inline asm
	{ cvt.f32.bf16 %f137, %rs13;}

	// end inline asm
	fma.rn.f32 	%f173, %f137, %f169, %f172;
	add.f32 	%f174, %f173, 0f00000000;
	add.s64 	%rd147, %rd146, 256;
	// begin inline asm
	ld.global.nc.v2.u32 {%r231,%r232}, [%rd147];
	// end inline asm
	mov.b32 	{%rs14, %rs15}, %r231;
	// begin inline asm
	{ cvt.f32.bf16 %f138, %rs14;}

	// end inline asm
	ld.shared.v4.f32 	{%f175, %f176, %f177, %f178}, [%r37+512];
	// begin inline asm
	{ cvt.f32.bf16 %f139, %rs15;}

	// end inline asm
	mul.f32 	%f179, %f139, %f176;
	fma.rn.f32 	%f180, %f138, %f175, %f179;
	mov.b32 	{%rs16, %rs17}, %r232;
	// begin inline asm
	{ cvt.f32.bf16 %f140, %rs16;}

	// end inline asm
	fma.rn.f32 	%f181, %f140, %f177, %f180;
	// begin inline asm
	{ cvt.f32.bf16 %f141, %rs17;}

	// end inline asm
	fma.rn.f32 	%f182, %f141, %f178, %f181;
	add.f32 	%f183, %f174, %f182;
	add.s64 	%rd148, %rd146, 512;
	// begin inline asm
	ld.global.nc.v2.u32 {%r233,%r234}, [%rd148];
	// end inline asm
	mov.b32 	{%rs18, %rs19}, %r233;
	// begin inline asm
	{ cvt.f32.bf16 %f142, %rs18;}

	// end inline asm
	ld.shared.v4.f32 	{%f184, %f185, %f186, %f187}, [%r37+1024];
	// begin inline asm
	{ cvt.f32.bf16 %f143, %rs19;}

	// end inline asm
	mul.f32 	%f188, %f143, %f185;
	fma.rn.f32 	%f189, %f142, %f184, %f188;
	mov.b32 	{%rs20, %rs21}, %r234;
	// begin inline asm
	{ cvt.f32.bf16 %f144, %rs20;}

	// end inline asm
	fma.rn.f32 	%f190, %f144, %f186, %f189;
	// begin inline asm
	{ cvt.f32.bf16 %f145, %rs21;}

	// end inline asm
	fma.rn.f32 	%f191, %f145, %f187, %f190;
	add.f32 	%f192, %f183, %f191;
	add.s64 	%rd149, %rd146, 768;
	// begin inline asm
	ld.global.nc.v2.u32 {%r235,%r236}, [%rd149];
	// end inline asm
	mov.b32 	{%rs22, %rs23}, %r235;
	// begin inline asm
	{ cvt.f32.bf16 %f146, %rs22;}

	// end inline asm
	ld.shared.v4.f32 	{%f193, %f194, %f195, %f196}, [%r37+1536];
	// begin inline asm
	{ cvt.f32.bf16 %f147, %rs23;}

	// end inline asm
	mul.f32 	%f197, %f147, %f194;
	fma.rn.f32 	%f198, %f146, %f193, %f197;
	mov.b32 	{%rs24, %rs25}, %r236;
	// begin inline asm
	{ cvt.f32.bf16 %f148, %rs24;}

	// end inline asm
	fma.rn.f32 	%f199, %f148, %f195, %f198;
	// begin inline asm
	{ cvt.f32.bf16 %f149, %rs25;}

	// end inline asm
	fma.rn.f32 	%f200, %f149, %f196, %f199;
	add.f32 	%f201, %f192, %f200;
	add.s64 	%rd150, %rd146, 1024;
	// begin inline asm
	ld.global.nc.v2.u32 {%r237,%r238}, [%rd150];
	// end inline asm
	mov.b32 	{%rs26, %rs27}, %r237;
	// begin inline asm
	{ cvt.f32.bf16 %f150, %rs26;}

	// end inline asm
	ld.shared.v4.f32 	{%f202, %f203, %f204, %f205}, [%r37+2048];
	// begin inline asm
	{ cvt.f32.bf16 %f151, %rs27;}

	// end inline asm
	mul.f32 	%f206, %f151, %f203;
	fma.rn.f32 	%f207, %f150, %f202, %f206;
	mov.b32 	{%rs28, %rs29}, %r238;
	// begin inline asm
	{ cvt.f32.bf16 %f152, %rs28;}

	// end inline asm
	fma.rn.f32 	%f208, %f152, %f204, %f207;
	// begin inline asm
	{ cvt.f32.bf16 %f153, %rs29;}

	// end inline asm
	fma.rn.f32 	%f209, %f153, %f205, %f208;
	add.f32 	%f210, %f201, %f209;
	add.s64 	%rd151, %rd146, 1280;
	// begin inline asm
	ld.global.nc.v2.u32 {%r239,%r240}, [%rd151];
	// end inline asm
	mov.b32 	{%rs30, %rs31}, %r239;
	// begin inline asm
	{ cvt.f32.bf16 %f154, %rs30;}

	// end inline asm
	ld.shared.v4.f32 	{%f211, %f212, %f213, %f214}, [%r37+2560];
	// begin inline asm
	{ cvt.f32.bf16 %f155, %rs31;}

	// end inline asm
	mul.f32 	%f215, %f155, %f212;
	fma.rn.f32 	%f216, %f154, %f211, %f215;
	mov.b32 	{%rs32, %rs33}, %r240;
	// begin inline asm
	{ cvt.f32.bf16 %f156, %rs32;}

	// end inline asm
	fma.rn.f32 	%f217, %f156, %f213, %f216;
	// begin inline asm
	{ cvt.f32.bf16 %f157, %rs33;}

	// end inline asm
	fma.rn.f32 	%f218, %f157, %f214, %f217;
	add.f32 	%f219, %f210, %f218;
	add.s64 	%rd152, %rd146, 1536;
	// begin inline asm
	ld.global.nc.v2.u32 {%r241,%r242}, [%rd152];
	// end inline asm
	mov.b32 	{%rs34, %rs35}, %r241;
	// begin inline asm
	{ cvt.f32.bf16 %f158, %rs34;}

	// end inline asm
	ld.shared.v4.f32 	{%f220, %f221, %f222, %f223}, [%r37+3072];
	// begin inline asm
	{ cvt.f32.bf16 %f159, %rs35;}

	// end inline asm
	mul.f32 	%f224, %f159, %f221;
	fma.rn.f32 	%f225, %f158, %f220, %f224;
	mov.b32 	{%rs36, %rs37}, %r242;
	// begin inline asm
	{ cvt.f32.bf16 %f160, %rs36;}

	// end inline asm
	fma.rn.f32 	%f226, %f160, %f222, %f225;
	// begin inline asm
	{ cvt.f32.bf16 %f161, %rs37;}

	// end inline asm
	fma.rn.f32 	%f227, %f161, %f223, %f226;
	add.f32 	%f228, %f219, %f227;
	add.s64 	%rd153, %rd146, 1792;
	// begin inline asm
	ld.global.nc.v2.u32 {%r243,%r244}, [%rd153];
	// end inline asm
	mov.b32 	{%rs38, %rs39}, %r243;
	// begin inline asm
	{ cvt.f32.bf16 %f162, %rs38;}

	// end inline asm
	ld.shared.v4.f32 	{%f229, %f230, %f231, %f232}, [%r37+3584];
	// begin inline asm
	{ cvt.f32.bf16 %f163, %rs39;}

	// end inline asm
	mul.f32 	%f233, %f163, %f230;
	fma.rn.f32 	%f234, %f162, %f229, %f233;
	mov.b32 	{%rs40, %rs41}, %r244;
	// begin inline asm
	{ cvt.f32.bf16 %f164, %rs40;}

	// end inline asm
	fma.rn.f32 	%f235, %f164, %f231, %f234;
	// begin inline asm
	{ cvt.f32.bf16 %f165, %rs41;}

	// end inline asm
	fma.rn.f32 	%f236, %f165, %f232, %f235;
	add.f32 	%f237, %f228, %f236;
	mov.b32 	%r245, %f237;
	shfl.sync.down.b32	%r246|%p43, %r245, 16, 31, -1;
	mov.b32 	%f238, %r246;
	add.f32 	%f239, %f237, %f238;
	mov.b32 	%r247, %f239;
	shfl.sync.down.b32	%r248|%p44, %r247, 8, 31, -1;
	mov.b32 	%f240, %r248;
	add.f32 	%f241, %f239, %f240;
	mov.b32 	%r249, %f241;
	shfl.sync.down.b32	%r250|%p45, %r249, 4, 31, -1;
	mov.b32 	%f242, %r250;
	add.f32 	%f243, %f241, %f242;
	mov.b32 	%r251, %f243;
	shfl.sync.down.b32	%r252|%p46, %r251, 2, 31, -1;
	mov.b32 	%f244, %r252;
	add.f32 	%f245, %f243, %f244;
	mov.b32 	%r253, %f245;
	shfl.sync.down.b32	%r254|%p47, %r253, 1, 31, -1;
	mov.b32 	%f246, %r254;
	add.f32 	%f8, %f245, %f246;
	@%p42 bra 	$L__BB4_41;
	st.global.f32 	[%rd269], %f8;
$L__BB4_41:
	add.s32 	%r544, %r544, 16;
	setp.lt.u32 	%p48, %r544, %r53;
	@%p48 bra 	$L__BB4_33;
$L__BB4_42:
	setp.ne.s32 	%p49, %r571, 0;
	bar.sync 	0;
	@%p49 bra 	$L__BB4_47;
	// begin inline asm
	fence.acq_rel.gpu;
	// end inline asm
	atom.global.add.u32 	%r255, [%rd10], 1;
	setp.eq.s32 	%p50, %r255, %r21;
	@%p50 bra 	$L__BB4_44;
	bra.uni 	$L__BB4_45;
$L__BB4_44:
	mov.b32 	%r257, 0;
	st.global.u32 	[%rd10], %r257;
	// begin inline asm
	fence.acq_rel.gpu;
	// end inline asm
	atom.global.add.u32 	%r258, [%rd9], 1;
	bra.uni 	$L__BB4_46;
$L__BB4_45:
	ld.volatile.global.u32 	%r256, [%rd9];
	setp.le.u32 	%p51, %r256, %r553;
	@%p51 bra 	$L__BB4_45;
$L__BB4_46:
	add.s32 	%r553, %r553, 1;
$L__BB4_47:
	bar.sync 	0;
	ld.global.nc.u64 	%rd47, [%rd31+32];
	ld.global.nc.u64 	%rd48, [%rd31+40];
	ld.global.nc.u64 	%rd49, [%rd31+48];
	ld.global.nc.u64 	%rd50, [%rd31+64];
	ld.global.nc.u64 	%rd51, [%rd31+72];
	ld.global.nc.u64 	%rd52, [%rd31+80];
	@%p52 bra 	$L__BB4_51;
	mov.f32 	%f962, 0f00000000;
	mov.u32 	%r546, %r17;
$L__BB4_49:
	mul.wide.u32 	%rd155, %r546, 4;
	add.s64 	%rd156, %rd12, %rd155;
	ld.global.f32 	%f248, [%rd156];
	fma.rn.f32 	%f962, %f248, %f248, %f962;
	add.s32 	%r60, %r546, 32;
	setp.lt.u32 	%p53, %r546, 96;
	mov.u32 	%r546, %r60;
	@%p53 bra 	$L__BB4_49;
	mov.b32 	%r259, %f962;
	shfl.sync.down.b32	%r260|%p54, %r259, 16, 31, -1;
	mov.b32 	%f269, %r260;
	add.f32 	%f270, %f962, %f269;
	mov.b32 	%r261, %f270;
	shfl.sync.down.b32	%r262|%p55, %r261, 8, 31, -1;
	mov.b32 	%f271, %r262;
	add.f32 	%f272, %f270, %f271;
	mov.b32 	%r263, %f272;
	shfl.sync.down.b32	%r264|%p56, %r263, 4, 31, -1;
	mov.b32 	%f273, %r264;
	add.f32 	%f274, %f272, %f273;
	mov.b32 	%r265, %f274;
	shfl.sync.down.b32	%r266|%p57, %r265, 2, 31, -1;
	mov.b32 	%f275, %r266;
	add.f32 	%f276, %f274, %f275;
	mov.b32 	%r267, %f276;
	shfl.sync.down.b32	%r268|%p58, %r267, 1, 31, -1;
	mov.b32 	%f277, %r268;
	add.f32 	%f278, %f276, %f277;
	fma.rn.f32 	%f279, %f278, 0f3C000000, 0f358637BD;
	rsqrt.approx.f32 	%f280, %f279;
	mov.b32 	%r269, %f280;
	shfl.sync.idx.b32	%r270|%p59, %r269, 0, 31, -1;
	mov.b32 	%f281, %r270;
	ld.global.f32 	%f282, [%rd16];
	mul.f32 	%f283, %f282, %f281;
	shl.b64 	%rd169, %rd15, 1;
	add.s64 	%rd157, %rd48, %rd169;
	// begin inline asm
	ld.global.nc.b16 %rs42, [%rd157];
	// end inline asm
	// begin inline asm
	{ cvt.f32.bf16 %f249, %rs42;}

	// end inline asm
	mul.f32 	%f284, %f283, %f249;
	ld.global.f32 	%f285, [%rd16+128];
	mul.f32 	%f286, %f285, %f281;
	add.s64 	%rd158, %rd157, 64;
	// begin inline asm
	ld.global.nc.b16 %rs44, [%rd158];
	// end inline asm
	// begin inline asm
	{ cvt.f32.bf16 %f250, %rs44;}

	// end inline asm
	mul.f32 	%f287, %f286, %f250;
	ld.global.f32 	%f288, [%rd16+256];
	mul.f32 	%f289, %f288, %f281;
	add.s64 	%rd159, %rd157, 128;
	// begin inline asm
	ld.global.nc.b16 %rs46, [%rd159];
	// end inline asm
	// begin inline asm
	{ cvt.f32.bf16 %f251, %rs46;}

	// end inline asm
	mul.f32 	%f290, %f289, %f251;
	ld.global.f32 	%f291, [%rd16+384];
	mul.f32 	%f292, %f291, %f281;
	add.s64 	%rd160, %rd157, 192;
	// begin inline asm
	ld.global.nc.b16 %rs48, [%rd160];
	// end inline asm
	// begin inline asm
	{ cvt.f32.bf16 %f252, %rs48;}

	// end inline asm
	mul.f32 	%f293, %f292, %f252;
	add.s64 	%rd170, %rd13, %rd32;
	// begin inline asm
	ld.global.nc.b16 %rs50, [%rd17];
	// end inline asm
	// begin inline asm
	{ cvt.f32.bf16 %f253, %rs50;}

	// end inline asm
	// begin inline asm
	ld.global.nc.b16 %rs52, [%rd18];
	// end inline asm
	// begin inline asm
	{ cvt.f32.bf16 %f254, %rs52;}

	// end inline asm
	mov.b32 	%r271, %f290;
	shfl.sync.idx.b32	%r272|%p60, %r271, %r17, 31, -1;
	mov.b32 	%f294, %r272;
	mul.f32 	%f295, %f253, %f284;
	mul.f32 	%f296, %f254, %f294;
	sub.f32 	%f255, %f295, %f296;
	// begin inline asm
	{  cvt.rn.bf16.f32 %rs54, %f255;}

	// end inline asm
	add.s64 	%rd171, %rd170, %rd15;
	shl.b64 	%rd172, %rd171, 1;
	add.s64 	%rd173, %rd29, %rd172;
	st.global.u16 	[%rd173], %rs54;
	ld.global.f32 	%f256, [%rd19];
	// begin inline asm
	{  cvt.rn.bf16.f32 %rs55, %f256;}

	// end inline asm
	add.s64 	%rd174, %rd30, %rd172;
	st.global.u16 	[%rd174], %rs55;
	// begin inline asm
	ld.global.nc.b16 %rs56, [%rd20];
	// end inline asm
	// begin inline asm
	{ cvt.f32.bf16 %f257, %rs56;}

	// end inline asm
	// begin inline asm
	ld.global.nc.b16 %rs58, [%rd21];
	// end inline asm
	// begin inline asm
	{ cvt.f32.bf16 %f258, %rs58;}

	// end inline asm
	mov.b32 	%r273, %f293;
	shfl.sync.idx.b32	%r274|%p61, %r273, %r17, 31, -1;
	mov.b32 	%f297, %r274;
	mul.f32 	%f298, %f257, %f287;
	mul.f32 	%f299, %f258, %f297;
	sub.f32 	%f259, %f298, %f299;
	// begin inline asm
	{  cvt.rn.bf16.f32 %rs60, %f259;}

	// end inline asm
	st.global.u16 	[%rd173+64], %rs60;
	ld.global.f32 	%f260, [%rd19+128];
	// begin inline asm
	{  cvt.rn.bf16.f32 %rs61, %f260;}

	// end inline asm
	st.global.u16 	[%rd174+64], %rs61;
	// begin inline asm
	ld.global.nc.b16 %rs62, [%rd22];
	// end inline asm
	// begin inline asm
	{ cvt.f32.bf16 %f261, %rs62;}

	// end inline asm
	// begin inline asm
	ld.global.nc.b16 %rs64, [%rd23];
	// end inline asm
	// begin inline asm
	{ cvt.f32.bf16 %f262, %rs64;}

	// end inline asm
	mov.b32 	%r275, %f284;
	shfl.sync.idx.b32	%r276|%p62, %r275, %r17, 31, -1;
	mov.b32 	%f300, %r276;
	mul.f32 	%f301, %f261, %f290;
	fma.rn.f32 	%f263, %f262, %f300, %f301;
	// begin inline asm
	{  cvt.rn.bf16.f32 %rs66, %f263;}

	// end inline asm
	st.global.u16 	[%rd173+128], %rs66;
	ld.global.f32 	%f264, [%rd19+256];
	// begin inline asm
	{  cvt.rn.bf16.f32 %rs67, %f264;}

	// end inline asm
	st.global.u16 	[%rd174+128], %rs67;
	// begin inline asm
	ld.global.nc.b16 %rs68, [%rd24];
	// end inline asm
	// begin inline asm
	{ cvt.f32.bf16 %f265, %rs68;}

	// end inline asm
	// begin inline asm
	ld.global.nc.b16 %rs70, [%rd25];
	// end inline asm
	// begin inline asm
	{ cvt.f32.bf16 %f266, %rs70;}

	// end inline asm
	mov.b32 	%r277, %f287;
	shfl.sync.idx.b32	%r278|%p63, %r277, %r17, 31, -1;
	mov.b32 	%f302, %r278;
	mul.f32 	%f303, %f265, %f293;
	fma.rn.f32 	%f267, %f266, %f302, %f303;
	// begin inline asm
	{  cvt.rn.bf16.f32 %rs72, %f267;}

	// end inline asm
	st.global.u16 	[%rd173+192], %rs72;
	ld.global.f32 	%f268, [%rd19+384];
	// begin inline asm
	{  cvt.rn.bf16.f32 %rs73, %f268;}

	// end inline asm
	st.global.u16 	[%rd174+192], %rs73;
$L__BB4_51:
	@%p64 bra 	$L__BB4_55;
	mov.f32 	%f963, 0f00000000;
	mov.u32 	%r547, %r17;
$L__BB4_53:
	mul.wide.u32 	%rd175, %r547, 4;
	add.s64 	%rd176, %rd14, %rd175;
	ld.global.f32 	%f305, [%rd176];
	fma.rn.f32 	%f963, %f305, %f305, %f963;
	add.s32 	%r62, %r547, 32;
	setp.lt.u32 	%p65, %r547, 96;
	mov.u32 	%r547, %r62;
	@%p65 bra 	$L__BB4_53;
	mov.b32 	%r279, %f963;
	shfl.sync.down.b32	%r280|%p66, %r279, 16, 31, -1;
	mov.b32 	%f318, %r280;
	add.f32 	%f319, %f963, %f318;
	mov.b32 	%r281, %f319;
	shfl.sync.down.b32	%r282|%p67, %r281, 8, 31, -1;
	mov.b32 	%f320, %r282;
	add.f32 	%f321, %f319, %f320;
	mov.b32 	%r283, %f321;
	shfl.sync.down.b32	%r284|%p68, %r283, 4, 31, -1;
	mov.b32 	%f322, %r284;
	add.f32 	%f323, %f321, %f322;
	mov.b32 	%r285, %f323;
	shfl.sync.down.b32	%r286|%p69, %r285, 2, 31, -1;
	mov.b32 	%f324, %r286;
	add.f32 	%f325, %f323, %f324;
	mov.b32 	%r287, %f325;
	shfl.sync.down.b32	%r288|%p70, %r287, 1, 31, -1;
	mov.b32 	%f326, %r288;
	add.f32 	%f327, %f325, %f326;
	fma.rn.f32 	%f328, %f327, 0f3C000000, 0f358637BD;
	rsqrt.approx.f32 	%f329, %f328;
	mov.b32 	%r289, %f329;
	shfl.sync.idx.b32	%r290|%p71, %r289, 0, 31, -1;
	mov.b32 	%f330, %r290;
	ld.global.f32 	%f331, [%rd26];
	mul.f32 	%f332, %f331, %f330;
	shl.b64 	%rd189, %rd15, 1;
	add.s64 	%rd177, %rd47, %rd189;
	// begin inline asm
	ld.global.nc.b16 %rs74, [%rd177];
	// end inline asm
	// begin inline asm
	{ cvt.f32.bf16 %f306, %rs74;}

	// end inline asm
	mul.f32 	%f333, %f332, %f306;
	ld.global.f32 	%f334, [%rd26+128];
	mul.f32 	%f335, %f334, %f330;
	add.s64 	%rd178, %rd177, 64;
	// begin inline asm
	ld.global.nc.b16 %rs76, [%rd178];
	// end inline asm
	// begin inline asm
	{ cvt.f32.bf16 %f307, %rs76;}

	// end inline asm
	mul.f32 	%f336, %f335, %f307;
	ld.global.f32 	%f337, [%rd26+256];
	mul.f32 	%f338, %f337, %f330;
	add.s64 	%rd179, %rd177, 128;
	// begin inline asm
	ld.global.nc.b16 %rs78, [%rd179];
	// end inline asm
	// begin inline asm
	{ cvt.f32.bf16 %f308, %rs78;}

	// end inline asm
	mul.f32 	%f339, %f338, %f308;
	ld.global.f32 	%f340, [%rd26+384];
	mul.f32 	%f341, %f340, %f330;
	add.s64 	%rd180, %rd177, 192;
	// begin inline asm
	ld.global.nc.b16 %rs80, [%rd180];
	// end inline asm
	// begin inline asm
	{ cvt.f32.bf16 %f309, %rs80;}

	// end inline asm
	mul.f32 	%f342, %f341, %f309;
	// begin inline asm
	ld.global.nc.b16 %rs82, [%rd17];
	// end inline asm
	// begin inline asm
	{ cvt.f32.bf16 %f310, %rs82;}

	// end inline asm
	// begin inline asm
	ld.global.nc.b16 %rs84, [%rd18];
	// end inline asm
	// begin inline asm
	{ cvt.f32.bf16 %f311, %rs84;}

	// end inline asm
	mov.b32 	%r291, %f339;
	shfl.sync.idx.b32	%r292|%p72, %r291, %r571, 31, -1;
	mov.b32 	%f343, %r292;
	mul.f32 	%f344, %f310, %f333;
	mul.f32 	%f345, %f311, %f343;
	sub.f32 	%f346, %f344, %f345;
	st.global.f32 	[%rd26], %f346;
	// begin inline asm
	ld.global.nc.b16 %rs86, [%rd20];
	// end inline asm
	// begin inline asm
	{ cvt.f32.bf16 %f312, %rs86;}

	// end inline asm
	// begin inline asm
	ld.global.nc.b16 %rs88, [%rd21];
	// end inline asm
	// begin inline asm
	{ cvt.f32.bf16 %f313, %rs88;}

	// end inline asm
	mov.b32 	%r293, %f342;
	shfl.sync.idx.b32	%r294|%p73, %r293, %r571, 31, -1;
	mov.b32 	%f347, %r294;
	mul.f32 	%f348, %f312, %f336;
	mul.f32 	%f349, %f313, %f347;
	sub.f32 	%f350, %f348, %f349;
	st.global.f32 	[%rd26+128], %f350;
	// begin inline asm
	ld.global.nc.b16 %rs90, [%rd22];
	// end inline asm
	// begin inline asm
	{ cvt.f32.bf16 %f314, %rs90;}

	// end inline asm
	// begin inline asm
	ld.global.nc.b16 %rs92, [%rd23];
	// end inline asm
	// begin inline asm
	{ cvt.f32.bf16 %f315, %rs92;}

	// end inline asm
	mov.b32 	%r295, %f333;
	shfl.sync.idx.b32	%r296|%p74, %r295, %r571, 31, -1;
	mov.b32 	%f351, %r296;
	mul.f32 	%f352, %f314, %f339;
	fma.rn.f32 	%f353, %f315, %f351, %f352;
	st.global.f32 	[%rd26+256], %f353;
	// begin inline asm
	ld.global.nc.b16 %rs94, [%rd24];
	// end inline asm
	// begin inline asm
	{ cvt.f32.bf16 %f316, %rs94;}

	// end inline asm
	// begin inline asm
	ld.global.nc.b16 %rs96, [%rd25];
	// end inline asm
	// begin inline asm
	{ cvt.f32.bf16 %f317, %rs96;}

	// end inline asm
	mov.b32 	%r297, %f336;
	shfl.sync.idx.b32	%r298|%p75, %r297, %r571, 31, -1;
	mov.b32 	%f354, %r298;
	mul.f32 	%f355, %f316, %f342;
	fma.rn.f32 	%f356, %f317, %f354, %f355;
	st.global.f32 	[%rd26+384], %f356;
$L__BB4_55:
	setp.lt.u32 	%p76, %r3, 16;
	@%p76 bra 	$L__BB4_77;
	setp.le.s32 	%p77, %r26, %r24;
	@%p77 bra 	$L__BB4_66;
	add.s32 	%r309, %r26, 2097151;
	div.u32 	%r310, %r309, %r26;
	mul.lo.s32 	%r311, %r310, %r24;
	sub.s32 	%r312, 2097152, %r311;
	min.s32 	%r63, %r310, %r312;
	setp.ge.s32 	%p86, %r571, %r63;
	@%p86 bra 	$L__BB4_77;
	not.b32 	%r314, %r571;
	add.s32 	%r64, %r63, %r314;
	shr.u32 	%r315, %r64, 9;
	and.b32  	%r313, %r315, 3;
	setp.gt.s32 	%p87, %r313, 1;
	@%p87 bra 	$L__BB4_61;
	setp.eq.s32 	%p89, %r313, 0;
	@%p89 bra 	$L__BB4_60;
	bra.uni 	$L__BB4_63;
$L__BB4_60:
	add.s32 	%r548, %r571, 512;
	bra.uni 	$L__BB4_64;
$L__BB4_61:
	setp.eq.s32 	%p88, %r313, 2;
	mov.u32 	%r548, %r571;
	@%p88 bra 	$L__BB4_62;
	bra.uni 	$L__BB4_64;
$L__BB4_62:
	add.s32 	%r548, %r571, 1536;
	bra.uni 	$L__BB4_64;
$L__BB4_63:
	or.b32  	%r548, %r571, 1024;
$L__BB4_64:
	setp.lt.u32 	%p90, %r64, 1536;
	@%p90 bra 	$L__BB4_77;
$L__BB4_65:
	add.s32 	%r548, %r548, 2048;
	setp.lt.s32 	%p91, %r548, %r63;
	@%p91 bra 	$L__BB4_65;
	bra.uni 	$L__BB4_77;
$L__BB4_66:
	setp.le.s32 	%p78, %r27, %r24;
	@%p78 bra 	$L__BB4_70;
	div.s32 	%r306, %r30, %r25;
	sub.s32 	%r307, %r26, %r24;
	mad.lo.s32 	%r308, %r307, %r306, 3145728;
	min.s32 	%r71, %r306, %r308;
	setp.ge.s32 	%p84, %r571, %r71;
	@%p84 bra 	$L__BB4_77;
	mov.u32 	%r550, %r571;
$L__BB4_69:
	add.s32 	%r550, %r550, 512;
	setp.lt.s32 	%p85, %r550, %r71;
	@%p85 bra 	$L__BB4_69;
	bra.uni 	$L__BB4_77;
$L__BB4_70:
	setp.le.s32 	%p79, %r28, %r24;
	@%p79 bra 	$L__BB4_74;
	div.s32 	%r303, %r30, %r25;
	sub.s32 	%r304, %r27, %r24;
	mad.lo.s32 	%r305, %r304, %r303, 3145728;
	min.s32 	%r74, %r303, %r305;
	setp.ge.s32 	%p82, %r571, %r74;
	@%p82 bra 	$L__BB4_77;
	mov.u32 	%r551, %r571;
$L__BB4_73:
	add.s32 	%r551, %r551, 512;
	setp.lt.s32 	%p83, %r551, %r74;
	@%p83 bra 	$L__BB4_73;
	bra.uni 	$L__BB4_77;
$L__BB4_74:
	add.s32 	%r299, %r29, 3145727;
	div.s32 	%r300, %r299, %r29;
	sub.s32 	%r301, %r28, %r24;
	mad.lo.s32 	%r302, %r301, %r300, 3145728;
	min.s32 	%r77, %r300, %r302;
	setp.ge.s32 	%p80, %r571, %r77;
	@%p80 bra 	$L__BB4_77;
	mov.u32 	%r552, %r571;
$L__BB4_76:
	add.s32 	%r552, %r552, 512;
	setp.lt.s32 	%p81, %r552, %r77;
	@%p81 bra 	$L__BB4_76;
$L__BB4_77:
	setp.ne.s32 	%p92, %r571, 0;
	bar.sync 	0;
	@%p92 bra 	$L__BB4_82;
	// begin inline asm
	fence.acq_rel.gpu;
	// end inline asm
	atom.global.add.u32 	%r316, [%rd10], 1;
	setp.eq.s32 	%p93, %r316, %r21;
	@%p93 bra 	$L__BB4_79;
	bra.uni 	$L__BB4_80;
$L__BB4_79:
	mov.b32 	%r318, 0;
	st.global.u32 	[%rd10], %r318;
	// begin inline asm
	fence.acq_rel.gpu;
	// end inline asm
	atom.global.add.u32 	%r319, [%rd9], 1;
	bra.uni 	$L__BB4_81;
$L__BB4_80:
	ld.volatile.global.u32 	%r317, [%rd9];
	setp.le.u32 	%p94, %r317, %r553;
	@%p94 bra 	$L__BB4_80;
$L__BB4_81:
	add.s32 	%r553, %r553, 1;
$L__BB4_82:
	setp.gt.u32 	%p95, %r3, 15;
	bar.sync 	0;
	@%p95 bra 	$L__BB4_103;
	setp.gt.s32 	%p96, %r16, %r1;
	mov.f32 	%f975, 0fFF800000;
	mov.f32 	%f971, 0f00000000;
	mov.f32 	%f972, %f971;
	mov.f32 	%f973, %f971;
	mov.f32 	%f974, %f971;
	mov.f32 	%f976, %f971;
	@%p96 bra 	$L__BB4_88;
	shr.u32 	%r320, %r3, 1;
	mul.lo.s32 	%r321, %r22, %r320;
	cvt.s64.s32 	%rd190, %r321;
	add.s64 	%rd53, %rd190, %rd32;
	mov.f32 	%f969, 0fFF800000;
	mov.f32 	%f971, 0f00000000;
	mov.u32 	%r554, %r16;
$L__BB4_85:
	shl.b32 	%r322, %r554, 7;
	cvt.u64.u32 	%rd191, %r322;
	add.s64 	%rd54, %rd53, %rd191;
	mov.f32 	%f970, 0f00000000;
	mov.u32 	%r555, %r17;
$L__BB4_86:
	cvt.s64.s32 	%rd193, %r555;
	mul.wide.s32 	%rd194, %r555, 4;
	add.s64 	%rd195, %rd14, %rd194;
	ld.global.f32 	%f363, [%rd195];
	add.s64 	%rd196, %rd54, %rd193;
	shl.b64 	%rd197, %rd196, 1;
	add.s64 	%rd192, %rd77, %rd197;
	// begin inline asm
	ld.global.nc.b16 %rs98, [%rd192];
	// end inline asm
	// begin inline asm
	{ cvt.f32.bf16 %f362, %rs98;}

	// end inline asm
	fma.rn.f32 	%f970, %f363, %f362, %f970;
	add.s32 	%r84, %r555, 32;
	setp.lt.u32 	%p97, %r555, 96;
	mov.u32 	%r555, %r84;
	@%p97 bra 	$L__BB4_86;
	mov.b32 	%r323, %f970;
	shfl.sync.down.b32	%r324|%p98, %r323, 16, 31, -1;
	mov.b32 	%f374, %r324;
	add.f32 	%f375, %f970, %f374;
	mov.b32 	%r325, %f375;
	shfl.sync.down.b32	%r326|%p99, %r325, 8, 31, -1;
	mov.b32 	%f376, %r326;
	add.f32 	%f377, %f375, %f376;
	mov.b32 	%r327, %f377;
	shfl.sync.down.b32	%r328|%p100, %r327, 4, 31, -1;
	mov.b32 	%f378, %r328;
	add.f32 	%f379, %f377, %f378;
	mov.b32 	%r329, %f379;
	shfl.sync.down.b32	%r330|%p101, %r329, 2, 31, -1;
	mov.b32 	%f380, %r330;
	add.f32 	%f381, %f379, %f380;
	mov.b32 	%r331, %f381;
	shfl.sync.down.b32	%r332|%p102, %r331, 1, 31, -1;
	mov.b32 	%f382, %r332;
	add.f32 	%f383, %f381, %f382;
	mul.f32 	%f384, %f105, %f383;
	mov.b32 	%r333, %f384;
	shfl.sync.idx.b32	%r334|%p103, %r333, 0, 31, -1;
	mov.b32 	%f385, %r334;
	max.f32 	%f975, %f969, %f385;
	sub.f32 	%f386, %f969, %f975;
	mul.f32 	%f365, %f386, 0f3FB8AA3B;
	// begin inline asm
	ex2.approx.ftz.f32 %f364, %f365;
	// end inline asm
	sub.f32 	%f387, %f385, %f975;
	mul.f32 	%f369, %f387, 0f3FB8AA3B;
	// begin inline asm
	ex2.approx.ftz.f32 %f366, %f369;
	// end inline asm
	fma.rn.f32 	%f976, %f976, %f364, %f366;
	// begin inline asm
	ex2.approx.ftz.f32 %f368, %f369;
	// end inline asm
	add.s64 	%rd202, %rd54, %rd15;
	shl.b64 	%rd203, %rd202, 1;
	add.s64 	%rd198, %rd78, %rd203;
	// begin inline asm
	ld.global.nc.b16 %rs100, [%rd198];
	// end inline asm
	// begin inline asm
	{ cvt.f32.bf16 %f370, %rs100;}

	// end inline asm
	mul.f32 	%f388, %f368, %f370;
	fma.rn.f32 	%f974, %f364, %f974, %f388;
	add.s64 	%rd199, %rd198, 64;
	// begin inline asm
	ld.global.nc.b16 %rs102, [%rd199];
	// end inline asm
	// begin inline asm
	{ cvt.f32.bf16 %f371, %rs102;}

	// end inline asm
	mul.f32 	%f389, %f368, %f371;
	fma.rn.f32 	%f973, %f364, %f973, %f389;
	add.s64 	%rd200, %rd198, 128;
	// begin inline asm
	ld.global.nc.b16 %rs104, [%rd200];
	// end inline asm
	// begin inline asm
	{ cvt.f32.bf16 %f372, %rs104;}

	// end inline asm
	mul.f32 	%f390, %f368, %f372;
	fma.rn.f32 	%f972, %f364, %f972, %f390;
	add.s64 	%rd201, %rd198, 192;
	// begin inline asm
	ld.global.nc.b16 %rs106, [%rd201];
	// end inline asm
	// begin inline asm
	{ cvt.f32.bf16 %f373, %rs106;}

	// end inline asm
	mul.f32 	%f391, %f368, %f373;
	fma.rn.f32 	%f971, %f364, %f971, %f391;
	add.s32 	%r554, %r554, 16;
	setp.le.s32 	%p104, %r554, %r1;
	mov.f32 	%f969, %f975;
	@%p104 bra 	$L__BB4_85;
$L__BB4_88:
	setp.ne.s32 	%p105, %r17, 0;
	@%p105 bra 	$L__BB4_90;
	st.shared.f32 	[%r31], %f975;
	st.shared.f32 	[%r32], %f976;
$L__BB4_90:
	setp.gt.u32 	%p106, %r571, 31;
	st.shared.f32 	[%r38], %f974;
	st.shared.f32 	[%r38+128], %f973;
	st.shared.f32 	[%r38+256], %f972;
	st.shared.f32 	[%r38+384], %f971;
	bar.sync 	0;
	@%p106 bra 	$L__BB4_102;
	ld.shared.f32 	%f393, [_ZZ13ldg_attentionI14AtomicGridSyncEvRT_PfS3_PKfP13__nv_bfloat16S7_S3_iifPKS6_S9_S9_S9_iS9_S9_S9_S9_E11s_max_score];
	ld.shared.f32 	%f394, [_ZZ13ldg_attentionI14AtomicGridSyncEvRT_PfS3_PKfP13__nv_bfloat16S7_S3_iifPKS6_S9_S9_S9_iS9_S9_S9_S9_E11s_max_score+4];
	setp.equ.f32 	%p107, %f394, 0fFF800000;
	max.f32 	%f395, %f393, %f394;
	selp.f32 	%f396, %f393, %f395, %p107;
	ld.shared.f32 	%f397, [_ZZ13ldg_attentionI14AtomicGridSyncEvRT_PfS3_PKfP13__nv_bfloat16S7_S3_iifPKS6_S9_S9_S9_iS9_S9_S9_S9_E11s_max_score+8];
	setp.equ.f32 	%p108, %f397, 0fFF800000;
	max.f32 	%f398, %f396, %f397;
	selp.f32 	%f399, %f396, %f398, %p108;
	ld.shared.f32 	%f400, [_ZZ13ldg_attentionI14AtomicGridSyncEvRT_PfS3_PKfP13__nv_bfloat16S7_S3_iifPKS6_S9_S9_S9_iS9_S9_S9_S9_E11s_max_score+12];
	setp.equ.f32 	%p109, %f400, 0fFF800000;
	max.f32 	%f401, %f399, %f400;
	selp.f32 	%f402, %f399, %f401, %p109;
	ld.shared.f32 	%f403, [_ZZ13ldg_attentionI14AtomicGridSyncEvRT_PfS3_PKfP13__nv_bfloat16S7_S3_iifPKS6_S9_S9_S9_iS9_S9_S9_S9_E11s_max_score+16];
	setp.equ.f32 	%p110, %f403, 0fFF800000;
	max.f32 	%f404, %f402, %f403;
	selp.f32 	%f405, %f402, %f404, %p110;
	ld.shared.f32 	%f406, [_ZZ13ldg_attentionI14AtomicGridSyncEvRT_PfS3_PKfP13__nv_bfloat16S7_S3_iifPKS6_S9_S9_S9_iS9_S9_S9_S9_E11s_max_score+20];
	setp.equ.f32 	%p111, %f406, 0fFF800000;
	max.f32 	%f407, %f405, %f406;
	selp.f32 	%f408, %f405, %f407, %p111;
	ld.shared.f32 	%f409, [_ZZ13ldg_attentionI14AtomicGridSyncEvRT_PfS3_PKfP13__nv_bfloat16S7_S3_iifPKS6_S9_S9_S9_iS9_S9_S9_S9_E11s_max_score+24];
	setp.equ.f32 	%p112, %f409, 0fFF800000;
	max.f32 	%f410, %f408, %f409;
	selp.f32 	%f411, %f408, %f410, %p112;
	ld.shared.f32 	%f412, [_ZZ13ldg_attentionI14AtomicGridSyncEvRT_PfS3_PKfP13__nv_bfloat16S7_S3_iifPKS6_S9_S9_S9_iS9_S9_S9_S9_E11s_max_score+28];
	setp.equ.f32 	%p113, %f412, 0fFF800000;
	max.f32 	%f413, %f411, %f412;
	selp.f32 	%f414, %f411, %f413, %p113;
	ld.shared.f32 	%f415, [_ZZ13ldg_attentionI14AtomicGridSyncEvRT_PfS3_PKfP13__nv_bfloat16S7_S3_iifPKS6_S9_S9_S9_iS9_S9_S9_S9_E11s_max_score+32];
	setp.equ.f32 	%p114, %f415, 0fFF800000;
	max.f32 	%f416, %f414, %f415;
	selp.f32 	%f417, %f414, %f416, %p114;
	ld.shared.f32 	%f418, [_ZZ13ldg_attentionI14AtomicGridSyncEvRT_PfS3_PKfP13__nv_bfloat16S7_S3_iifPKS6_S9_S9_S9_iS9_S9_S9_S9_E11s_max_score+36];
	setp.equ.f32 	%p115, %f418, 0fFF800000;
	max.f32 	%f419, %f417, %f418;
	selp.f32 	%f420, %f417, %f419, %p115;
	ld.shared.f32 	%f421, [_ZZ13ldg_attentionI14AtomicGridSyncEvRT_PfS3_PKfP13__nv_bfloat16S7_S3_iifPKS6_S9_S9_S9_iS9_S9_S9_S9_E11s_max_score+40];
	setp.equ.f32 	%p116, %f421, 0fFF800000;
	max.f32 	%f422, %f420, %f421;
	selp.f32 	%f423, %f420, %f422, %p116;
	ld.shared.f32 	%f424, [_ZZ13ldg_attentionI14AtomicGridSyncEvRT_PfS3_PKfP13__nv_bfloat16S7_S3_iifPKS6_S9_S9_S9_iS9_S9_S9_S9_E11s_max_score+44];
	setp.equ.f32 	%p117, %f424, 0fFF800000;
	max.f32 	%f425, %f423, %f424;
	selp.f32 	%f426, %f423, %f425, %p117;
	ld.shared.f32 	%f427, [_ZZ13ldg_attentionI14AtomicGridSyncEvRT_PfS3_PKfP13__nv_bfloat16S7_S3_iifPKS6_S9_S9_S9_iS9_S9_S9_S9_E11s_max_score+48];
	setp.equ.f32 	%p118, %f427, 0fFF800000;
	max.f32 	%f428, %f426, %f427;
	selp.f32 	%f429, %f426, %f428, %p118;
	ld.shared.f32 	%f430, [_ZZ13ldg_attentionI14AtomicGridSyncEvRT_PfS3_PKfP13__nv_bfloat16S7_S3_iifPKS6_S9_S9_S9_iS9_S9_S9_S9_E11s_max_score+52];
	setp.equ.f32 	%p119, %f430, 0fFF800000;
	max.f32 	%f431, %f429, %f430;
	selp.f32 	%f432, %f429, %f431, %p119;
	ld.shared.f32 	%f433, [_ZZ13ldg_attentionI14AtomicGridSyncEvRT_PfS3_PKfP13__nv_bfloat16S7_S3_iifPKS6_S9_S9_S9_iS9_S9_S9_S9_E11s_max_score+56];
	setp.equ.f32 	%p120, %f433, 0fFF800000;
	max.f32 	%f434, %f432, %f433;
	selp.f32 	%f435, %f432, %f434, %p120;
	ld.shared.f32 	%f436, [_ZZ13ldg_attentionI14AtomicGridSyncEvRT_PfS3_PKfP13__nv_bfloat16S7_S3_iifPKS6_S9_S9_S9_iS9_S9_S9_S9_E11s_max_score+60];
	setp.equ.f32 	%p121, %f436, 0fFF800000;
	max.f32 	%f437, %f435, %f436;
	selp.f32 	%f33, %f435, %f437, %p121;
	mov.b32 	%r556, 0;
	mov.f32 	%f982, 0f00000000;
	mov.f32 	%f983, %f982;
	mov.f32 	%f984, %f982;
	mov.f32 	%f985, %f982;
	mov.f32 	%f986, %f982;
$L__BB4_92:
	shl.b32 	%r336, %r556, 2;
	mov.u32 	%r337, _ZZ13ldg_attentionI14AtomicGridSyncEvRT_PfS3_PKfP13__nv_bfloat16S7_S3_iifPKS6_S9_S9_S9_iS9_S9_S9_S9_E11s_max_score;
	add.s32 	%r87, %r337, %r336;
	ld.shared.f32 	%f39, [%r87];
	setp.equ.f32 	%p122, %f39, 0fFF800000;
	mov.u32 	%r338, _ZZ13ldg_attentionI14AtomicGridSyncEvRT_PfS3_PKfP13__nv_bfloat16S7_S3_iifPKS6_S9_S9_S9_iS9_S9_S9_S9_E9s_sum_exp;
	add.s32 	%r88, %r338, %r336;
	shl.b32 	%r339, %r556, 9;
	mov.u32 	%r340, _ZZ13ldg_attentionI14AtomicGridSyncEvRT_PfS3_PKfP13__nv_bfloat16S7_S3_iifPKS6_S9_S9_S9_iS9_S9_S9_S9_E9s_out_acc;
	add.s32 	%r341, %r340, %r339;
	shl.b32 	%r342, %r17, 2;
	add.s32 	%r89, %r341, %r342;
	@%p122 bra 	$L__BB4_94;
	sub.f32 	%f440, %f39, %f33;
	mul.f32 	%f439, %f440, 0f3FB8AA3B;
	// begin inline asm
	ex2.approx.ftz.f32 %f438, %f439;
	// end inline asm
	ld.shared.f32 	%f441, [%r88];
	fma.rn.f32 	%f986, %f438, %f441, %f986;
	ld.shared.f32 	%f442, [%r89];
	fma.rn.f32 	%f985, %f438, %f442, %f985;
	ld.shared.f32 	%f443, [%r89+128];
	fma.rn.f32 	%f984, %f438, %f443, %f984;
	ld.shared.f32 	%f444, [%r89+256];
	fma.rn.f32 	%f983, %f438, %f444, %f983;
	ld.shared.f32 	%f445, [%r89+384];
	fma.rn.f32 	%f982, %f438, %f445, %f982;
$L__BB4_94:
	ld.shared.f32 	%f50, [%r87+4];
	setp.equ.f32 	%p123, %f50, 0fFF800000;
	@%p123 bra 	$L__BB4_96;
	sub.f32 	%f448, %f50, %f33;
	mul.f32 	%f447, %f448, 0f3FB8AA3B;
	// begin inline asm
	ex2.approx.ftz.f32 %f446, %f447;
	// end inline asm
	ld.shared.f32 	%f449, [%r88+4];
	fma.rn.f32 	%f986, %f446, %f449, %f986;
	ld.shared.f32 	%f450, [%r89+512];
	fma.rn.f32 	%f985, %f446, %f450, %f985;
	ld.shared.f32 	%f451, [%r89+640];
	fma.rn.f32 	%f984, %f446, %f451, %f984;
	ld.shared.f32 	%f452, [%r89+768];
	fma.rn.f32 	%f983, %f446, %f452, %f983;
	ld.shared.f32 	%f453, [%r89+896];
	fma.rn.f32 	%f982, %f446, %f453, %f982;
$L__BB4_96:
	ld.shared.f32 	%f61, [%r87+8];
	setp.equ.f32 	%p124, %f61, 0fFF800000;
	@%p124 bra 	$L__BB4_98;
	sub.f32 	%f456, %f61, %f33;
	mul.f32 	%f455, %f456, 0f3FB8AA3B;
	// begin inline asm
	ex2.approx.ftz.f32 %f454, %f455;
	// end inline asm
	ld.shared.f32 	%f457, [%r88+8];
	fma.rn.f32 	%f986, %f454, %f457, %f986;
	ld.shared.f32 	%f458, [%r89+1024];
	fma.rn.f32 	%f985, %f454, %f458, %f985;
	ld.shared.f32 	%f459, [%r89+1152];
	fma.rn.f32 	%f984, %f454, %f459, %f984;
	ld.shared.f32 	%f460, [%r89+1280];
	fma.rn.f32 	%f983, %f454, %f460, %f983;
	ld.shared.f32 	%f461, [%r89+1408];
	fma.rn.f32 	%f982, %f454, %f461, %f982;
$L__BB4_98:
	ld.shared.f32 	%f72, [%r87+12];
	setp.equ.f32 	%p125, %f72, 0fFF800000;
	@%p125 bra 	$L__BB4_100;
	sub.f32 	%f464, %f72, %f33;
	mul.f32 	%f463, %f464, 0f3FB8AA3B;
	// begin inline asm
	ex2.approx.ftz.f32 %f462, %f463;
	// end inline asm
	ld.shared.f32 	%f465, [%r88+12];
	fma.rn.f32 	%f986, %f462, %f465, %f986;
	ld.shared.f32 	%f466, [%r89+1536];
	fma.rn.f32 	%f985, %f462, %f466, %f985;
	ld.shared.f32 	%f467, [%r89+1664];
	fma.rn.f32 	%f984, %f462, %f467, %f984;
	ld.shared.f32 	%f468, [%r89+1792];
	fma.rn.f32 	%f983, %f462, %f468, %f983;
	ld.shared.f32 	%f469, [%r89+1920];
	fma.rn.f32 	%f982, %f462, %f469, %f982;
$L__BB4_100:
	add.s32 	%r556, %r556, 4;
	setp.ne.s32 	%p126, %r556, 16;
	@%p126 bra 	$L__BB4_92;
	div.rn.f32 	%f470, %f985, %f986;
	add.s32 	%r343, %r23, %r17;
	mul.wide.u32 	%rd204, %r343, 4;
	add.s64 	%rd205, %rd4, %rd204;
	st.global.f32 	[%rd205], %f470;
	div.rn.f32 	%f471, %f984, %f986;
	st.global.f32 	[%rd205+128], %f471;
	div.rn.f32 	%f472, %f983, %f986;
	st.global.f32 	[%rd205+256], %f472;
	div.rn.f32 	%f473, %f982, %f986;
	st.global.f32 	[%rd205+384], %f473;
$L__BB4_102:
	bar.sync 	0;
$L__BB4_103:
	setp.ne.s32 	%p127, %r571, 0;
	bar.sync 	0;
	@%p127 bra 	$L__BB4_108;
	// begin inline asm
	fence.acq_rel.gpu;
	// end inline asm
	atom.global.add.u32 	%r344, [%rd10], 1;
	setp.eq.s32 	%p128, %r344, %r21;
	@%p128 bra 	$L__BB4_105;
	bra.uni 	$L__BB4_106;
$L__BB4_105:
	mov.b32 	%r346, 0;
	st.global.u32 	[%rd10], %r346;
	// begin inline asm
	fence.acq_rel.gpu;
	// end inline asm
	atom.global.add.u32 	%r347, [%rd9], 1;
	bra.uni 	$L__BB4_107;
$L__BB4_106:
	ld.volatile.global.u32 	%r345, [%rd9];
	setp.le.u32 	%p129, %r345, %r553;
	@%p129 bra 	$L__BB4_106;
$L__BB4_107:
	add.s32 	%r553, %r553, 1;
$L__BB4_108:
	bar.sync 	0;
	ld.global.nc.u64 	%rd55, [%rd31+56];
	mov.u32 	%r558, %r571;
$L__BB4_109:
	mul.wide.u32 	%rd206, %r558, 4;
	add.s64 	%rd207, %rd4, %rd206;
	ld.global.f32 	%f474, [%rd207];
	shl.b32 	%r348, %r558, 2;
	mov.u32 	%r349, _ZZ23ldg_o_proj_postnorm_mlpI14AtomicGridSyncEvRT_PK13__nv_bfloat16S5_S5_S5_S5_PKfPfS8_S8_PS3_E6s_attn;
	add.s32 	%r350, %r349, %r348;
	st.shared.f32 	[%r350], %f474;
	add.s32 	%r94, %r558, 512;
	setp.lt.u32 	%p130, %r558, 1536;
	mov.u32 	%r558, %r94;
	@%p130 bra 	$L__BB4_109;
	bar.sync 	0;
	mul.lo.s32 	%r567, %r351, %r3;
	add.s32 	%r352, %r567, %r351;
	min.s32 	%r96, %r352, 1024;
	setp.ge.u32 	%p131, %r567, %r96;
	@%p131 bra 	$L__BB4_118;
	mov.u32 	%r559, %r567;
$L__BB4_112:
	add.s32 	%r98, %r559, %r16;
	setp.ge.u32 	%p132, %r98, %r96;
	@%p132 bra 	$L__BB4_117;
	shl.b32 	%r99, %r98, 11;
	mov.f32 	%f1002, 0f00000000;
	mov.u32 	%r560, %r20;
$L__BB4_114:
	.pragma "nounroll";
	add.s32 	%r369, %r99, %r560;
	mul.wide.u32 	%rd216, %r369, 2;
	add.s64 	%rd208, %rd49, %rd216;
	// begin inline asm
	ld.global.nc.v2.u32 {%r353,%r354}, [%rd208];
	// end inline asm
	mov.b32 	{%rs108, %rs109}, %r353;
	// begin inline asm
	{ cvt.f32.bf16 %f476, %rs108;}

	// end inline asm
	shl.b32 	%r370, %r560, 2;
	mov.u32 	%r371, _ZZ23ldg_o_proj_postnorm_mlpI14AtomicGridSyncEvRT_PK13__nv_bfloat16S5_S5_S5_S5_PKfPfS8_S8_PS3_E6s_attn;
	add.s32 	%r372, %r371, %r370;
	ld.shared.v4.f32 	{%f508, %f509, %f510, %f511}, [%r372];
	// begin inline asm
	{ cvt.f32.bf16 %f477, %rs109;}

	// end inline asm
	mul.f32 	%f512, %f477, %f509;
	fma.rn.f32 	%f513, %f476, %f508, %f512;
	mov.b32 	{%rs110, %rs111}, %r354;
	// begin inline asm
	{ cvt.f32.bf16 %f478, %rs110;}

	// end inline asm
	fma.rn.f32 	%f514, %f478, %f510, %f513;
	// begin inline asm
	{ cvt.f32.bf16 %f479, %rs111;}

	// end inline asm
	fma.rn.f32 	%f515, %f479, %f511, %f514;
	add.f32 	%f516, %f1002, %f515;
	cvt.u64.u32 	%rd217, %r99;
	cvt.u64.u32 	%rd218, %r560;
	add.s64 	%rd219, %rd217, %rd218;
	shl.b64 	%rd220, %rd219, 1;
	add.s64 	%rd221, %rd49, %rd220;
	add.s64 	%rd209, %rd221, 256;
	// begin inline asm
	ld.global.nc.v2.u32 {%r355,%r356}, [%rd209];
	// end inline asm
	mov.b32 	{%rs112, %rs113}, %r355;
	// begin inline asm
	{ cvt.f32.bf16 %f480, %rs112;}

	// end inline asm
	ld.shared.v4.f32 	{%f517, %f518, %f519, %f520}, [%r372+512];
	// begin inline asm
	{ cvt.f32.bf16 %f481, %rs113;}

	// end inline asm
	mul.f32 	%f521, %f481, %f518;
	fma.rn.f32 	%f522, %f480, %f517, %f521;
	mov.b32 	{%rs114, %rs115}, %r356;
	// begin inline asm
	{ cvt.f32.bf16 %f482, %rs114;}

	// end inline asm
	fma.rn.f32 	%f523, %f482, %f519, %f522;
	// begin inline asm
	{ cvt.f32.bf16 %f483, %rs115;}

	// end inline asm
	fma.rn.f32 	%f524, %f483, %f520, %f523;
	add.f32 	%f525, %f516, %f524;
	add.s64 	%rd210, %rd221, 512;
	// begin inline asm
	ld.global.nc.v2.u32 {%r357,%r358}, [%rd210];
	// end inline asm
	mov.b32 	{%rs116, %rs117}, %r357;
	// begin inline asm
	{ cvt.f32.bf16 %f484, %rs116;}

	// end inline asm
	ld.shared.v4.f32 	{%f526, %f527, %f528, %f529}, [%r372+1024];
	// begin inline asm
	{ cvt.f32.bf16 %f485, %rs117;}

	// end inline asm
	mul.f32 	%f530, %f485, %f527;
	fma.rn.f32 	%f531, %f484, %f526, %f530;
	mov.b32 	{%rs118, %rs119}, %r358;
	// begin inline asm
	{ cvt.f32.bf16 %f486, %rs118;}

	// end inline asm
	fma.rn.f32 	%f532, %f486, %f528, %f531;
	// begin inline asm
	{ cvt.f32.bf16 %f487, %rs119;}

	// end inline asm
	fma.rn.f32 	%f533, %f487, %f529, %f532;
	add.f32 	%f534, %f525, %f533;
	add.s64 	%rd211, %rd221, 768;
	// begin inline asm
	ld.global.nc.v2.u32 {%r359,%r360}, [%rd211];
	// end inline asm
	mov.b32 	{%rs120, %rs121}, %r359;
	// begin inline asm
	{ cvt.f32.bf16 %f488, %rs120;}

	// end inline asm
	ld.shared.v4.f32 	{%f535, %f536, %f537, %f538}, [%r372+1536];
	// begin inline asm
	{ cvt.f32.bf16 %f489, %rs121;}

	// end inline asm
	mul.f32 	%f539, %f489, %f536;
	fma.rn.f32 	%f540, %f488, %f535, %f539;
	mov.b32 	{%rs122, %rs123}, %r360;
	// begin inline asm
	{ cvt.f32.bf16 %f490, %rs122;}

	// end inline asm
	fma.rn.f32 	%f541, %f490, %f537, %f540;
	// begin inline asm
	{ cvt.f32.bf16 %f491, %rs123;}

	// end inline asm
	fma.rn.f32 	%f542, %f491, %f538, %f541;
	add.f32 	%f543, %f534, %f542;
	add.s64 	%rd212, %rd221, 1024;
	// begin inline asm
	ld.global.nc.v2.u32 {%r361,%r362}, [%rd212];
	// end inline asm
	mov.b32 	{%rs124, %rs125}, %r361;
	// begin inline asm
	{ cvt.f32.bf16 %f492, %rs124;}

	// end inline asm
	ld.shared.v4.f32 	{%f544, %f545, %f546, %f547}, [%r372+2048];
	// begin inline asm
	{ cvt.f32.bf16 %f493, %rs125;}

	// end inline asm
	mul.f32 	%f548, %f493, %f545;
	fma.rn.f32 	%f549, %f492, %f544, %f548;
	mov.b32 	{%rs126, %rs127}, %r362;
	// begin inline asm
	{ cvt.f32.bf16 %f494, %rs126;}

	// end inline asm
	fma.rn.f32 	%f550, %f494, %f546, %f549;
	// begin inline asm
	{ cvt.f32.bf16 %f495, %rs127;}

	// end inline asm
	fma.rn.f32 	%f551, %f495, %f547, %f550;
	add.f32 	%f552, %f543, %f551;
	add.s64 	%rd213, %rd221, 1280;
	// begin inline asm
	ld.global.nc.v2.u32 {%r363,%r364}, [%rd213];
	// end inline asm
	mov.b32 	{%rs128, %rs129}, %r363;
	// begin inline asm
	{ cvt.f32.bf16 %f496, %rs128;}

	// end inline asm
	ld.shared.v4.f32 	{%f553, %f554, %f555, %f556}, [%r372+2560];
	// begin inline asm
	{ cvt.f32.bf16 %f497, %rs129;}

	// end inline asm
	mul.f32 	%f557, %f497, %f554;
	fma.rn.f32 	%f558, %f496, %f553, %f557;
	mov.b32 	{%rs130, %rs131}, %r364;
	// begin inline asm
	{ cvt.f32.bf16 %f498, %rs130;}

	// end inline asm
	fma.rn.f32 	%f559, %f498, %f555, %f558;
	// begin inline asm
	{ cvt.f32.bf16 %f499, %rs131;}

	// end inline asm
	fma.rn.f32 	%f560, %f499, %f556, %f559;
	add.f32 	%f561, %f552, %f560;
	add.s64 	%rd214, %rd221, 1536;
	// begin inline asm
	ld.global.nc.v2.u32 {%r365,%r366}, [%rd214];
	// end inline asm
	mov.b32 	{%rs132, %rs133}, %r365;
	// begin inline asm
	{ cvt.f32.bf16 %f500, %rs132;}

	// end inline asm
	ld.shared.v4.f32 	{%f562, %f563, %f564, %f565}, [%r372+3072];
	// begin inline asm
	{ cvt.f32.bf16 %f501, %rs133;}

	// end inline asm
	mul.f32 	%f566, %f501, %f563;
	fma.rn.f32 	%f567, %f500, %f562, %f566;
	mov.b32 	{%rs134, %rs135}, %r366;
	// begin inline asm
	{ cvt.f32.bf16 %f502, %rs134;}

	// end inline asm
	fma.rn.f32 	%f568, %f502, %f564, %f567;
	// begin inline asm
	{ cvt.f32.bf16 %f503, %rs135;}

	// end inline asm
	fma.rn.f32 	%f569, %f503, %f565, %f568;
	add.f32 	%f570, %f561, %f569;
	add.s64 	%rd215, %rd221, 1792;
	// begin inline asm
	ld.global.nc.v2.u32 {%r367,%r368}, [%rd215];
	// end inline asm
	mov.b32 	{%rs136, %rs137}, %r367;
	// begin inline asm
	{ cvt.f32.bf16 %f504, %rs136;}

	// end inline asm
	ld.shared.v4.f32 	{%f571, %f572, %f573, %f574}, [%r372+3584];
	// begin inline asm
	{ cvt.f32.bf16 %f505, %rs137;}

	// end inline asm
	mul.f32 	%f575, %f505, %f572;
	fma.rn.f32 	%f576, %f504, %f571, %f575;
	mov.b32 	{%rs138, %rs139}, %r368;
	// begin inline asm
	{ cvt.f32.bf16 %f506, %rs138;}

	// end inline asm
	fma.rn.f32 	%f577, %f506, %f573, %f576;
	// begin inline asm
	{ cvt.f32.bf16 %f507, %rs139;}

	// end inline asm
	fma.rn.f32 	%f578, %f507, %f574, %f577;
	add.f32 	%f1002, %f570, %f578;
	add.s32 	%r101, %r560, 1024;
	setp.lt.u32 	%p133, %r560, 1024;
	mov.u32 	%r560, %r101;
	@%p133 bra 	$L__BB4_114;
	setp.ne.s32 	%p134, %r17, 0;
	mov.b32 	%r373, %f1002;
	shfl.sync.down.b32	%r374|%p135, %r373, 16, 31, -1;
	mov.b32 	%f579, %r374;
	add.f32 	%f580, %f1002, %f579;
	mov.b32 	%r375, %f580;
	shfl.sync.down.b32	%r376|%p136, %r375, 8, 31, -1;
	mov.b32 	%f581, %r376;
	add.f32 	%f582, %f580, %f581;
	mov.b32 	%r377, %f582;
	shfl.sync.down.b32	%r378|%p137, %r377, 4, 31, -1;
	mov.b32 	%f583, %r378;
	add.f32 	%f584, %f582, %f583;
	mov.b32 	%r379, %f584;
	shfl.sync.down.b32	%r380|%p138, %r379, 2, 31, -1;
	mov.b32 	%f585, %r380;
	add.f32 	%f586, %f584, %f585;
	mov.b32 	%r381, %f586;
	shfl.sync.down.b32	%r382|%p139, %r381, 1, 31, -1;
	mov.b32 	%f587, %r382;
	add.f32 	%f85, %f586, %f587;
	@%p134 bra 	$L__BB4_117;
	mul.wide.u32 	%rd222, %r98, 4;
	add.s64 	%rd223, %rd6, %rd222;
	ld.global.f32 	%f588, [%rd223];
	add.f32 	%f589, %f85, %f588;
	add.s64 	%rd224, %rd8, %rd222;
	st.global.f32 	[%rd224], %f589;
$L__BB4_117:
	add.s32 	%r559, %r559, 16;
	setp.lt.u32 	%p140, %r559, %r96;
	@%p140 bra 	$L__BB4_112;
$L__BB4_118:
	setp.ne.s32 	%p141, %r571, 0;
	bar.sync 	0;
	@%p141 bra 	$L__BB4_123;
	// begin inline asm
	fence.acq_rel.gpu;
	// end inline asm
	atom.global.add.u32 	%r383, [%rd10], 1;
	setp.eq.s32 	%p142, %r383, %r21;
	@%p142 bra 	$L__BB4_120;
	bra.uni 	$L__BB4_121;
$L__BB4_120:
	mov.b32 	%r385, 0;
	st.global.u32 	[%rd10], %r385;
	// begin inline asm
	fence.acq_rel.gpu;
	// end inline asm
	atom.global.add.u32 	%r386, [%rd9], 1;
	bra.uni 	$L__BB4_122;
$L__BB4_121:
	ld.volatile.global.u32 	%r384, [%rd9];
	setp.le.u32 	%p143, %r384, %r553;
	@%p143 bra 	$L__BB4_121;
$L__BB4_122:
	add.s32 	%r553, %r553, 1;
$L__BB4_123:
	bar.sync 	0;
	mov.f32 	%f1003, 0f00000000;
	mov.u32 	%r562, %r571;
$L__BB4_124:
	mul.wide.u32 	%rd225, %r562, 4;
	add.s64 	%rd226, %rd8, %rd225;
	ld.global.f32 	%f591, [%rd226];
	shl.b32 	%r387, %r562, 2;
	mov.u32 	%r388, _ZZ23ldg_o_proj_postnorm_mlpI14AtomicGridSyncEvRT_PK13__nv_bfloat16S5_S5_S5_S5_PKfPfS8_S8_PS3_E5s_act;
	add.s32 	%r389, %r388, %r387;
	st.shared.f32 	[%r389], %f591;
	fma.rn.f32 	%f1003, %f591, %f591, %f1003;
	add.s32 	%r106, %r562, 512;
	setp.lt.u32 	%p144, %r562, 512;
	mov.u32 	%r562, %r106;
	@%p144 bra 	$L__BB4_124;
	setp.ne.s32 	%p145, %r3, 0;
	@%p145 bra 	$L__BB4_128;
	mov.u32 	%r563, %r571;
$L__BB4_127:
	shl.b32 	%r390, %r563, 2;
	add.s32 	%r392, %r388, %r390;
	ld.shared.f32 	%f592, [%r392];
	mul.wide.u32 	%rd227, %r563, 4;
	add.s64 	%rd228, %rd6, %rd227;
	st.global.f32 	[%rd228], %f592;
	add.s32 	%r108, %r563, 512;
	setp.lt.u32 	%p146, %r563, 512;
	mov.u32 	%r563, %r108;
	@%p146 bra 	$L__BB4_127;
$L__BB4_128:
	setp.ne.s32 	%p147, %r17, 0;
	mov.b32 	%r393, %f1003;
	shfl.sync.down.b32	%r394|%p148, %r393, 16, 31, -1;
	mov.b32 	%f593, %r394;
	add.f32 	%f594, %f1003, %f593;
	mov.b32 	%r395, %f594;
	shfl.sync.down.b32	%r396|%p149, %r395, 8, 31, -1;
	mov.b32 	%f595, %r396;
	add.f32 	%f596, %f594, %f595;
	mov.b32 	%r397, %f596;
	shfl.sync.down.b32	%r398|%p150, %r397, 4, 31, -1;
	mov.b32 	%f597, %r398;
	add.f32 	%f598, %f596, %f597;
	mov.b32 	%r399, %f598;
	shfl.sync.down.b32	%r400|%p151, %r399, 2, 31, -1;
	mov.b32 	%f599, %r400;
	add.f32 	%f600, %f598, %f599;
	mov.b32 	%r401, %f600;
	shfl.sync.down.b32	%r402|%p152, %r401, 1, 31, -1;
	mov.b32 	%f601, %r402;
	add.f32 	%f88, %f600, %f601;
	@%p147 bra 	$L__BB4_130;
	st.shared.f32 	[%r34], %f88;
$L__BB4_130:
	setp.gt.u32 	%p153, %r571, 31;
	bar.sync 	0;
	@%p153 bra 	$L__BB4_135;
	setp.gt.u32 	%p154, %r17, 15;
	mov.f32 	%f1004, 0f00000000;
	@%p154 bra 	$L__BB4_133;
	ld.shared.f32 	%f1004, [%r35];
$L__BB4_133:
	setp.ne.s32 	%p155, %r17, 0;
	mov.b32 	%r403, %f1004;
	shfl.sync.down.b32	%r404|%p156, %r403, 16, 31, -1;
	mov.b32 	%f603, %r404;
	add.f32 	%f604, %f1004, %f603;
	mov.b32 	%r405, %f604;
	shfl.sync.down.b32	%r406|%p157, %r405, 8, 31, -1;
	mov.b32 	%f605, %r406;
	add.f32 	%f606, %f604, %f605;
	mov.b32 	%r407, %f606;
	shfl.sync.down.b32	%r408|%p158, %r407, 4, 31, -1;
	mov.b32 	%f607, %r408;
	add.f32 	%f608, %f606, %f607;
	mov.b32 	%r409, %f608;
	shfl.sync.down.b32	%r410|%p159, %r409, 2, 31, -1;
	mov.b32 	%f609, %r410;
	add.f32 	%f610, %f608, %f609;
	mov.b32 	%r411, %f610;
	shfl.sync.down.b32	%r412|%p160, %r411, 1, 31, -1;
	mov.b32 	%f611, %r412;
	add.f32 	%f91, %f610, %f611;
	@%p155 bra 	$L__BB4_135;
	fma.rn.f32 	%f612, %f91, 0f3A800000, 0f358637BD;
	rsqrt.approx.f32 	%f613, %f612;
	st.shared.f32 	[_ZZ23ldg_o_proj_postnorm_mlpI14AtomicGridSyncEvRT_PK13__nv_bfloat16S5_S5_S5_S5_PKfPfS8_S8_PS3_E11smem_reduce], %f613;
$L__BB4_135:
	bar.sync 	0;
	ld.shared.f32 	%f92, [_ZZ23ldg_o_proj_postnorm_mlpI14AtomicGridSyncEvRT_PK13__nv_bfloat16S5_S5_S5_S5_PKfPfS8_S8_PS3_E11smem_reduce];
	mov.u32 	%r564, %r571;
$L__BB4_136:
	mul.wide.u32 	%rd230, %r564, 2;
	add.s64 	%rd229, %rd55, %rd230;
	// begin inline asm
	ld.global.nc.b16 %rs140, [%rd229];
	// end inline asm
	// begin inline asm
	{ cvt.f32.bf16 %f614, %rs140;}

	// end inline asm
	shl.b32 	%r413, %r564, 2;
	mov.u32 	%r414, _ZZ23ldg_o_proj_postnorm_mlpI14AtomicGridSyncEvRT_PK13__nv_bfloat16S5_S5_S5_S5_PKfPfS8_S8_PS3_E5s_act;
	add.s32 	%r415, %r414, %r413;
	ld.shared.f32 	%f615, [%r415];
	mul.f32 	%f616, %f92, %f615;
	mul.f32 	%f617, %f614, %f616;
	st.shared.f32 	[%r415], %f617;
	add.s32 	%r110, %r564, 512;
	setp.lt.u32 	%p161, %r564, 512;
	mov.u32 	%r564, %r110;
	@%p161 bra 	$L__BB4_136;
	bar.sync 	0;
	mul.lo.s32 	%r565, %r416, %r3;
	add.s32 	%r417, %r565, %r416;
	min.s32 	%r112, %r417, 3072;
	setp.ge.u32 	%p162, %r565, %r112;
	@%p162 bra 	$L__BB4_142;
$L__BB4_138:
	add.s32 	%r114, %r565, %r16;
	setp.ge.u32 	%p163, %r114, %r112;
	@%p163 bra 	$L__BB4_141;
	setp.ne.s32 	%p164, %r17, 0;
	shl.b32 	%r450, %r114, 10;
	or.b32  	%r451, %r450, %r20;
	mul.wide.u32 	%rd247, %r451, 2;
	add.s64 	%rd231, %rd50, %rd247;
	// begin inline asm
	ld.global.nc.v2.u32 {%r418,%r419}, [%rd231];
	// end inline asm
	add.s64 	%rd232, %rd51, %rd247;
	// begin inline asm
	ld.global.nc.v2.u32 {%r420,%r421}, [%rd232];
	// end inline asm
	mov.b32 	{%rs142, %rs143}, %r418;
	// begin inline asm
	{ cvt.f32.bf16 %f618, %rs142;}

	// end inline asm
	ld.shared.v4.f32 	{%f682, %f683, %f684, %f685}, [%r39];
	// begin inline asm
	{ cvt.f32.bf16 %f619, %rs143;}

	// end inline asm
	mul.f32 	%f686, %f619, %f683;
	fma.rn.f32 	%f687, %f618, %f682, %f686;
	mov.b32 	{%rs144, %rs145}, %r419;
	// begin inline asm
	{ cvt.f32.bf16 %f620, %rs144;}

	// end inline asm
	fma.rn.f32 	%f688, %f620, %f684, %f687;
	// begin inline asm
	{ cvt.f32.bf16 %f621, %rs145;}

	// end inline asm
	fma.rn.f32 	%f689, %f621, %f685, %f688;
	add.f32 	%f690, %f689, 0f00000000;
	mov.b32 	{%rs146, %rs147}, %r420;
	// begin inline asm
	{ cvt.f32.bf16 %f622, %rs146;}

	// end inline asm
	// begin inline asm
	{ cvt.f32.bf16 %f623, %rs147;}

	// end inline asm
	mul.f32 	%f691, %f623, %f683;
	fma.rn.f32 	%f692, %f622, %f682, %f691;
	mov.b32 	{%rs148, %rs149}, %r421;
	// begin inline asm
	{ cvt.f32.bf16 %f624, %rs148;}

	// end inline asm
	fma.rn.f32 	%f693, %f624, %f684, %f692;
	// begin inline asm
	{ cvt.f32.bf16 %f625, %rs149;}

	// end inline asm
	fma.rn.f32 	%f694, %f625, %f685, %f693;
	add.f32 	%f695, %f694, 0f00000000;
	add.s64 	%rd233, %rd231, 256;
	// begin inline asm
	ld.global.nc.v2.u32 {%r422,%r423}, [%rd233];
	// end inline asm
	add.s64 	%rd234, %rd232, 256;
	// begin inline asm
	ld.global.nc.v2.u32 {%r424,%r425}, [%rd234];
	// end inline asm
	mov.b32 	{%rs150, %rs151}, %r422;
	// begin inline asm
	{ cvt.f32.bf16 %f626, %rs150;}

	// end inline asm
	ld.shared.v4.f32 	{%f696, %f697, %f698, %f699}, [%r39+512];
	// begin inline asm
	{ cvt.f32.bf16 %f627, %rs151;}

	// end inline asm
	mul.f32 	%f700, %f627, %f697;
	fma.rn.f32 	%f701, %f626, %f696, %f700;
	mov.b32 	{%rs152, %rs153}, %r423;
	// begin inline asm
	{ cvt.f32.bf16 %f628, %rs152;}

	// end inline asm
	fma.rn.f32 	%f702, %f628, %f698, %f701;
	// begin inline asm
	{ cvt.f32.bf16 %f629, %rs153;}

	// end inline asm
	fma.rn.f32 	%f703, %f629, %f699, %f702;
	add.f32 	%f704, %f690, %f703;
	mov.b32 	{%rs154, %rs155}, %r424;
	// begin inline asm
	{ cvt.f32.bf16 %f630, %rs154;}

	// end inline asm
	// begin inline asm
	{ cvt.f32.bf16 %f631, %rs155;}

	// end inline asm
	mul.f32 	%f705, %f631, %f697;
	fma.rn.f32 	%f706, %f630, %f696, %f705;
	mov.b32 	{%rs156, %rs157}, %r425;
	// begin inline asm
	{ cvt.f32.bf16 %f632, %rs156;}

	// end inline asm
	fma.rn.f32 	%f707, %f632, %f698, %f706;
	// begin inline asm
	{ cvt.f32.bf16 %f633, %rs157;}

	// end inline asm
	fma.rn.f32 	%f708, %f633, %f699, %f707;
	add.f32 	%f709, %f695, %f708;
	add.s64 	%rd235, %rd231, 512;
	// begin inline asm
	ld.global.nc.v2.u32 {%r426,%r427}, [%rd235];
	// end inline asm
	add.s64 	%rd236, %rd232, 512;
	// begin inline asm
	ld.global.nc.v2.u32 {%r428,%r429}, [%rd236];
	// end inline asm
	mov.b32 	{%rs158, %rs159}, %r426;
	// begin inline asm
	{ cvt.f32.bf16 %f634, %rs158;}

	// end inline asm
	ld.shared.v4.f32 	{%f710, %f711, %f712, %f713}, [%r39+1024];
	// begin inline asm
	{ cvt.f32.bf16 %f635, %rs159;}

	// end inline asm
	mul.f32 	%f714, %f635, %f711;
	fma.rn.f32 	%f715, %f634, %f710, %f714;
	mov.b32 	{%rs160, %rs161}, %r427;
	// begin inline asm
	{ cvt.f32.bf16 %f636, %rs160;}

	// end inline asm
	fma.rn.f32 	%f716, %f636, %f712, %f715;
	// begin inline asm
	{ cvt.f32.bf16 %f637, %rs161;}

	// end inline asm
	fma.rn.f32 	%f717, %f637, %f713, %f716;
	add.f32 	%f718, %f704, %f717;
	mov.b32 	{%rs162, %rs163}, %r428;
	// begin inline asm
	{ cvt.f32.bf16 %f638, %rs162;}

	// end inline asm
	// begin inline asm
	{ cvt.f32.bf16 %f639, %rs163;}

	// end inline asm
	mul.f32 	%f719, %f639, %f711;
	fma.rn.f32 	%f720, %f638, %f710, %f719;
	mov.b32 	{%rs164, %rs165}, %r429;
	// begin inline asm
	{ cvt.f32.bf16 %f640, %rs164;}

	// end inline asm
	fma.rn.f32 	%f721, %f640, %f712, %f720;
	// begin inline asm
	{ cvt.f32.bf16 %f641, %rs165;}

	// end inline asm
	fma.rn.f32 	%f722, %f641, %f713, %f721;
	add.f32 	%f723, %f709, %f722;
	add.s64 	%rd237, %rd231, 768;
	// begin inline asm
	ld.global.nc.v2.u32 {%r430,%r431}, [%rd237];
	// end inline asm
	add.s64 	%rd238, %rd232, 768;
	// begin inline asm
	ld.global.nc.v2.u32 {%r432,%r433}, [%rd238];
	// end inline asm
	mov.b32 	{%rs166, %rs167}, %r430;
	// begin inline asm
	{ cvt.f32.bf16 %f642, %rs166;}

	// end inline asm
	ld.shared.v4.f32 	{%f724, %f725, %f726, %f727}, [%r39+1536];
	// begin inline asm
	{ cvt.f32.bf16 %f643, %rs167;}

	// end inline asm
	mul.f32 	%f728, %f643, %f725;
	fma.rn.f32 	%f729, %f642, %f724, %f728;
	mov.b32 	{%rs168, %rs169}, %r431;
	// begin inline asm
	{ cvt.f32.bf16 %f644, %rs168;}

	// end inline asm
	fma.rn.f32 	%f730, %f644, %f726, %f729;
	// begin inline asm
	{ cvt.f32.bf16 %f645, %rs169;}

	// end inline asm
	fma.rn.f32 	%f731, %f645, %f727, %f730;
	add.f32 	%f732, %f718, %f731;
	mov.b32 	{%rs170, %rs171}, %r432;
	// begin inline asm
	{ cvt.f32.bf16 %f646, %rs170;}

	// end inline asm
	// begin inline asm
	{ cvt.f32.bf16 %f647, %rs171;}

	// end inline asm
	mul.f32 	%f733, %f647, %f725;
	fma.rn.f32 	%f734, %f646, %f724, %f733;
	mov.b32 	{%rs172, %rs173}, %r433;
	// begin inline asm
	{ cvt.f32.bf16 %f648, %rs172;}

	// end inline asm
	fma.rn.f32 	%f735, %f648, %f726, %f734;
	// begin inline asm
	{ cvt.f32.bf16 %f649, %rs173;}

	// end inline asm
	fma.rn.f32 	%f736, %f649, %f727, %f735;
	add.f32 	%f737, %f723, %f736;
	add.s64 	%rd239, %rd231, 1024;
	// begin inline asm
	ld.global.nc.v2.u32 {%r434,%r435}, [%rd239];
	// end inline asm
	add.s64 	%rd240, %rd232, 1024;
	// begin inline asm
	ld.global.nc.v2.u32 {%r436,%r437}, [%rd240];
	// end inline asm
	mov.b32 	{%rs174, %rs175}, %r434;
	// begin inline asm
	{ cvt.f32.bf16 %f650, %rs174;}

	// end inline asm
	ld.shared.v4.f32 	{%f738, %f739, %f740, %f741}, [%r39+2048];
	// begin inline asm
	{ cvt.f32.bf16 %f651, %rs175;}

	// end inline asm
	mul.f32 	%f742, %f651, %f739;
	fma.rn.f32 	%f743, %f650, %f738, %f742;
	mov.b32 	{%rs176, %rs177}, %r435;
	// begin inline asm
	{ cvt.f32.bf16 %f652, %rs176;}

	// end inline asm
	fma.rn.f32 	%f744, %f652, %f740, %f743;
	// begin inline asm
	{ cvt.f32.bf16 %f653, %rs177;}

	// end inline asm
	fma.rn.f32 	%f745, %f653, %f741, %f744;
	add.f32 	%f746, %f732, %f745;
	mov.b32 	{%rs178, %rs179}, %r436;
	// begin inline asm
	{ cvt.f32.bf16 %f654, %rs178;}

	// end inline asm
	// begin inline asm
	{ cvt.f32.bf16 %f655, %rs179;}

	// end inline asm
	mul.f32 	%f747, %f655, %f739;
	fma.rn.f32 	%f748, %f654, %f738, %f747;
	mov.b32 	{%rs180, %rs181}, %r437;
	// begin inline asm
	{ cvt.f32.bf16 %f656, %rs180;}

	// end inline asm
	fma.rn.f32 	%f749, %f656, %f740, %f748;
	// begin inline asm
	{ cvt.f32.bf16 %f657, %rs181;}

	// end inline asm
	fma.rn.f32 	%f750, %f657, %f741, %f749;
	add.f32 	%f751, %f737, %f750;
	add.s64 	%rd241, %rd231, 1280;
	// begin inline asm
	ld.global.nc.v2.u32 {%r438,%r439}, [%rd241];
	// end inline asm
	add.s64 	%rd242, %rd232, 1280;
	// begin inline asm
	ld.global.nc.v2.u32 {%r440,%r441}, [%rd242];
	// end inline asm
	mov.b32 	{%rs182, %rs183}, %r438;
	// begin inline asm
	{ cvt.f32.bf16 %f658, %rs182;}

	// end inline asm
	ld.shared.v4.f32 	{%f752, %f753, %f754, %f755}, [%r39+2560];
	// begin inline asm
	{ cvt.f32.bf16 %f659, %rs183;}

	// end inline asm
	mul.f32 	%f756, %f659, %f753;
	fma.rn.f32 	%f757, %f658, %f752, %f756;
	mov.b32 	{%rs184, %rs185}, %r439;
	// begin inline asm
	{ cvt.f32.bf16 %f660, %rs184;}

	// end inline asm
	fma.rn.f32 	%f758, %f660, %f754, %f757;
	// begin inline asm
	{ cvt.f32.bf16 %f661, %rs185;}

	// end inline asm
	fma.rn.f32 	%f759, %f661, %f755, %f758;
	add.f32 	%f760, %f746, %f759;
	mov.b32 	{%rs186, %rs187}, %r440;
	// begin inline asm
	{ cvt.f32.bf16 %f662, %rs186;}

	// end inline asm
	// begin inline asm
	{ cvt.f32.bf16 %f663, %rs187;}

	// end inline asm
	mul.f32 	%f761, %f663, %f753;
	fma.rn.f32 	%f762, %f662, %f752, %f761;
	mov.b32 	{%rs188, %rs189}, %r441;
	// begin inline asm
	{ cvt.f32.bf16 %f664, %rs188;}

	// end inline asm
	fma.rn.f32 	%f763, %f664, %f754, %f762;
	// begin inline asm
	{ cvt.f32.bf16 %f665, %rs189;}

	// end inline asm
	fma.rn.f32 	%f764, %f665, %f755, %f763;
	add.f32 	%f765, %f751, %f764;
	add.s64 	%rd243, %rd231, 1536;
	// begin inline asm
	ld.global.nc.v2.u32 {%r442,%r443}, [%rd243];
	// end inline asm
	add.s64 	%rd244, %rd232, 1536;
	// begin inline asm
	ld.global.nc.v2.u32 {%r444,%r445}, [%rd244];
	// end inline asm
	mov.b32 	{%rs190, %rs191}, %r442;
	// begin inline asm
	{ cvt.f32.bf16 %f666, %rs190;}

	// end inline asm
	ld.shared.v4.f32 	{%f766, %f767, %f768, %f769}, [%r39+3072];
	// begin inline asm
	{ cvt.f32.bf16 %f667, %rs191;}

	// end inline asm
	mul.f32 	%f770, %f667, %f767;
	fma.rn.f32 	%f771, %f666, %f766, %f770;
	mov.b32 	{%rs192, %rs193}, %r443;
	// begin inline asm
	{ cvt.f32.bf16 %f668, %rs192;}

	// end inline asm
	fma.rn.f32 	%f772, %f668, %f768, %f771;
	// begin inline asm
	{ cvt.f32.bf16 %f669, %rs193;}

	// end inline asm
	fma.rn.f32 	%f773, %f669, %f769, %f772;
	add.f32 	%f774, %f760, %f773;
	mov.b32 	{%rs194, %rs195}, %r444;
	// begin inline asm
	{ cvt.f32.bf16 %f670, %rs194;}

	// end inline asm
	// begin inline asm
	{ cvt.f32.bf16 %f671, %rs195;}

	// end inline asm
	mul.f32 	%f775, %f671, %f767;
	fma.rn.f32 	%f776, %f670, %f766, %f775;
	mov.b32 	{%rs196, %rs197}, %r445;
	// begin inline asm
	{ cvt.f32.bf16 %f672, %rs196;}

	// end inline asm
	fma.rn.f32 	%f777, %f672, %f768, %f776;
	// begin inline asm
	{ cvt.f32.bf16 %f673, %rs197;}

	// end inline asm
	fma.rn.f32 	%f778, %f673, %f769, %f777;
	add.f32 	%f779, %f765, %f778;
	add.s64 	%rd245, %rd231, 1792;
	// begin inline asm
	ld.global.nc.v2.u32 {%r446,%r447}, [%rd245];
	// end inline asm
	add.s64 	%rd246, %rd232, 1792;
	// begin inline asm
	ld.global.nc.v2.u32 {%r448,%r449}, [%rd246];
	// end inline asm
	mov.b32 	{%rs198, %rs199}, %r446;
	// begin inline asm
	{ cvt.f32.bf16 %f674, %rs198;}

	// end inline asm
	ld.shared.v4.f32 	{%f780, %f781, %f782, %f783}, [%r39+3584];
	// begin inline asm
	{ cvt.f32.bf16 %f675, %rs199;}

	// end inline asm
	mul.f32 	%f784, %f675, %f781;
	fma.rn.f32 	%f785, %f674, %f780, %f784;
	mov.b32 	{%rs200, %rs201}, %r447;
	// begin inline asm
	{ cvt.f32.bf16 %f676, %rs200;}

	// end inline asm
	fma.rn.f32 	%f786, %f676, %f782, %f785;
	// begin inline asm
	{ cvt.f32.bf16 %f677, %rs201;}

	// end inline asm
	fma.rn.f32 	%f787, %f677, %f783, %f786;
	add.f32 	%f788, %f774, %f787;
	mov.b32 	{%rs202, %rs203}, %r448;
	// begin inline asm
	{ cvt.f32.bf16 %f678, %rs202;}

	// end inline asm
	// begin inline asm
	{ cvt.f32.bf16 %f679, %rs203;}

	// end inline asm
	mul.f32 	%f789, %f679, %f781;
	fma.rn.f32 	%f790, %f678, %f780, %f789;
	mov.b32 	{%rs204, %rs205}, %r449;
	// begin inline asm
	{ cvt.f32.bf16 %f680, %rs204;}

	// end inline asm
	fma.rn.f32 	%f791, %f680, %f782, %f790;
	// begin inline asm
	{ cvt.f32.bf16 %f681, %rs205;}

	// end inline asm
	fma.rn.f32 	%f792, %f681, %f783, %f791;
	add.f32 	%f793, %f779, %f792;
	mov.b32 	%r452, %f788;
	shfl.sync.down.b32	%r453|%p165, %r452, 16, 31, -1;
	mov.b32 	%f794, %r453;
	add.f32 	%f795, %f788, %f794;
	mov.b32 	%r454, %f795;
	shfl.sync.down.b32	%r455|%p166, %r454, 8, 31, -1;
	mov.b32 	%f796, %r455;
	add.f32 	%f797, %f795, %f796;
	mov.b32 	%r456, %f797;
	shfl.sync.down.b32	%r457|%p167, %r456, 4, 31, -1;
	mov.b32 	%f798, %r457;
	add.f32 	%f799, %f797, %f798;
	mov.b32 	%r458, %f799;
	shfl.sync.down.b32	%r459|%p168, %r458, 2, 31, -1;
	mov.b32 	%f800, %r459;
	add.f32 	%f801, %f799, %f800;
	mov.b32 	%r460, %f801;
	shfl.sync.down.b32	%r461|%p169, %r460, 1, 31, -1;
	mov.b32 	%f802, %r461;
	add.f32 	%f93, %f801, %f802;
	mov.b32 	%r462, %f793;
	shfl.sync.down.b32	%r463|%p170, %r462, 16, 31, -1;
	mov.b32 	%f803, %r463;
	add.f32 	%f804, %f793, %f803;
	mov.b32 	%r464, %f804;
	shfl.sync.down.b32	%r465|%p171, %r464, 8, 31, -1;
	mov.b32 	%f805, %r465;
	add.f32 	%f806, %f804, %f805;
	mov.b32 	%r466, %f806;
	shfl.sync.down.b32	%r467|%p172, %r466, 4, 31, -1;
	mov.b32 	%f807, %r467;
	add.f32 	%f808, %f806, %f807;
	mov.b32 	%r468, %f808;
	shfl.sync.down.b32	%r469|%p173, %r468, 2, 31, -1;
	mov.b32 	%f809, %r469;
	add.f32 	%f810, %f808, %f809;
	mov.b32 	%r470, %f810;
	shfl.sync.down.b32	%r471|%p174, %r470, 1, 31, -1;
	mov.b32 	%f811, %r471;
	add.f32 	%f94, %f810, %f811;
	@%p164 bra 	$L__BB4_141;
	mul.f32 	%f813, %f93, 0fBFB8AA3B;
	// begin inline asm
	ex2.approx.ftz.f32 %f812, %f813;
	// end inline asm
	add.f32 	%f815, %f812, 0f3F800000;
	// begin inline asm
	rcp.approx.ftz.f32 %f814, %f815;
	// end inline asm
	mul.f32 	%f816, %f93, %f814;
	mul.f32 	%f817, %f94, %f816;
	mul.wide.u32 	%rd248, %r114, 4;
	add.s64 	%rd249, %rd5, %rd248;
	st.global.f32 	[%rd249], %f817;
$L__BB4_141:
	add.s32 	%r565, %r565, 16;
	setp.lt.u32 	%p175, %r565, %r112;
	@%p175 bra 	$L__BB4_138;
$L__BB4_142:
	setp.ne.s32 	%p176, %r571, 0;
	bar.sync 	0;
	@%p176 bra 	$L__BB4_147;
	// begin inline asm
	fence.acq_rel.gpu;
	// end inline asm
	atom.global.add.u32 	%r472, [%rd10], 1;
	setp.eq.s32 	%p177, %r472, %r21;
	@%p177 bra 	$L__BB4_144;
	bra.uni 	$L__BB4_145;
$L__BB4_144:
	mov.b32 	%r474, 0;
	st.global.u32 	[%rd10], %r474;
	// begin inline asm
	fence.acq_rel.gpu;
	// end inline asm
	atom.global.add.u32 	%r475, [%rd9], 1;
	bra.uni 	$L__BB4_146;
$L__BB4_145:
	ld.volatile.global.u32 	%r473, [%rd9];
	setp.le.u32 	%p178, %r473, %r553;
	@%p178 bra 	$L__BB4_145;
$L__BB4_146:
	add.s32 	%r553, %r553, 1;
$L__BB4_147:
	setp.ge.u32 	%p179, %r567, %r96;
	bar.sync 	0;
	@%p179 bra 	$L__BB4_154;
$L__BB4_148:
	add.s32 	%r119, %r567, %r16;
	setp.ge.u32 	%p180, %r119, %r96;
	@%p180 bra 	$L__BB4_153;
	mul.lo.s32 	%r120, %r119, 3072;
	mov.f32 	%f1005, 0f00000000;
	mov.u32 	%r568, %r20;
$L__BB4_150:
	.pragma "nounroll";
	add.s32 	%r492, %r568, %r120;
	mul.wide.u32 	%rd258, %r492, 2;
	add.s64 	%rd250, %rd52, %rd258;
	// begin inline asm
	ld.global.nc.v2.u32 {%r476,%r477}, [%rd250];
	// end inline asm
	mov.b32 	{%rs206, %rs207}, %r476;
	// begin inline asm
	{ cvt.f32.bf16 %f819, %rs206;}

	// end inline asm
	mul.wide.u32 	%rd259, %r568, 4;
	add.s64 	%rd260, %rd5, %rd259;
	ld.global.f32 	%f851, [%rd260];
	// begin inline asm
	{ cvt.f32.bf16 %f820, %rs207;}

	// end inline asm
	ld.global.f32 	%f852, [%rd260+4];
	mul.f32 	%f853, %f820, %f852;
	fma.rn.f32 	%f854, %f819, %f851, %f853;
	mov.b32 	{%rs208, %rs209}, %r477;
	// begin inline asm
	{ cvt.f32.bf16 %f821, %rs208;}

	// end inline asm
	ld.global.f32 	%f855, [%rd260+8];
	fma.rn.f32 	%f856, %f821, %f855, %f854;
	// begin inline asm
	{ cvt.f32.bf16 %f822, %rs209;}

	// end inline asm
	ld.global.f32 	%f857, [%rd260+12];
	fma.rn.f32 	%f858, %f822, %f857, %f856;
	add.f32 	%f859, %f1005, %f858;
	add.s64 	%rd251, %rd250, 256;
	// begin inline asm
	ld.global.nc.v2.u32 {%r478,%r479}, [%rd251];
	// end inline asm
	mov.b32 	{%rs210, %rs211}, %r478;
	// begin inline asm
	{ cvt.f32.bf16 %f823, %rs210;}

	// end inline asm
	ld.global.f32 	%f860, [%rd260+512];
	// begin inline asm
	{ cvt.f32.bf16 %f824, %rs211;}

	// end inline asm
	ld.global.f32 	%f861, [%rd260+516];
	mul.f32 	%f862, %f824, %f861;
	fma.rn.f32 	%f863, %f823, %f860, %f862;
	mov.b32 	{%rs212, %rs213}, %r479;
	// begin inline asm
	{ cvt.f32.bf16 %f825, %rs212;}

	// end inline asm
	ld.global.f32 	%f864, [%rd260+520];
	fma.rn.f32 	%f865, %f825, %f864, %f863;
	// begin inline asm
	{ cvt.f32.bf16 %f826, %rs213;}

	// end inline asm
	ld.global.f32 	%f866, [%rd260+524];
	fma.rn.f32 	%f867, %f826, %f866, %f865;
	add.f32 	%f868, %f859, %f867;
	add.s64 	%rd252, %rd250, 512;
	// begin inline asm
	ld.global.nc.v2.u32 {%r480,%r481}, [%rd252];
	// end inline asm
	mov.b32 	{%rs214, %rs215}, %r480;
	// begin inline asm
	{ cvt.f32.bf16 %f827, %rs214;}

	// end inline asm
	ld.global.f32 	%f869, [%rd260+1024];
	// begin inline asm
	{ cvt.f32.bf16 %f828, %rs215;}

	// end inline asm
	ld.global.f32 	%f870, [%rd260+1028];
	mul.f32 	%f871, %f828, %f870;
	fma.rn.f32 	%f872, %f827, %f869, %f871;
	mov.b32 	{%rs216, %rs217}, %r481;
	// begin inline asm
	{ cvt.f32.bf16 %f829, %rs216;}

	// end inline asm
	ld.global.f32 	%f873, [%rd260+1032];
	fma.rn.f32 	%f874, %f829, %f873, %f872;
	// begin inline asm
	{ cvt.f32.bf16 %f830, %rs217;}

	// end inline asm
	ld.global.f32 	%f875, [%rd260+1036];
	fma.rn.f32 	%f876, %f830, %f875, %f874;
	add.f32 	%f877, %f868, %f876;
	add.s64 	%rd253, %rd250, 768;
	// begin inline asm
	ld.global.nc.v2.u32 {%r482,%r483}, [%rd253];
	// end inline asm
	mov.b32 	{%rs218, %rs219}, %r482;
	// begin inline asm
	{ cvt.f32.bf16 %f831, %rs218;}

	// end inline asm
	ld.global.f32 	%f878, [%rd260+1536];
	// begin inline asm
	{ cvt.f32.bf16 %f832, %rs219;}

	// end inline asm
	ld.global.f32 	%f879, [%rd260+1540];
	mul.f32 	%f880, %f832, %f879;
	fma.rn.f32 	%f881, %f831, %f878, %f880;
	mov.b32 	{%rs220, %rs221}, %r483;
	// begin inline asm
	{ cvt.f32.bf16 %f833, %rs220;}

	// end inline asm
	ld.global.f32 	%f882, [%rd260+1544];
	fma.rn.f32 	%f883, %f833, %f882, %f881;
	// begin inline asm
	{ cvt.f32.bf16 %f834, %rs221;}

	// end inline asm
	ld.global.f32 	%f884, [%rd260+1548];
	fma.rn.f32 	%f885, %f834, %f884, %f883;
	add.f32 	%f886, %f877, %f885;
	add.s64 	%rd254, %rd250, 1024;
	// begin inline asm
	ld.global.nc.v2.u32 {%r484,%r485}, [%rd254];
	// end inline asm
	mov.b32 	{%rs222, %rs223}, %r484;
	// begin inline asm
	{ cvt.f32.bf16 %f835, %rs222;}

	// end inline asm
	ld.global.f32 	%f887, [%rd260+2048];
	// begin inline asm
	{ cvt.f32.bf16 %f836, %rs223;}

	// end inline asm
	ld.global.f32 	%f888, [%rd260+2052];
	mul.f32 	%f889, %f836, %f888;
	fma.rn.f32 	%f890, %f835, %f887, %f889;
	mov.b32 	{%rs224, %rs225}, %r485;
	// begin inline asm
	{ cvt.f32.bf16 %f837, %rs224;}

	// end inline asm
	ld.global.f32 	%f891, [%rd260+2056];
	fma.rn.f32 	%f892, %f837, %f891, %f890;
	// begin inline asm
	{ cvt.f32.bf16 %f838, %rs225;}

	// end inline asm
	ld.global.f32 	%f893, [%rd260+2060];
	fma.rn.f32 	%f894, %f838, %f893, %f892;
	add.f32 	%f895, %f886, %f894;
	add.s64 	%rd255, %rd250, 1280;
	// begin inline asm
	ld.global.nc.v2.u32 {%r486,%r487}, [%rd255];
	// end inline asm
	mov.b32 	{%rs226, %rs227}, %r486;
	// begin inline asm
	{ cvt.f32.bf16 %f839, %rs226;}

	// end inline asm
	ld.global.f32 	%f896, [%rd260+2560];
	// begin inline asm
	{ cvt.f32.bf16 %f840, %rs227;}

	// end inline asm
	ld.global.f32 	%f897, [%rd260+2564];
	mul.f32 	%f898, %f840, %f897;
	fma.rn.f32 	%f899, %f839, %f896, %f898;
	mov.b32 	{%rs228, %rs229}, %r487;
	// begin inline asm
	{ cvt.f32.bf16 %f841, %rs228;}

	// end inline asm
	ld.global.f32 	%f900, [%rd260+2568];
	fma.rn.f32 	%f901, %f841, %f900, %f899;
	// begin inline asm
	{ cvt.f32.bf16 %f842, %rs229;}

	// end inline asm
	ld.global.f32 	%f902, [%rd260+2572];
	fma.rn.f32 	%f903, %f842, %f902, %f901;
	add.f32 	%f904, %f895, %f903;
	add.s64 	%rd256, %rd250, 1536;
	// begin inline asm
	ld.global.nc.v2.u32 {%r488,%r489}, [%rd256];
	// end inline asm
	mov.b32 	{%rs230, %rs231}, %r488;
	// begin inline asm
	{ cvt.f32.bf16 %f843, %rs230;}

	// end inline asm
	ld.global.f32 	%f905, [%rd260+3072];
	// begin inline asm
	{ cvt.f32.bf16 %f844, %rs231;}

	// end inline asm
	ld.global.f32 	%f906, [%rd260+3076];
	mul.f32 	%f907, %f844, %f906;
	fma.rn.f32 	%f908, %f843, %f905, %f907;
	mov.b32 	{%rs232, %rs233}, %r489;
	// begin inline asm
	{ cvt.f32.bf16 %f845, %rs232;}

	// end inline asm
	ld.global.f32 	%f909, [%rd260+3080];
	fma.rn.f32 	%f910, %f845, %f909, %f908;
	// begin inline asm
	{ cvt.f32.bf16 %f846, %rs233;}

	// end inline asm
	ld.global.f32 	%f911, [%rd260+3084];
	fma.rn.f32 	%f912, %f846, %f911, %f910;
	add.f32 	%f913, %f904, %f912;
	add.s64 	%rd257, %rd250, 1792;
	// begin inline asm
	ld.global.nc.v2.u32 {%r490,%r491}, [%rd257];
	// end inline asm
	mov.b32 	{%rs234, %rs235}, %r490;
	// begin inline asm
	{ cvt.f32.bf16 %f847, %rs234;}

	// end inline asm
	ld.global.f32 	%f914, [%rd260+3584];
	// begin inline asm
	{ cvt.f32.bf16 %f848, %rs235;}

	// end inline asm
	ld.global.f32 	%f915, [%rd260+3588];
	mul.f32 	%f916, %f848, %f915;
	fma.rn.f32 	%f917, %f847, %f914, %f916;
	mov.b32 	{%rs236, %rs237}, %r491;
	// begin inline asm
	{ cvt.f32.bf16 %f849, %rs236;}

	// end inline asm
	ld.global.f32 	%f918, [%rd260+3592];
	fma.rn.f32 	%f919, %f849, %f918, %f917;
	// begin inline asm
	{ cvt.f32.bf16 %f850, %rs237;}

	// end inline asm
	ld.global.f32 	%f920, [%rd260+3596];
	fma.rn.f32 	%f921, %f850, %f920, %f919;
	add.f32 	%f1005, %f913, %f921;
	add.s32 	%r122, %r568, 1024;
	setp.lt.u32 	%p181, %r568, 2048;
	mov.u32 	%r568, %r122;
	@%p181 bra 	$L__BB4_150;
	setp.ne.s32 	%p182, %r17, 0;
	mov.b32 	%r493, %f1005;
	shfl.sync.down.b32	%r494|%p183, %r493, 16, 31, -1;
	mov.b32 	%f922, %r494;
	add.f32 	%f923, %f1005, %f922;
	mov.b32 	%r495, %f923;
	shfl.sync.down.b32	%r496|%p184, %r495, 8, 31, -1;
	mov.b32 	%f924, %r496;
	add.f32 	%f925, %f923, %f924;
	mov.b32 	%r497, %f925;
	shfl.sync.down.b32	%r498|%p185, %r497, 4, 31, -1;
	mov.b32 	%f926, %r498;
	add.f32 	%f927, %f925, %f926;
	mov.b32 	%r499, %f927;
	shfl.sync.down.b32	%r500|%p186, %r499, 2, 31, -1;
	mov.b32 	%f928, %r500;
	add.f32 	%f929, %f927, %f928;
	mov.b32 	%r501, %f929;
	shfl.sync.down.b32	%r502|%p187, %r501, 1, 31, -1;
	mov.b32 	%f930, %r502;
	add.f32 	%f97, %f929, %f930;
	@%p182 bra 	$L__BB4_153;
	mul.wide.u32 	%rd261, %r119, 4;
	add.s64 	%rd262, %rd6, %rd261;
	ld.global.f32 	%f932, [%rd262];
	add.f32 	%f931, %f97, %f932;
	// begin inline asm
	{  cvt.rn.bf16.f32 %rs238, %f931;}

	// end inline asm
	mul.wide.u32 	%rd263, %r119, 2;
	add.s64 	%rd264, %rd7, %rd263;
	st.global.u16 	[%rd264], %rs238;
$L__BB4_153:
	add.s32 	%r567, %r567, 16;
	setp.lt.u32 	%p188, %r567, %r96;
	@%p188 bra 	$L__BB4_148;
$L__BB4_154:
	setp.ne.s32 	%p189, %r571, 0;
	bar.sync 	0;
	@%p189 bra 	$L__BB4_159;
	// begin inline asm
	fence.acq_rel.gpu;
	// end inline asm
	atom.global.add.u32 	%r503, [%rd10], 1;
	setp.eq.s32 	%p190, %r503, %r21;
	@%p190 bra 	$L__BB4_156;
	bra.uni 	$L__BB4_157;
$L__BB4_156:
	mov.b32 	%r505, 0;
	st.global.u32 	[%rd10], %r505;
	// begin inline asm
	fence.acq_rel.gpu;
	// end inline asm
	atom.global.add.u32 	%r506, [%rd9], 1;
	bra.uni 	$L__BB4_158;
$L__BB4_157:
	ld.volatile.global.u32 	%r504, [%rd9];
	setp.le.u32 	%p191, %r504, %r553;
	@%p191 bra 	$L__BB4_157;
$L__BB4_158:
	add.s32 	%r553, %r553, 1;
$L__BB4_159:
	bar.sync 	0;
	add.s32 	%r538, %r538, 1;
	setp.ne.s32 	%p192, %r538, %r132;
	@%p192 bra 	$L__BB4_18;
$L__BB4_160:
	setp.ne.s32 	%p193, %r3, 0;
	@%p193 bra 	$L__BB4_172;
	and.b32  	%r127, %r571, 31;
	mul.wide.u32 	%rd56, %r571, 4;
	add.s64 	%rd273, %rd8, %rd56;
	mul.wide.u32 	%rd58, %r571, 2;
	add.s64 	%rd270, %rd7, %rd58;
	mov.f32 	%f1006, 0f00000000;
	mov.u64 	%rd271, %rd273;
	mov.u32 	%r570, %r571;
$L__BB4_162:
	ld.global.u16 	%rs239, [%rd270];
	// begin inline asm
	{ cvt.f32.bf16 %f934, %rs239;}

	// end inline asm
	st.global.f32 	[%rd271], %f934;
	fma.rn.f32 	%f1006, %f934, %f934, %f1006;
	add.s32 	%r129, %r570, 512;
	add.s64 	%rd271, %rd271, 2048;
	add.s64 	%rd270, %rd270, 1024;
	setp.lt.u32 	%p194, %r570, 512;
	mov.u32 	%r570, %r129;
	@%p194 bra 	$L__BB4_162;
	mov.b32 	%r507, %f1006;
	shfl.sync.down.b32	%r508|%p195, %r507, 16, 31, -1;
	mov.b32 	%f935, %r508;
	add.f32 	%f936, %f1006, %f935;
	mov.b32 	%r509, %f936;
	shfl.sync.down.b32	%r510|%p196, %r509, 8, 31, -1;
	mov.b32 	%f937, %r510;
	add.f32 	%f938, %f936, %f937;
	mov.b32 	%r511, %f938;
	shfl.sync.down.b32	%r512|%p197, %r511, 4, 31, -1;
	mov.b32 	%f939, %r512;
	add.f32 	%f940, %f938, %f939;
	mov.b32 	%r513, %f940;
	shfl.sync.down.b32	%r514|%p198, %r513, 2, 31, -1;
	mov.b32 	%f941, %r514;
	add.f32 	%f942, %f940, %f941;
	mov.b32 	%r515, %f942;
	shfl.sync.down.b32	%r516|%p199, %r515, 1, 31, -1;
	mov.b32 	%f943, %r516;
	add.f32 	%f100, %f942, %f943;
	setp.ne.s32 	%p200, %r127, 0;
	@%p200 bra 	$L__BB4_165;
	shr.u32 	%r517, %r571, 3;
	and.b32  	%r518, %r517, 124;
	mov.u32 	%r519, _ZZ28ldg_decode_kernel_persistentPK13__nv_bfloat16PK15LDGLayerWeightsS1_S1_S1_PS_S5_S5_PfS6_S6_S6_S6_S6_S6_S6_PjS7_iPKiS9_ifE11smem_reduce;
	add.s32 	%r520, %r519, %r518;
	st.shared.f32 	[%r520], %f100;
$L__BB4_165:
	bar.sync 	0;
	setp.gt.u32 	%p201, %r571, 31;
	@%p201 bra 	$L__BB4_170;
	setp.gt.u32 	%p202, %r127, 15;
	mov.f32 	%f1007, 0f00000000;
	@%p202 bra 	$L__BB4_168;
	shl.b32 	%r521, %r127, 2;
	mov.u32 	%r522, _ZZ28ldg_decode_kernel_persistentPK13__nv_bfloat16PK15LDGLayerWeightsS1_S1_S1_PS_S5_S5_PfS6_S6_S6_S6_S6_S6_S6_PjS7_iPKiS9_ifE11smem_reduce;
	add.s32 	%r523, %r522, %r521;
	ld.shared.f32 	%f1007, [%r523];
$L__BB4_168:
	setp.ne.s32 	%p203, %r127, 0;
	mov.b32 	%r524, %f1007;
	shfl.sync.down.b32	%r525|%p204, %r524, 16, 31, -1;
	mov.b32 	%f945, %r525;
	add.f32 	%f946, %f1007, %f945;
	mov.b32 	%r526, %f946;
	shfl.sync.down.b32	%r527|%p205, %r526, 8, 31, -1;
	mov.b32 	%f947, %r527;
	add.f32 	%f948, %f946, %f947;
	mov.b32 	%r528, %f948;
	shfl.sync.down.b32	%r529|%p206, %r528, 4, 31, -1;
	mov.b32 	%f949, %r529;
	add.f32 	%f950, %f948, %f949;
	mov.b32 	%r530, %f950;
	shfl.sync.down.b32	%r531|%p207, %r530, 2, 31, -1;
	mov.b32 	%f951, %r531;
	add.f32 	%f952, %f950, %f951;
	mov.b32 	%r532, %f952;
	shfl.sync.down.b32	%r533|%p208, %r532, 1, 31, -1;
	mov.b32 	%f953, %r533;
	add.f32 	%f103, %f952, %f953;
	@%p203 bra 	$L__BB4_170;
	fma.rn.f32 	%f954, %f103, 0f3A800000, 0f358637BD;
	rsqrt.approx.f32 	%f955, %f954;
	st.shared.f32 	[_ZZ28ldg_decode_kernel_persistentPK13__nv_bfloat16PK15LDGLayerWeightsS1_S1_S1_PS_S5_S5_PfS6_S6_S6_S6_S6_S6_S6_PjS7_iPKiS9_ifE11smem_reduce], %f955;
$L__BB4_170:
	bar.sync 	0;
	ld.shared.f32 	%f104, [_ZZ28ldg_decode_kernel_persistentPK13__nv_bfloat16PK15LDGLayerWeightsS1_S1_S1_PS_S5_S5_PfS6_S6_S6_S6_S6_S6_S6_PjS7_iPKiS9_ifE11smem_reduce];
	cvta.to.global.u64 	%rd265, %rd80;
	add.s64 	%rd274, %rd265, %rd56;
	add.s64 	%rd272, %rd74, %rd58;
$L__BB4_171:
	// begin inline asm
	ld.global.nc.b16 %rs240, [%rd272];
	// end inline asm
	// begin inline asm
	{ cvt.f32.bf16 %f956, %rs240;}

	// end inline asm
	ld.global.f32 	%f957, [%rd273];
	mul.f32 	%f958, %f104, %f957;
	mul.f32 	%f959, %f956, %f958;
	st.global.f32 	[%rd274], %f959;
	add.s32 	%r131, %r571, 512;
	add.s64 	%rd274, %rd274, 2048;
	add.s64 	%rd273, %rd273, 2048;
	add.s64 	%rd272, %rd272, 1024;
	setp.lt.u32 	%p209, %r571, 512;
	mov.u32 	%r571, %r131;
	@%p209 bra 	$L__BB4_171;
$L__BB4_172:
	ret;

}


// ===== COMPILED SASS (sm_100) =====

	.target	sm_100

	.elftype	@"ET_EXEC"


//--------------------- .note.nv.tkinfo           --------------------------
	.section	.note.nv.tkinfo,"",@"SHT_NOTE"
	.sectionflags	@"SHF_NOTE_NV_TKINFO"
	.tkinfo
        /*0018*/ 	.word	0x00000002
        /*0030*/ 	.string	""
        /*0030*/ 	.string	"ptxas"
        /*0030*/ 	.string	"Cuda compilation tools, release 13.0, V13.0.88"
        /*0030*/ 	.string	"Build cuda_13.0.r13.0/compiler.36424714_0"
        /*0030*/ 	.string	"-arch sm_100 -m 64 "



//--------------------- .note.nv.cuinfo           --------------------------
	.section	.note.nv.cuinfo,"",@"SHT_NOTE"
	.sectionflags	@"SHF_NOTE_NV_CUINFO"
        /*0018*/ 	.short	0x0002
        /*001a*/ 	.short	0x0064
        /*001c*/ 	.short	0x0082
	.zero		2


//--------------------- .nv.info                  --------------------------
	.section	.nv.info,"",@"SHT_CUDA_INFO"
	.align	4


	//----- nvinfo : EIATTR_REGCOUNT
	.align		4
        /*0000*/ 	.byte	0x04, 0x2f
        /*0002*/ 	.short	(.L_1 - .L_0)
	.align		4
.L_0:
        /*0004*/ 	.word	index@(_Z17ldg_decode_kerneliPK13__nv_bfloat16PK15LDGLayerWeightsS1_S1_S1_PS_S5_S5_PfS6_S6_S6_S6_S6_S6_S6_iiiif)
        /*0008*/ 	.word	0x00000070


	//----- nvinfo : EIATTR_FRAME_SIZE
	.align		4
.L_1:
        /*000c*/ 	.byte	0x04, 0x11
        /*000e*/ 	.short	(.L_3 - .L_2)
	.align		4
.L_2:
        /*0010*/ 	.word	index@($__internal_1_$__cuda_sm3x_div_rn_noftz_f32_slowpath)
        /*0014*/ 	.word	0x00000000


	//----- nvinfo : EIATTR_FRAME_SIZE
	.align		4
.L_3:
        /*0018*/ 	.byte	0x04, 0x11
        /*001a*/ 	.short	(.L_5 - .L_4)
	.align		4
.L_4:
        /*001c*/ 	.word	index@(_Z17ldg_decode_kerneliPK13__nv_bfloat16PK15LDGLayerWeightsS1_S1_S1_PS_S5_S5_PfS6_S6_S6_S6_S6_S6_S6_iiiif)
        /*0020*/ 	.word	0x00000000


	//----- nvinfo : EIATTR_REGCOUNT
	.align		4
.L_5:
        /*0024*/ 	.byte	0x04, 0x2f
        /*0026*/ 	.short	(.L_7 - .L_6)
	.align		4
.L_6:
        /*0028*/ 	.word	index@(_Z18ldg_lm_head_logitsPKfPK13__nv_bfloat16Pf)
        /*002c*/ 	.word	0x00000024


	//----- nvinfo : EIATTR_FRAME_SIZE
	.align		4
.L_7:
        /*0030*/ 	.byte	0x04, 0x11
        /*0032*/ 	.short	(.L_9 - .L_8)
	.align		4
.L_8:
        /*0034*/ 	.word	index@(_Z18ldg_lm_head_logitsPKfPK13__nv_bfloat16Pf)
        /*0038*/ 	.word	0x00000000


	//----- nvinfo : EIATTR_REGCOUNT
	.align		4
.L_9:
        /*003c*/ 	.byte	0x04, 0x2f
        /*003e*/ 	.short	(.L_11 - .L_10)
	.align		4
.L_10:
        /*0040*/ 	.word	index@(_Z18ldg_lm_head_phase1PKfPK13__nv_bfloat16PfPi)
        /*0044*/ 	.word	0x0000002c


	//----- nvinfo : EIATTR_FRAME_SIZE
	.align		4
.L_11:
        /*0048*/ 	.byte	0x04, 0x11
        /*004a*/ 	.short	(.L_13 - .L_12)
	.align		4
.L_12:
        /*004c*/ 	.word	index@(_Z18ldg_lm_head_phase1PKfPK13__nv_bfloat16PfPi)
        /*0050*/ 	.word	0x00000000


	//----- nvinfo : EIATTR_REGCOUNT
	.align		4
.L_13:
        /*0054*/ 	.byte	0x04, 0x2f
        /*0056*/ 	.short	(.L_15 - .L_14)
	.align		4
.L_14:
        /*0058*/ 	.word	index@(_Z18ldg_lm_head_phase2PKfPKiPii)
        /*005c*/ 	.word	0x00000012


	//----- nvinfo : EIATTR_FRAME_SIZE
	.align		4
.L_15:
        /*0060*/ 	.byte	0x04, 0x11
        /*0062*/ 	.short	(.L_17 - .L_16)
	.align		4
.L_16:
        /*0064*/ 	.word	index@(_Z18ldg_lm_head_phase2PKfPKiPii)
        /*0068*/ 	.word	0x00000000


	//----- nvinfo : EIATTR_REGCOUNT
	.align		4
.L_17:
        /*006c*/ 	.byte	0x04, 0x2f
        /*006e*/ 	.short	(.L_19 - .L_18)
	.align		4
.L_18:
        /*0070*/ 	.word	index@(_Z28ldg_decode_kernel_persistentPK13__nv_bfloat16PK15LDGLayerWeightsS1_S1_S1_PS_S5_S5_PfS6_S6_S6_S6_S6_S6_S6_PjS7_iPKiS9_if)
        /*0074*/ 	.word	0x0000006a


	//----- nvinfo : EIATTR_FRAME_SIZE
	.align		4
.L_19:
        /*0078*/ 	.byte	0x04, 0x11
        /*007a*/ 	.short	(.L_21 - .L_20)
	.align		4
.L_20:
        /*007c*/ 	.word	index@($__internal_0_$__cuda_sm3x_div_rn_noftz_f32_slowpath)
        /*0080*/ 	.word	0x00000000


	//----- nvinfo : EIATTR_FRAME_SIZE
	.align		4
.L_21:
        /*0084*/ 	.byte	0x04, 0x11
        /*0086*/ 	.short	(.L_23 - .L_22)
	.align		4
.L_22:
        /*0088*/ 	.word	index@(_Z28ldg_decode_kernel_persistentPK13__nv_bfloat16PK15LDGLayerWeightsS1_S1_S1_PS_S5_S5_PfS6_S6_S6_S6_S6_S6_S6_PjS7_iPKiS9_if)
        /*008c*/ 	.word	0x00000000


	//----- nvinfo : EIATTR_MIN_STACK_SIZE
	.align		4
.L_23:
        /*0090*/ 	.byte	0x04, 0x12
        /*0092*/ 	.short	(.L_25 - .L_24)
	.align		4
.L_24:
        /*0094*/ 	.word	index@(_Z28ldg_decode_kernel_persistentPK13__nv_bfloat16PK15LDGLayerWeightsS1_S1_S1_PS_S5_S5_PfS6_S6_S6_S6_S6_S6_S6_PjS7_iPKiS9_if)
        /*0098*/ 	.word	0x00000000


	//----- nvinfo : EIATTR_MIN_STACK_SIZE
	.align		4
.L_25:
        /*009c*/ 	.byte	0x04, 0x12
        /*009e*/ 	.short	(.L_27 - .L_26)
	.align		4
.L_26:
        /*00a0*/ 	.word	index@(_Z18ldg_lm_head_phase2PKfPKiPii)
        /*00a4*/ 	.word	0x00000000


	//----- nvinfo : EIATTR_MIN_STACK_SIZE
	.align		4
.L_27:
        /*00a8*/ 	.byte	0x04, 0x12
        /*00aa*/ 	.short	(.L_29 - .L_28)
	.align		4
.L_28:
        /*00ac*/ 	.word	index@(_Z18ldg_lm_head_phase1PKfPK13__nv_bfloat16PfPi)
        /*00b0*/ 	.word	0x00000000


	//----- nvinfo : EIATTR_MIN_STACK_SIZE
	.align		4
.L_29:
        /*00b4*/ 	.byte	0x04, 0x12
        /*00b6*/ 	.short	(.L_31 - .L_30)
	.align		4
.L_30:
        /*00b8*/ 	.word	index@(_Z18ldg_lm_head_logitsPKfPK13__nv_bfloat16Pf)
        /*00bc*/ 	.word	0x00000000


	//----- nvinfo : EIATTR_MIN_STACK_SIZE
	.align		4
.L_31:
        /*00c0*/ 	.byte	0x04, 0x12
        /*00c2*/ 	.short	(.L_33 - .L_32)
	.align		4
.L_32:
        /*00c4*/ 	.word	index@(_Z17ldg_decode_kerneliPK13__nv_bfloat16PK15LDGLayerWeightsS1_S1_S1_PS_S5_S5_PfS6_S6_S6_S6_S6_S6_S6_iiiif)
        /*00c8*/ 	.word	0x00000000
.L_33:


//--------------------- .nv.compat                --------------------------
	.section	.nv.compat,"",@"SHT_CUDA_COMPAT_INFO"
	.align	4
        /*0000*/ 	.byte	0x02, 0x09, 0x00, 0x00, 0x02, 0x02, 0x01, 0x00, 0x02, 0x05, 0x05, 0x00, 0x03, 0x07, 0x01, 0x01
        /*0010*/ 	.byte	0x02, 0x03, 0x00, 0x00, 0x02, 0x06, 0x01, 0x00, 0x04, 0x0b, 0x08, 0x00, 0x01, 0x00, 0x00, 0x00
        /*0020*/ 	.byte	0x00, 0x00, 0x00, 0x00


//--------------------- .nv.info._Z28ldg_decode_kernel_persistentPK13__nv_bfloat16PK15LDGLayerWeightsS1_S1_S1_PS_S5_S5_PfS6_S6_S6_S6_S6_S6_S6_PjS7_iPKiS9_if --------------------------
	.section	.nv.info._Z28ldg_decode_kernel_persistentPK13__nv_bfloat16PK15LDGLayerWeightsS1_S1_S1_PS_S5_S5_PfS6_S6_S6_S6_S6_S6_S6_PjS7_iPKiS9_if,"",@"SHT_CUDA_INFO"
	.sectionflags	@""
	.align	4


	//----- nvinfo : EIATTR_CUDA_API_VERSION
	.align		4
        /*0000*/ 	.byte	0x04, 0x37
        /*0002*/ 	.short	(.L_35 - .L_34)
.L_34:
        /*0004*/ 	.word	0x00000082


	//----- nvinfo : EIATTR_KPARAM_INFO
	.align		4
.L_35:
        /*0008*/ 	.byte	0x04, 0x17
        /*000a*/ 	.short	(.L_37 - .L_36)
.L_36:
        /*000c*/ 	.word	0x00000000
        /*0010*/ 	.short	0x0016
        /*0012*/ 	.short	0x00ac
        /*0014*/ 	.byte	0x00, 0xf0, 0x11, 0x00


	//----- nvinfo : EIATTR_KPARAM_INFO
	.align		4
.L_37:
        /*0018*/ 	.byte	0x04, 0x17
        /*001a*/ 	.short	(.L_39 - .L_38)
.L_38:
        /*001c*/ 	.word	0x00000000
        /*0020*/ 	.short	0x0015
        /*0022*/ 	.short	0x00a8
        /*0024*/ 	.byte	0x00, 0xf0, 0x11, 0x00


	//----- nvinfo : EIATTR_KPARAM_INFO
	.align		4
.L_39:
        /*0028*/ 	.byte	0x04, 0x17
        /*002a*/ 	.short	(.L_41 - .L_40)
.L_40:
        /*002c*/ 	.word	0x00000000
        /*0030*/ 	.short	0x0014
        /*0032*/ 	.short	0x00a0
        /*0034*/ 	.byte	0x00, 0xf5, 0x21, 0x00


	//----- nvinfo : EIATTR_KPARAM_INFO
	.align		4
.L_41:
        /*0038*/ 	.byte	0x04, 0x17
        /*003a*/ 	.short	(.L_43 - .L_42)
.L_42:
        /*003c*/ 	.word	0x00000000
        /*0040*/ 	.short	0x0013
        /*0042*/ 	.short	0x0098
        /*0044*/ 	.byte	0x00, 0xf5, 0x21, 0x00


	//----- nvinfo : EIATTR_KPARAM_INFO
	.align		4
.L_43:
        /*0048*/ 	.byte	0x04, 0x17
        /*004a*/ 	.short	(.L_45 - .L_44)
.L_44:
        /*004c*/ 	.word	0x00000000
        /*0050*/ 	.short	0x0012
        /*0052*/ 	.short	0x0090
        /*0054*/ 	.byte	0x00, 0xf0, 0x11, 0x00


	//----- nvinfo : EIATTR_KPARAM_INFO
	.align		4
.L_45:
        /*0058*/ 	.byte	0x04, 0x17
        /*005a*/ 	.short	(.L_47 - .L_46)
.L_46:
        /*005c*/ 	.word	0x00000000
        /*0060*/ 	.short	0x0011
        /*0062*/ 	.short	0x0088
        /*0064*/ 	.byte	0x00, 0xf5, 0x21, 0x00


	//----- nvinfo : EIATTR_KPARAM_INFO
	.align		4
.L_47:
        /*0068*/ 	.byte	0x04, 0x17
        /*006a*/ 	.short	(.L_49 - .L_48)
.L_48:
        /*006c*/ 	.word	0x00000000
        /*0070*/ 	.short	0x0010
        /*0072*/ 	.short	0x0080
        /*0074*/ 	.byte	0x00, 0xf5, 0x21, 0x00


	//----- nvinfo : EIATTR_KPARAM_INFO
	.align		4
.L_49:
        /*0078*/ 	.byte	0x04, 0x17
        /*007a*/ 	.short	(.L_51 - .L_50)
.L_50:
        /*007c*/ 	.word	0x00000000
        /*0080*/ 	.short	0x000f
        /*0082*/ 	.short	0x0078
        /*0084*/ 	.byte	0x00, 0xf5, 0x21, 0x00


	//----- nvinfo : EIATTR_KPARAM_INFO
	.align		4
.L_51:
        /*0088*/ 	.byte	0x04, 0x17
        /*008a*/ 	.short	(.L_53 - .L_52)
.L_52:
        /*008c*/ 	.word	0x00000000
        /*0090*/ 	.short	0x000e
        /*0092*/ 	.short	0x0070
        /*0094*/ 	.byte	0x00, 0xf5, 0x21, 0x00


	//----- nvinfo : EIATTR_KPARAM_INFO
	.align		4
.L_53:
        /*0098*/ 	.byte	0x04, 0x17
        /*009a*/ 	.short	(.L_55 - .L_54)
.L_54:
        /*009c*/ 	.word	0x00000000
        /*00a0*/ 	.short	0x000d
        /*00a2*/ 	.short	0x0068
        /*00a4*/ 	.byte	0x00, 0xf5, 0x21, 0x00


	//----- nvinfo : EIATTR_KPARAM_INFO
	.align		4
.L_55:
        /*00a8*/ 	.byte	0x04, 0x17
        /*00aa*/ 	.short	(.L_57 - .L_56)
.L_56:
        /*00ac*/ 	.word	0x00000000
        /*00b0*/ 	.short	0x000c
        /*00b2*/ 	.short	0x0060
        /*00b4*/ 	.byte	0x00, 0xf5, 0x21, 0x00


	//----- nvinfo : EIATTR_KPARAM_INFO
	.align		4
.L_57:
        /*00b8*/ 	.byte	0x04, 0x17
        /*00ba*/ 	.short	(.L_59 - .L_58)
.L_58:
        /*00bc*/ 	.word	0x00000000
        /*00c0*/ 	.short	0x000b
        /*00c2*/ 	.short	0x0058
        /*00c4*/ 	.byte	0x00, 0xf5, 0x21, 0x00


	//----- nvinfo : EIATTR_KPARAM_INFO
	.align		4
.L_59:
        /*00c8*/ 	.byte	0x04, 0x17
        /*00ca*/ 	.short	(.L_61 - .L_60)
.L_60:
        /*00cc*/ 	.word	0x00000000
        /*00d0*/ 	.short	0x000a
        /*00d2*/ 	.short	0x0050
        /*00d4*/ 	.byte	0x00, 0xf5, 0x21, 0x00


	//----- nvinfo : EIATTR_KPARAM_INFO
	.align		4
.L_61:
        /*00d8*/ 	.byte	0x04, 0x17
        /*00da*/ 	.short	(.L_63 - .L_62)
.L_62:
        /*00dc*/ 	.word	0x00000000
        /*00e0*/ 	.short	0x0009
        /*00e2*/ 	.short	0x0048
        /*00e4*/ 	.byte	0x00, 0xf5, 0x21, 0x00


	//----- nvinfo : EIATTR_KPARAM_INFO
	.align		4
.L_63:
        /*00e8*/ 	.byte	0x04, 0x17
        /*00ea*/ 	.short	(.L_65 - .L_64)
.L_64:
        /*00ec*/ 	.word	0x00000000
        /*00f0*/ 	.short	0x0008
        /*00f2*/ 	.short	0x0040
        /*00f4*/ 	.byte	0x00, 0xf5, 0x21, 0x00


	//----- nvinfo : EIATTR_KPARAM_INFO
	.align		4
.L_65:
        /*00f8*/ 	.byte	0x04, 0x17
        /*00fa*/ 	.short	(.L_67 - .L_66)
.L_66:
        /*00fc*/ 	.word	0x00000000
        /*0100*/ 	.short	0x0007
        /*0102*/ 	.short	0x0038
        /*0104*/ 	.byte	0x00, 0xf5, 0x21, 0x00


	//----- nvinfo : EIATTR_KPARAM_INFO
	.align		4
.L_67:
        /*0108*/ 	.byte	0x04, 0x17
        /*010a*/ 	.short	(.L_69 - .L_68)
.L_68:
        /*010c*/ 	.word	0x00000000
        /*0110*/ 	.short	0x0006
        /*0112*/ 	.short	0x0030
        /*0114*/ 	.byte	0x00, 0xf5, 0x21, 0x00


	//----- nvinfo : EIATTR_KPARAM_INFO
	.align		4
.L_69:
        /*0118*/ 	.byte	0x04, 0x17
        /*011a*/ 	.short	(.L_71 - .L_70)
.L_70:
        /*011c*/ 	.word	0x00000000
        /*0120*/ 	.short	0x0005
        /*0122*/ 	.short	0x0028
        /*0124*/ 	.byte	0x00, 0xf5, 0x21, 0x00


	//----- nvinfo : EIATTR_KPARAM_INFO
	.align		4
.L_71:
        /*0128*/ 	.byte	0x04, 0x17
        /*012a*/ 	.short	(.L_73 - .L_72)
.L_72:
        /*012c*/ 	.word	0x00000000
        /*0130*/ 	.short	0x0004
        /*0132*/ 	.short	0x0020
        /*0134*/ 	.byte	0x00, 0xf5, 0x21, 0x00


	//----- nvinfo : EIATTR_KPARAM_INFO
	.align		4
.L_73:
        /*0138*/ 	.byte	0x04, 0x17
        /*013a*/ 	.short	(.L_75 - .L_74)
.L_74:
        /*013c*/ 	.word	0x00000000
        /*0140*/ 	.short	0x0003
        /*0142*/ 	.short	0x0018
        /*0144*/ 	.byte	0x00, 0xf5, 0x21, 0x00


	//----- nvinfo : EIATTR_KPARAM_INFO
	.align		4
.L_75:
        /*0148*/ 	.byte	0x04, 0x17
        /*014a*/ 	.short	(.L_77 - .L_76)
.L_76:
        /*014c*/ 	.word	0x00000000
        /*0150*/ 	.short	0x0002
        /*0152*/ 	.short	0x0010
        /*0154*/ 	.byte	0x00, 0xf5, 0x21, 0x00


	//----- nvinfo : EIATTR_KPARAM_INFO
	.align		4
.L_77:
        /*0158*/ 	.byte	0x04, 0x17
        /*015a*/ 	.short	(.L_79 - .L_78)
.L_78:
        /*015c*/ 	.word	0x00000000
        /*0160*/ 	.short	0x0001
        /*0162*/ 	.short	0x0008
        /*0164*/ 	.byte	0x00, 0xf5, 0x21, 0x00


	//----- nvinfo : EIATTR_KPARAM_INFO
	.align		4
.L_79:
        /*0168*/ 	.byte	0x04, 0x17
        /*016a*/ 	.short	(.L_81 - .L_80)
.L_80:
        /*016c*/ 	.word	0x00000000
        /*0170*/ 	.short	0x0000
        /*0172*/ 	.short	0x0000
        /*0174*/ 	.byte	0x00, 0xf5, 0x21, 0x00


	//----- nvinfo : EIATTR_SPARSE_MMA_MASK
	.align		4
.L_81:
        /*0178*/ 	.byte	0x03, 0x50
        /*017a*/ 	.short	0x0000


	//----- nvinfo : EIATTR_MAXREG_COUNT
	.align		4
        /*017c*/ 	.byte	0x03, 0x1b
        /*017e*/ 	.short	0x0080


	//----- nvinfo : EIATTR_NUM_BARRIERS
	.align		4
        /*0180*/ 	.byte	0x02, 0x4c
        /*0182*/ 	.byte	0x01
	.zero		1


	//----- nvinfo : EIATTR_MERCURY_ISA_VERSION
	.align		4
        /*0184*/ 	.byte	0x03, 0x5f
        /*0186*/ 	.short	0x0101


	//----- nvinfo : EIATTR_COOP_GROUP_MASK_REGIDS
	.align		4
        /*0188*/ 	.byte	0x04, 0x29
        /*018a*/ 	.short	(.L_83 - .L_82)


	//   ....[0]....
.L_82:
        /*018c*/ 	.word	0xffffffff


	//   ....[1]....
        /*0190*/ 	.word	0xffffffff


	//   ....[2]....
        /*0194*/ 	.word	0xffffffff


	//   ....[3]....
        /*0198*/ 	.word	0xffffffff


	//   ....[4]....
        /*019c*/ 	.word	0xffffffff


	//   ....[5]....
        /*01a0*/ 	.word	0xffffffff


	//   ....[6]....
        /*01a4*/ 	.word	0xffffffff


	//   ....[7]....
        /*01a8*/ 	.word	0xffffffff


	//   ....[8]....
        /*01ac*/ 	.word	0xffffffff


	//   ....[9]....
        /*01b0*/ 	.word	0xffffffff


	//   ....[10]....
        /*01b4*/ 	.word	0xffffffff


	//   ....[11]....
        /*01b8*/ 	.word	0xffffffff


	//   ....[12]....
        /*01bc*/ 	.word	0xffffffff


	//   ....[13]....
        /*01c0*/ 	.word	0xffffffff


	//   ....[14]....
        /*01c4*/ 	.word	0xffffffff


	//   ....[15]....
        /*01c8*/ 	.word	0xffffffff


	//   ....[16]....
        /*01cc*/ 	.word	0xffffffff


	//   ....[17]....
        /*01d0*/ 	.word	0xffffffff


	//   ....[18]....
        /*01d4*/ 	.word	0xffffffff


	//   ....[19]....
        /*01d8*/ 	.word	0xffffffff


	//   ....[20]....
        /*01dc*/ 	.word	0xffffffff


	//   ....[21]....
        /*01e0*/ 	.word	0xffffffff


	//   ....[22]....
        /*01e4*/ 	.word	0xffffffff


	//   ....[23]....
        /*01e8*/ 	.word	0xffffffff


	//   ....[24]....
        /*01ec*/ 	.word	0xffffffff


	//   ....[25]....
        /*01f0*/ 	.word	0xffffffff


	//   ....[26]....
        /*01f4*/ 	.word	0xffffffff


	//   ....[27]....
        /*01f8*/ 	.word	0xffffffff


	//   ....[28]....
        /*01fc*/ 	.word	0xffffffff


	//   ....[29]....
        /*0200*/ 	.word	0xffffffff


	//   ....[30]....
        /*0204*/ 	.word	0xffffffff


	//   ....[31]....
        /*0208*/ 	.word	0xffffffff


	//   ....[32]....
        /*020c*/ 	.word	0xffffffff


	//   ....[33]....
        /*0210*/ 	.word	0xffffffff


	//   ....[34]....
        /*0214*/ 	.word	0xffffffff


	//   ....[35]....
        /*0218*/ 	.word	0xffffffff


	//   ....[36]....
        /*021c*/ 	.word	0xffffffff


	//   ....[37]....
        /*0220*/ 	.word	0xffffffff


	//   ....[38]....
        /*0224*/ 	.word	0xffffffff


	//   ....[39]....
        /*0228*/ 	.word	0xffffffff


	//   ....[40]....
        /*022c*/ 	.word	0xffffffff


	//   ....[41]....
        /*0230*/ 	.word	0xffffffff


	//   ....[42]....
        /*0234*/ 	.word	0xffffffff


	//   ....[43]....
        /*0238*/ 	.word	0xffffffff


	//   ....[44]....
        /*023c*/ 	.word	0xffffffff


	//   ....[45]....
        /*0240*/ 	.word	0xffffffff


	//   ....[46]....
        /*0244*/ 	.word	0xffffffff


	//   ....[47]....
        /*0248*/ 	.word	0xffffffff


	//   ....[48]....
        /*024c*/ 	.word	0xffffffff


	//   ....[49]....
        /*0250*/ 	.word	0xffffffff


	//   ....[50]....
        /*0254*/ 	.word	0xffffffff


	//   ....[51]....
        /*0258*/ 	.word	0xffffffff


	//   ....[52]....
        /*025c*/ 	.word	0xffffffff


	//   ....[53]....
        /*0260*/ 	.word	0xffffffff


	//   ....[54]....
        /*0264*/ 	.word	0xffffffff


	//   ....[55]....
        /*0268*/ 	.word	0xffffffff


	//   ....[56]....
        /*026c*/ 	.word	0xffffffff


	//   ....[57]....
        /*0270*/ 	.word	0xffffffff


	//   ....[58]....
        /*0274*/ 	.word	0xffffffff


	//   ....[59]....
        /*0278*/ 	.word	0xffffffff


	//   ....[60]....
        /*027c*/ 	.word	0xffffffff


	//   ....[61]....
        /*0280*/ 	.word	0xffffffff


	//   ....[62]....
        /*0284*/ 	.word	0xffffffff


	//   ....[63]....
        /*0288*/ 	.word	0xffffffff


	//   ....[64]....
        /*028c*/ 	.word	0xffffffff


	//   ....[65]....
        /*0290*/ 	.word	0xffffffff


	//   ....[66]....
        /*0294*/ 	.word	0xffffffff


	//   ....[67]....
        /*0298*/ 	.word	0xffffffff


	//   ....[68]....
        /*029c*/ 	.word	0xffffffff


	//   ....[69]....
        /*02a0*/ 	.word	0xffffffff


	//   ....[70]....
        /*02a4*/ 	.word	0xffffffff


	//   ....[71]....
        /*02a8*/ 	.word	0xffffffff


	//   ....[72]....
        /*02ac*/ 	.word	0xffffffff


	//   ....[73]....
        /*02b0*/ 	.word	0xffffffff


	//   ....[74]....
        /*02b4*/ 	.word	0xffffffff


	//   ....[75]....
        /*02b8*/ 	.word	0xffffffff


	//   ....[76]....
        /*02bc*/ 	.word	0xffffffff


	//   ....[77]....
        /*02c0*/ 	.word	0xffffffff


	//   ....[78]....
        /*02c4*/ 	.word	0xffffffff


	//   ....[79]....
        /*02c8*/ 	.word	0xffffffff


	//   ....[80]....
        /*02cc*/ 	.word	0xffffffff


	//   ....[81]....
        /*02d0*/ 	.word	0x05000022


	//   ....[82]....
        /*02d4*/ 	.word	0x05000022


	//   ....[83]....
        /*02d8*/ 	.word	0x05000022


	//   ....[84]....
        /*02dc*/ 	.word	0x05000022


	//   ....[85]....
        /*02e0*/ 	.word	0x05000022


	//   ....[86]....
        /*02e4*/ 	.word	0x05000022


	//   ....[87]....
        /*02e8*/ 	.word	0x05000022


	//   ....[88]....
        /*02ec*/ 	.word	0x05000022


	//   ....[89]....
        /*02f0*/ 	.word	0x05000022


	//   ....[90]....
        /*02f4*/ 	.word	0x05000022


	//   ....[91]....
        /*02f8*/ 	.word	0x05000022


	//   ....[92]....
        /*02fc*/ 	.word	0x05000022


	//   ....[93]....
        /*0300*/ 	.word	0x05000022


	//   ....[94]....
        /*0304*/ 	.word	0x05000022


	//   ....[95]....
        /*0308*/ 	.word	0x05000022


	//   ....[96]....
        /*030c*/ 	.word	0x05000022


	//   ....[97]....
        /*0310*/ 	.word	0x05000022


	//   ....[98]....
        /*0314*/ 	.word	0x05000022


	//   ....[99]....
        /*0318*/ 	.word	0x05000022


	//   ....[100]....
        /*031c*/ 	.word	0x05000022


	//   ....[101]....
        /*0320*/ 	.word	0x05000022


	//   ....[102]....
        /*0324*/ 	.word	0x05000022


	//   ....[103]....
        /*0328*/ 	.word	0x05000022


	//   ....[104]....
        /*032c*/ 	.word	0x05000022


	//   ....[105]....
        /*0330*/ 	.word	0x05000022


	//   ....[106]....
        /*0334*/ 	.word	0x05000022


	//   ....[107]....
        /*0338*/ 	.word	0x05000022


	//   ....[108]....
        /*033c*/ 	.word	0x05000022


	//   ....[109]....
        /*0340*/ 	.word	0x05000022


	//   ....[110]....
        /*0344*/ 	.word	0x05000022


	//   ....[111]....
        /*0348*/ 	.word	0x05000022


	//   ....[112]....
        /*034c*/ 	.word	0x05000022


	//   ....[113]....
        /*0350*/ 	.word	0x05000022


	//   ....[114]....
        /*0354*/ 	.word	0x05000022


	//   ....[115]....
        /*0358*/ 	.word	0x05000022


	//   ....[116]....
        /*035c*/ 	.word	0x05000022


	//   ....[117]....
        /*0360*/ 	.word	0x05000022


	//   ....[118]....
        /*0364*/ 	.word	0x05000022


	//   ....[119]....
        /*0368*/ 	.word	0x05000022


	//   ....[120]....
        /*036c*/ 	.word	0x05000022


	//   ....[121]....
        /*0370*/ 	.word	0x05000022


	//   ....[122]....
        /*0374*/ 	.word	0x05000022


	//   ....[123]....
        /*0378*/ 	.word	0x05000022


	//   ....[124]....
        /*037c*/ 	.word	0x05000022


	//   ....[125]....
        /*0380*/ 	.word	0x05000022


	//   ....[126]....
        /*0384*/ 	.word	0x05000022


	//   ....[127]....
        /*0388*/ 	.word	0x05000022


	//   ....[128]....
        /*038c*/ 	.word	0x05000022


	//   ....[129]....
        /*0390*/ 	.word	0x05000022


	//   ....[130]....
        /*0394*/ 	.word	0x05000022


	//   ....[131]....
        /*0398*/ 	.word	0x05000022


	//   ....[132]....
        /*039c*/ 	.word	0x05000022


	//   ....[133]....
        /*03a0*/ 	.word	0x05000022


	//   ....[134]....
        /*03a4*/ 	.word	0x05000022


	//   ....[135]....
        /*03a8*/ 	.word	0x05000022


	//   ....[136]....
        /*03ac*/ 	.word	0x05000022


	//   ....[137]....
        /*03b0*/ 	.word	0x05000022


	//   ....[138]....
        /*03b4*/ 	.word	0x05000022


	//   ....[139]....
        /*03b8*/ 	.word	0x05000022


	//   ....[140]....
        /*03bc*/ 	.word	0x05000022


	//   ....[141]....
        /*03c0*/ 	.word	0x05000022


	//   ....[142]....
        /*03c4*/ 	.word	0x05000022


	//   ....[143]....
        /*03c8*/ 	.word	0x05000022


	//   ....[144]....
        /*03cc*/ 	.word	0x05000022


	//   ....[145]....
        /*03d0*/ 	.word	0x05000022


	//----- nvinfo : EIATTR_COOP_GROUP_INSTR_OFFSETS
	.align		4
.L_83:
        /*03d4*/ 	.byte	0x04, 0x28
        /*03d6*/ 	.short	(.L_85 - .L_84)


	//   ....[0]....
.L_84:
        /*03d8*/ 	.word	0x000013b0


	//   ....[1]....
        /*03dc*/ 	.word	0x000013f0


	//   ....[2]....
        /*03e0*/ 	.word	0x00001410


	//   ....[3]....
        /*03e4*/ 	.word	0x00001430


	//   ....[4]....
        /*03e8*/ 	.word	0x00001450


	//   ....[5]....
        /*03ec*/ 	.word	0x000014f0


	//   ....[6]....
        /*03f0*/ 	.word	0x00001510


	//   ....[7]....
        /*03f4*/ 	.word	0x00001530


	//   ....[8]....
        /*03f8*/ 	.word	0x00001550


	//   ....[9]....
        /*03fc*/ 	.word	0x00001570


	//   ....[10]....
        /*0400*/ 	.word	0x00002170


	//   ....[11]....
        /*0404*/ 	.word	0x00002190


	//   ....[12]....
        /*0408*/ 	.word	0x000021b0


	//   ....[13]....
        /*040c*/ 	.word	0x000021d0


	//   ....[14]....
        /*0410*/ 	.word	0x000021f0


	//   ....[15]....
        /*0414*/ 	.word	0x00002630


	//   ....[16]....
        /*0418*/ 	.word	0x00002650


	//   ....[17]....
        /*041c*/ 	.word	0x00002680


	//   ....[18]....
        /*0420*/ 	.word	0x000026a0


	//   ....[19]....
        /*0424*/ 	.word	0x000026c0


	//   ....[20]....
        /*0428*/ 	.word	0x00002740


	//   ....[21]....
        /*042c*/ 	.word	0x000027b0


	//   ....[22]....
        /*0430*/ 	.word	0x00002950


	//   ....[23]....
        /*0434*/ 	.word	0x00002a30


	//   ....[24]....
        /*0438*/ 	.word	0x00002b10


	//   ....[25]....
        /*043c*/ 	.word	0x00002df0


	//   ....[26]....
        /*0440*/ 	.word	0x00002e10


	//   ....[27]....
        /*0444*/ 	.word	0x00002e30


	//   ....[28]....
        /*0448*/ 	.word	0x00002e50


	//   ....[29]....
        /*044c*/ 	.word	0x00002e70


	//   ....[30]....
        /*0450*/ 	.word	0x00002ef0


	//   ....[31]....
        /*0454*/ 	.word	0x00002f80


	//   ....[32]....
        /*0458*/ 	.word	0x00002fa0


	//   ....[33]....
        /*045c*/ 	.word	0x00002fb0


	//   ....[34]....
        /*0460*/ 	.word	0x000030b0


	//   ....[35]....
        /*0464*/ 	.word	0x00003590


	//   ....[36]....
        /*0468*/ 	.word	0x000035b0


	//   ....[37]....
        /*046c*/ 	.word	0x000035d0


	//   ....[38]....
        /*0470*/ 	.word	0x000035f0


	//   ....[39]....
        /*0474*/ 	.word	0x00003610


	//   ....[40]....
        /*0478*/ 	.word	0x000036f0


	//   ....[41]....
        /*047c*/ 	.word	0x00005bf0


	//   ....[42]....
        /*0480*/ 	.word	0x00005c10


	//   ....[43]....
        /*0484*/ 	.word	0x00005c30


	//   ....[44]....
        /*0488*/ 	.word	0x00005c50


	//   ....[45]....
        /*048c*/ 	.word	0x00005c70


	//   ....[46]....
        /*0490*/ 	.word	0x00006110


	//   ....[47]....
        /*0494*/ 	.word	0x00006150


	//   ....[48]....
        /*0498*/ 	.word	0x00006170


	//   ....[49]....
        /*049c*/ 	.word	0x00006190


	//   ....[50]....
        /*04a0*/ 	.word	0x000061b0


	//   ....[51]....
        /*04a4*/ 	.word	0x00006250


	//   ....[52]....
        /*04a8*/ 	.word	0x00006270


	//   ....[53]....
        /*04ac*/ 	.word	0x00006290


	//   ....[54]....
        /*04b0*/ 	.word	0x000062b0


	//   ....[55]....
        /*04b4*/ 	.word	0x000062d0


	//   ....[56]....
        /*04b8*/ 	.word	0x00007240


	//   ....[57]....
        /*04bc*/ 	.word	0x00007250


	//   ....[58]....
        /*04c0*/ 	.word	0x00007280


	//   ....[59]....
        /*04c4*/ 	.word	0x00007290


	//   ....[60]....
        /*04c8*/ 	.word	0x000072c0


	//   ....[61]....
        /*04cc*/ 	.word	0x000072d0


	//   ....[62]....
        /*04d0*/ 	.word	0x00007300


	//   ....[63]....
        /*04d4*/ 	.word	0x00007310


	//   ....[64]....
        /*04d8*/ 	.word	0x00007340


	//   ....[65]....
        /*04dc*/ 	.word	0x00007350


	//   ....[66]....
        /*04e0*/ 	.word	0x00007f80


	//   ....[67]....
        /*04e4*/ 	.word	0x00007fa0


	//   ....[68]....
        /*04e8*/ 	.word	0x00007fc0


	//   ....[69]....
        /*04ec*/ 	.word	0x00007fe0


	//   ....[70]....
        /*04f0*/ 	.word	0x00008000


	//   ....[71]....
        /*04f4*/ 	.word	0x000084f0


	//   ....[72]....
        /*04f8*/ 	.word	0x00008570


	//   ....[73]....
        /*04fc*/ 	.word	0x000085b0


	//   ....[74]....
        /*0500*/ 	.word	0x000085d0


	//   ....[75]....
        /*0504*/ 	.word	0x000085f0


	//   ....[76]....
        /*0508*/ 	.word	0x000086d0


	//   ....[77]....
        /*050c*/ 	.word	0x000086f0


	//   ....[78]....
        /*0510*/ 	.word	0x00008710


	//   ....[79]....
        /*0514*/ 	.word	0x00008730


	//   ....[80]....
        /*0518*/ 	.word	0x00008750


	//   ....[81]....
        /*051c*/ 	.word	0x00008ab0


	//   ....[82]....
        /*0520*/ 	.word	0x00008b10


	//   ....[83]....
        /*0524*/ 	.word	0x00008b70


	//   ....[84]....
        /*0528*/ 	.word	0x00008bd0


	//   ....[85]....
        /*052c*/ 	.word	0x00008c30


	//   ....[86]....
        /*0530*/ 	.word	0x00008cc0


	//   ....[87]....
        /*0534*/ 	.word	0x00008d50


	//   ....[88]....
        /*0538*/ 	.word	0x00008db0


	//   ....[89]....
        /*053c*/ 	.word	0x00008e10


	//   ....[90]....
        /*0540*/ 	.word	0x00008e70


	//   ....[91]....
        /*0544*/ 	.word	0x00008f70


	//   ....[92]....
        /*0548*/ 	.word	0x00008fd0


	//   ....[93]....
        /*054c*/ 	.word	0x00009030


	//   ....[94]....
        /*0550*/ 	.word	0x00009090


	//   ....[95]....
        /*0554*/ 	.word	0x000090f0


	//   ....[96]....
        /*0558*/ 	.word	0x000091e0


	//   ....[97]....
        /*055c*/ 	.word	0x00009270


	//   ....[98]....
        /*0560*/ 	.word	0x00009480


	//   ....[99]....
        /*0564*/ 	.word	0x000095c0


	//   ....[100]....
        /*0568*/ 	.word	0x00009710


	//   ....[101]....
        /*056c*/ 	.word	0x000098f0


	//   ....[102]....
        /*0570*/ 	.word	0x000099c0


	//   ....[103]....
        /*0574*/ 	.word	0x00009a20


	//   ....[104]....
        /*0578*/ 	.word	0x00009a80


	//   ....[105]....
        /*057c*/ 	.word	0x00009af0


	//   ....[106]....
        /*0580*/ 	.word	0x00009bb0


	//   ....[107]....
        /*0584*/ 	.word	0x00009cc0


	//   ....[108]....
        /*0588*/ 	.word	0x00009d40


	//   ....[109]....
        /*058c*/ 	.word	0x00009dc0


	//   ....[110]....
        /*0590*/ 	.word	0x00009e80


	//   ....[111]....
        /*0594*/ 	.word	0x00009f30


	//   ....[112]....
        /*0598*/ 	.word	0x00009f90


	//   ....[113]....
        /*059c*/ 	.word	0x00009ff0


	//   ....[114]....
        /*05a0*/ 	.word	0x0000a050


	//   ....[115]....
        /*05a4*/ 	.word	0x0000a0b0


	//   ....[116]....
        /*05a8*/ 	.word	0x0000a140


	//   ....[117]....
        /*05ac*/ 	.word	0x0000a1d0


	//   ....[118]....
        /*05b0*/ 	.word	0x0000a230


	//   ....[119]....
        /*05b4*/ 	.word	0x0000a290


	//   ....[120]....
        /*05b8*/ 	.word	0x0000a2f0


	//   ....[121]....
        /*05bc*/ 	.word	0x0000a370


	//   ....[122]....
        /*05c0*/ 	.word	0x0000a3d0


	//   ....[123]....
        /*05c4*/ 	.word	0x0000a430


	//   ....[124]....
        /*05c8*/ 	.word	0x0000a490


	//   ....[125]....
        /*05cc*/ 	.word	0x0000a4f0


	//   ....[126]....
        /*05d0*/ 	.word	0x0000a580


	//   ....[127]....
        /*05d4*/ 	.word	0x0000a610


	//   ....[128]....
        /*05d8*/ 	.word	0x0000a670


	//   ....[129]....
        /*05dc*/ 	.word	0x0000a6d0


	//   ....[130]....
        /*05e0*/ 	.word	0x0000a730


	//   ....[131]....
        /*05e4*/ 	.word	0x0000a790


	//   ....[132]....
        /*05e8*/ 	.word	0x0000a810


	//   ....[133]....
        /*05ec*/ 	.word	0x0000a880


	//   ....[134]....
        /*05f0*/ 	.word	0x0000a8f0


	//   ....[135]....
        /*05f4*/ 	.word	0x0000a960


	//   ....[136]....
        /*05f8*/ 	.word	0x0000a9f0


	//   ....[137]....
        /*05fc*/ 	.word	0x0000aa80


	//   ....[138]....
        /*0600*/ 	.word	0x0000aae0


	//   ....[139]....
        /*0604*/ 	.word	0x0000ab40


	//   ....[140]....
        /*0608*/ 	.word	0x0000aba0


	//   ....[141]....
        /*060c*/ 	.word	0x0000ac20


	//   ....[142]....
        /*0610*/ 	.word	0x0000ac80


	//   ....[143]....
        /*0614*/ 	.word	0x0000ace0


	//   ....[144]....
        /*0618*/ 	.word	0x0000ad40


	//   ....[145]....
        /*061c*/ 	.word	0x0000ada0


	//----- nvinfo : EIATTR_VRC_CTA_INIT_COUNT
	.align		4
.L_85:
        /*0620*/ 	.byte	0x02, 0x4a
	.zero		1
	.zero		1


	//----- nvinfo : EIATTR_EXIT_INSTR_OFFSETS
	.align		4
        /*0624*/ 	.byte	0x04, 0x1c
        /*0626*/ 	.short	(.L_87 - .L_86)


	//   ....[0]....
.L_86:
        /*0628*/ 	.word	0x000082f0


	//   ....[1]....
        /*062c*/ 	.word	0x00008a50


	//----- nvinfo : EIATTR_MAX_THREADS
	.align		4
.L_87:
        /*0630*/ 	.byte	0x04, 0x05
        /*0632*/ 	.short	(.L_89 - .L_88)
.L_88:
        /*0634*/ 	.word	0x00000200
        /*0638*/ 	.word	0x00000001
        /*063c*/ 	.word	0x00000001


	//----- nvinfo : EIATTR_CRS_STACK_SIZE
	.align		4
.L_89:
        /*0640*/ 	.byte	0x04, 0x1e
        /*0642*/ 	.short	(.L_91 - .L_90)
.L_90:
        /*0644*/ 	.word	0x00000000


	//----- nvinfo : EIATTR_CBANK_PARAM_SIZE
	.align		4
.L_91:
        /*0648*/ 	.byte	0x03, 0x19
        /*064a*/ 	.short	0x00b0


	//----- nvinfo : EIATTR_PARAM_CBANK
	.align		4
        /*064c*/ 	.byte	0x04, 0x0a
        /*064e*/ 	.short	(.L_93 - .L_92)
	.align		4
.L_92:
        /*0650*/ 	.word	index@(.nv.constant0._Z28ldg_decode_kernel_persistentPK13__nv_bfloat16PK15LDGLayerWeightsS1_S1_S1_PS_S5_S5_PfS6_S6_S6_S6_S6_S6_S6_PjS7_iPKiS9_if)
        /*0654*/ 	.short	0x0380
        /*0656*/ 	.short	0x00b0


	//----- nvinfo : EIATTR_SW_WAR
	.align		4
.L_93:
        /*0658*/ 	.byte	0x04, 0x36
        /*065a*/ 	.short	(.L_95 - .L_94)
.L_94:
        /*065c*/ 	.word	0x00000008
.L_95:


//--------------------- .nv.info._Z18ldg_lm_head_phase2PKfPKiPii --------------------------
	.section	.nv.info._Z18ldg_lm_head_phase2PKfPKiPii,"",@"SHT_CUDA_INFO"
	.sectionflags	@""
	.align	4


	//----- nvinfo : EIATTR_CUDA_API_VERSION
	.align		4
        /*0000*/ 	.byte	0x04, 0x37
        /*0002*/ 	.short	(.L_97 - .L_96)
.L_96:
        /*0004*/ 	.word	0x00000082


	//----- nvinfo : EIATTR_KPARAM_INFO
	.align		4
.L_97:
        /*0008*/ 	.byte	0x04, 0x17
        /*000a*/ 	.short	(.L_99 - .L_98)
.L_98:
        /*000c*/ 	.word	0x00000000
        /*0010*/ 	.short	0x0003
        /*0012*/ 	.short	0x0018
        /*0014*/ 	.byte	0x00, 0xf0, 0x11, 0x00


	//----- nvinfo : EIATTR_KPARAM_INFO
	.align		4
.L_99:
        /*0018*/ 	.byte	0x04, 0x17
        /*001a*/ 	.short	(.L_101 - .L_100)
.L_100:
        /*001c*/ 	.word	0x00000000
        /*0020*/ 	.short	0x0002
        /*0022*/ 	.short	0x0010
        /*0024*/ 	.byte	0x00, 0xf5, 0x21, 0x00


	//----- nvinfo : EIATTR_KPARAM_INFO
	.align		4
.L_101:
        /*0028*/ 	.byte	0x04, 0x17
        /*002a*/ 	.short	(.L_103 - .L_102)
.L_102:
        /*002c*/ 	.word	0x00000000
        /*0030*/ 	.short	0x0001
        /*0032*/ 	.short	0x0008
        /*0034*/ 	.byte	0x00, 0xf5, 0x21, 0x00


	//----- nvinfo : EIATTR_KPARAM_INFO
	.align		4
.L_103:
        /*0038*/ 	.byte	0x04, 0x17
        /*003a*/ 	.short	(.L_105 - .L_104)
.L_104:
        /*003c*/ 	.word	0x00000000
        /*0040*/ 	.short	0x0000
        /*0042*/ 	.short	0x0000
        /*0044*/ 	.byte	0x00, 0xf5, 0x21, 0x00


	//----- nvinfo : EIATTR_SPARSE_MMA_MASK
	.align		4
.L_105:
        /*0048*/ 	.byte	0x03, 0x50
        /*004a*/ 	.short	0x0000


	//----- nvinfo : EIATTR_MAXREG_COUNT
	.align		4
        /*004c*/ 	.byte	0x03, 0x1b
        /*004e*/ 	.short	0x00ff


	//----- nvinfo : EIATTR_NUM_BARRIERS
	.align		4
        /*0050*/ 	.byte	0x02, 0x4c
        /*0052*/ 	.byte	0x01
	.zero		1


	//----- nvinfo : EIATTR_MERCURY_ISA_VERSION
	.align		4
        /*0054*/ 	.byte	0x03, 0x5f
        /*0056*/ 	.short	0x0101


	//----- nvinfo : EIATTR_VRC_CTA_INIT_COUNT
	.align		4
        /*0058*/ 	.byte	0x02, 0x4a
	.zero		1
	.zero		1


	//----- nvinfo : EIATTR_EXIT_INSTR_OFFSETS
	.align		4
        /*005c*/ 	.byte	0x04, 0x1c
        /*005e*/ 	.short	(.L_107 - .L_106)


	//   ....[0]....
.L_106:
        /*0060*/ 	.word	0x000003e0


	//   ....[1]....
        /*0064*/ 	.word	0x00000450


	//----- nvinfo : EIATTR_CRS_STACK_SIZE
	.align		4
.L_107:
        /*0068*/ 	.byte	0x04, 0x1e
        /*006a*/ 	.short	(.L_109 - .L_108)
.L_108:
        /*006c*/ 	.word	0x00000000


	//----- nvinfo : EIATTR_CBANK_PARAM_SIZE
	.align		4
.L_109:
        /*0070*/ 	.byte	0x03, 0x19
        /*0072*/ 	.short	0x001c


	//----- nvinfo : EIATTR_PARAM_CBANK
	.align		4
        /*0074*/ 	.byte	0x04, 0x0a
        /*0076*/ 	.short	(.L_111 - .L_110)
	.align		4
.L_110:
        /*0078*/ 	.word	index@(.nv.constant0._Z18ldg_lm_head_phase2PKfPKiPii)
        /*007c*/ 	.short	0x0380
        /*007e*/ 	.short	0x001c


	//----- nvinfo : EIATTR_SW_WAR
	.align		4
.L_111:
        /*0080*/ 	.byte	0x04, 0x36
        /*0082*/ 	.short	(.L_113 - .L_112)
.L_112:
        /*0084*/ 	.word	0x00000008
.L_113:


//--------------------- .nv.info._Z18ldg_lm_head_phase1PKfPK13__nv_bfloat16PfPi --------------------------
	.section	.nv.info._Z18ldg_lm_head_phase1PKfPK13__nv_bfloat16PfPi,"",@"SHT_CUDA_INFO"
	.sectionflags	@""
	.align	4


	//----- nvinfo : EIATTR_CUDA_API_VERSION
	.align		4
        /*0000*/ 	.byte	0x04, 0x37
        /*0002*/ 	.short	(.L_115 - .L_114)
.L_114:
        /*0004*/ 	.word	0x00000082


	//----- nvinfo : EIATTR_KPARAM_INFO
	.align		4
.L_115:
        /*0008*/ 	.byte	0x04, 0x17
        /*000a*/ 	.short	(.L_117 - .L_116)
.L_116:
        /*000c*/ 	.word	0x00000000
        /*0010*/ 	.short	0x0003
        /*0012*/ 	.short	0x0018
        /*0014*/ 	.byte	0x00, 0xf5, 0x21, 0x00


	//----- nvinfo : EIATTR_KPARAM_INFO
	.align		4
.L_117:
        /*0018*/ 	.byte	0x04, 0x17
        /*001a*/ 	.short	(.L_119 - .L_118)
.L_118:
        /*001c*/ 	.word	0x00000000
        /*0020*/ 	.short	0x0002
        /*0022*/ 	.short	0x0010
        /*0024*/ 	.byte	0x00, 0xf5, 0x21, 0x00


	//----- nvinfo : EIATTR_KPARAM_INFO
	.align		4
.L_119:
        /*0028*/ 	.byte	0x04, 0x17
        /*002a*/ 	.short	(.L_121 - .L_120)
.L_120:
        /*002c*/ 	.word	0x00000000
        /*0030*/ 	.short	0x0001
        /*0032*/ 	.short	0x0008
        /*0034*/ 	.byte	0x00, 0xf5, 0x21, 0x00


	//----- nvinfo : EIATTR_KPARAM_INFO
	.align		4
.L_121:
        /*0038*/ 	.byte	0x04, 0x17
        /*003a*/ 	.short	(.L_123 - .L_122)
.L_122:
        /*003c*/ 	.word	0x00000000
        /*0040*/ 	.short	0x0000
        /*0042*/ 	.short	0x0000
        /*0044*/ 	.byte	0x00, 0xf5, 0x21, 0x00


	//----- nvinfo : EIATTR_SPARSE_MMA_MASK
	.align		4
.L_123:
        /*0048*/ 	.byte	0x03, 0x50
        /*004a*/ 	.short	0x0000


	//----- nvinfo : EIATTR_MAXREG_COUNT
	.align		4
        /*004c*/ 	.byte	0x03, 0x1b
        /*004e*/ 	.short	0x00ff


	//----- nvinfo : EIATTR_NUM_BARRIERS
	.align		4
        /*0050*/ 	.byte	0x02, 0x4c
        /*0052*/ 	.byte	0x01
	.zero		1


	//----- nvinfo : EIATTR_MERCURY_ISA_VERSION
	.align		4
        /*0054*/ 	.byte	0x03, 0x5f
        /*0056*/ 	.short	0x0101


	//----- nvinfo : EIATTR_COOP_GROUP_MASK_REGIDS
	.align		4
        /*0058*/ 	.byte	0x04, 0x29
        /*005a*/ 	.short	(.L_125 - .L_124)


	//   ....[0]....
.L_124:
        /*005c*/ 	.word	0xffffffff


	//   ....[1]....
        /*0060*/ 	.word	0xffffffff


	//   ....[2]....
        /*0064*/ 	.word	0xffffffff


	//   ....[3]....
        /*0068*/ 	.word	0xffffffff


	//   ....[4]....
        /*006c*/ 	.word	0xffffffff


	//   ....[5]....
        /*0070*/ 	.word	0xffffffff


	//   ....[6]....
        /*0074*/ 	.word	0xffffffff


	//   ....[7]....
        /*0078*/ 	.word	0xffffffff


	//   ....[8]....
        /*007c*/ 	.word	0xffffffff


	//   ....[9]....
        /*0080*/ 	.word	0xffffffff


	//   ....[10]....
        /*0084*/ 	.word	0xffffffff


	//   ....[11]....
        /*0088*/ 	.word	0xffffffff


	//   ....[12]....
        /*008c*/ 	.word	0xffffffff


	//   ....[13]....
        /*0090*/ 	.word	0xffffffff


	//   ....[14]....
        /*0094*/ 	.word	0xffffffff


	//   ....[15]....
        /*0098*/ 	.word	0xffffffff


	//   ....[16]....
        /*009c*/ 	.word	0xffffffff


	//   ....[17]....
        /*00a0*/ 	.word	0xffffffff


	//   ....[18]....
        /*00a4*/ 	.word	0xffffffff


	//   ....[19]....
        /*00a8*/ 	.word	0xffffffff


	//   ....[20]....
        /*00ac*/ 	.word	0xffffffff


	//   ....[21]....
        /*00b0*/ 	.word	0xffffffff


	//   ....[22]....
        /*00b4*/ 	.word	0x05000012


	//   ....[23]....
        /*00b8*/ 	.word	0x05000012


	//   ....[24]....
        /*00bc*/ 	.word	0x05000012


	//   ....[25]....
        /*00c0*/ 	.word	0x05000012


	//   ....[26]....
        /*00c4*/ 	.word	0x05000012


	//   ....[27]....
        /*00c8*/ 	.word	0x05000012


	//   ....[28]....
        /*00cc*/ 	.word	0x05000012


	//   ....[29]....
        /*00d0*/ 	.word	0x05000012


	//   ....[30]....
        /*00d4*/ 	.word	0x05000012


	//   ....[31]....
        /*00d8*/ 	.word	0x05000012


	//   ....[32]....
        /*00dc*/ 	.word	0x05000012


	//   ....[33]....
        /*00e0*/ 	.word	0x05000012


	//----- nvinfo : EIATTR_COOP_GROUP_INSTR_OFFSETS
	.align		4
.L_125:
        /*00e4*/ 	.byte	0x04, 0x28
        /*00e6*/ 	.short	(.L_127 - .L_126)


	//   ....[0]....
.L_126:
        /*00e8*/ 	.word	0x00001170


	//   ....[1]....
        /*00ec*/ 	.word	0x00001190


	//   ....[2]....
        /*00f0*/ 	.word	0x000011b0


	//   ....[3]....
        /*00f4*/ 	.word	0x000011d0


	//   ....[4]....
        /*00f8*/ 	.word	0x000011f0


	//   ....[5]....
        /*00fc*/ 	.word	0x000012a0


	//   ....[6]....
        /*0100*/ 	.word	0x000012c0


	//   ....[7]....
        /*0104*/ 	.word	0x000012e0


	//   ....[8]....
        /*0108*/ 	.word	0x00001300


	//   ....[9]....
        /*010c*/ 	.word	0x00001320


	//   ....[10]....
        /*0110*/ 	.word	0x00001430


	//   ....[11]....
        /*0114*/ 	.word	0x00001440


	//   ....[12]....
        /*0118*/ 	.word	0x00001650


	//   ....[13]....
        /*011c*/ 	.word	0x00001660


	//   ....[14]....
        /*0120*/ 	.word	0x000016a0


	//   ....[15]....
        /*0124*/ 	.word	0x000016b0


	//   ....[16]....
        /*0128*/ 	.word	0x000016f0


	//   ....[17]....
        /*012c*/ 	.word	0x00001700


	//   ....[18]....
        /*0130*/ 	.word	0x00001740


	//   ....[19]....
        /*0134*/ 	.word	0x00001750


	//   ....[20]....
        /*0138*/ 	.word	0x00001790


	//   ....[21]....
        /*013c*/ 	.word	0x000017a0


	//   ....[22]....
        /*0140*/ 	.word	0x000018b0


	//   ....[23]....
        /*0144*/ 	.word	0x00001950


	//   ....[24]....
        /*0148*/ 	.word	0x000019c0


	//   ....[25]....
        /*014c*/ 	.word	0x00001a30


	//   ....[26]....
        /*0150*/ 	.word	0x00001aa0


	//   ....[27]....
        /*0154*/ 	.word	0x00001b30


	//   ....[28]....
        /*0158*/ 	.word	0x00001bd0


	//   ....[29]....
        /*015c*/ 	.word	0x00001c40


	//   ....[30]....
        /*0160*/ 	.word	0x00001cb0


	//   ....[31]....
        /*0164*/ 	.word	0x00001d20


	//   ....[32]....
        /*0168*/ 	.word	0x00001dc0


	//   ....[33]....
        /*016c*/ 	.word	0x00001e50


	//----- nvinfo : EIATTR_VRC_CTA_INIT_COUNT
	.align		4
.L_127:
        /*0170*/ 	.byte	0x02, 0x4a
	.zero		1
	.zero		1


	//----- nvinfo : EIATTR_EXIT_INSTR_OFFSETS
	.align		4
        /*0174*/ 	.byte	0x04, 0x1c
        /*0176*/ 	.short	(.L_129 - .L_128)


	//   ....[0]....
.L_128:
        /*0178*/ 	.word	0x00001540


	//   ....[1]....
        /*017c*/ 	.word	0x000017b0


	//   ....[2]....
        /*0180*/ 	.word	0x00001850


	//----- nvinfo : EIATTR_CRS_STACK_SIZE
	.align		4
.L_129:
        /*0184*/ 	.byte	0x04, 0x1e
        /*0186*/ 	.short	(.L_131 - .L_130)
.L_130:
        /*0188*/ 	.word	0x00000000


	//----- nvinfo : EIATTR_CBANK_PARAM_SIZE
	.align		4
.L_131:
        /*018c*/ 	.byte	0x03, 0x19
        /*018e*/ 	.short	0x0020


	//----- nvinfo : EIATTR_PARAM_CBANK
	.align		4
        /*0190*/ 	.byte	0x04, 0x0a
        /*0192*/ 	.short	(.L_133 - .L_132)
	.align		4
.L_132:
        /*0194*/ 	.word	index@(.nv.constant0._Z18ldg_lm_head_phase1PKfPK13__nv_bfloat16PfPi)
        /*0198*/ 	.short	0x0380
        /*019a*/ 	.short	0x0020


	//----- nvinfo : EIATTR_SW_WAR
	.align		4
.L_133:
        /*019c*/ 	.byte	0x04, 0x36
        /*019e*/ 	.short	(.L_135 - .L_134)
.L_134:
        /*01a0*/ 	.word	0x00000008
.L_135:


//--------------------- .nv.info._Z18ldg_lm_head_logitsPKfPK13__nv_bfloat16Pf --------------------------
	.section	.nv.info._Z18ldg_lm_head_logitsPKfPK13__nv_bfloat16Pf,"",@"SHT_CUDA_INFO"
	.sectionflags	@""
	.align	4


	//----- nvinfo : EIATTR_CUDA_API_VERSION
	.align		4
        /*0000*/ 	.byte	0x04, 0x37
        /*0002*/ 	.short	(.L_137 - .L_136)
.L_136:
        /*0004*/ 	.word	0x00000082


	//----- nvinfo : EIATTR_KPARAM_INFO
	.align		4
.L_137:
        /*0008*/ 	.byte	0x04, 0x17
        /*000a*/ 	.short	(.L_139 - .L_138)
.L_138:
        /*000c*/ 	.word	0x00000000
        /*0010*/ 	.short	0x0002
        /*0012*/ 	.short	0x0010
        /*0014*/ 	.byte	0x00, 0xf5, 0x21, 0x00


	//----- nvinfo : EIATTR_KPARAM_INFO
	.align		4
.L_139:
        /*0018*/ 	.byte	0x04, 0x17
        /*001a*/ 	.short	(.L_141 - .L_140)
.L_140:
        /*001c*/ 	.word	0x00000000
        /*0020*/ 	.short	0x0001
        /*0022*/ 	.short	0x0008
        /*0024*/ 	.byte	0x00, 0xf5, 0x21, 0x00


	//----- nvinfo : EIATTR_KPARAM_INFO
	.align		4
.L_141:
        /*0028*/ 	.byte	0x04, 0x17
        /*002a*/ 	.short	(.L_143 - .L_142)
.L_142:
        /*002c*/ 	.word	0x00000000
        /*0030*/ 	.short	0x0000
        /*0032*/ 	.short	0x0000
        /*0034*/ 	.byte	0x00, 0xf5, 0x21, 0x00


	//----- nvinfo : EIATTR_SPARSE_MMA_MASK
	.align		4
.L_143:
        /*0038*/ 	.byte	0x03, 0x50
        /*003a*/ 	.short	0x0000


	//----- nvinfo : EIATTR_MAXREG_COUNT
	.align		4
        /*003c*/ 	.byte	0x03, 0x1b
        /*003e*/ 	.short	0x00ff


	//----- nvinfo : EIATTR_NUM_BARRIERS
	.align		4
        /*0040*/ 	.byte	0x02, 0x4c
        /*0042*/ 	.byte	0x01
	.zero		1


	//----- nvinfo : EIATTR_MERCURY_ISA_VERSION
	.align		4
        /*0044*/ 	.byte	0x03, 0x5f
        /*0046*/ 	.short	0x0101


	//----- nvinfo : EIATTR_COOP_GROUP_MASK_REGIDS
	.align		4
        /*0048*/ 	.byte	0x04, 0x29
        /*004a*/ 	.short	(.L_145 - .L_144)


	//   ....[0]....
.L_144:
        /*004c*/ 	.word	0xffffffff


	//   ....[1]....
        /*0050*/ 	.word	0xffffffff


	//   ....[2]....
        /*0054*/ 	.word	0xffffffff


	//   ....[3]....
        /*0058*/ 	.word	0xffffffff


	//   ....[4]....
        /*005c*/ 	.word	0xffffffff


	//   ....[5]....
        /*0060*/ 	.word	0xffffffff


	//   ....[6]....
        /*0064*/ 	.word	0xffffffff


	//   ....[7]....
        /*0068*/ 	.word	0xffffffff


	//   ....[8]....
        /*006c*/ 	.word	0xffffffff


	//   ....[9]....
        /*0070*/ 	.word	0xffffffff


	//   ....[10]....
        /*0074*/ 	.word	0x05000010


	//   ....[11]....
        /*0078*/ 	.word	0x05000010


	//   ....[12]....
        /*007c*/ 	.word	0x05000010


	//   ....[13]....
        /*0080*/ 	.word	0x05000010


	//   ....[14]....
        /*0084*/ 	.word	0x05000010


	//   ....[15]....
        /*0088*/ 	.word	0x05000010


	//   ....[16]....
        /*008c*/ 	.word	0x05000010


	//   ....[17]....
        /*0090*/ 	.word	0x05000010


	//   ....[18]....
        /*0094*/ 	.word	0x05000010


	//   ....[19]....
        /*0098*/ 	.word	0x05000010


	//----- nvinfo : EIATTR_COOP_GROUP_INSTR_OFFSETS
	.align		4
.L_145:
        /*009c*/ 	.byte	0x04, 0x28
        /*009e*/ 	.short	(.L_147 - .L_146)


	//   ....[0]....
.L_146:
        /*00a0*/ 	.word	0x00001190


	//   ....[1]....
        /*00a4*/ 	.word	0x000011b0


	//   ....[2]....
        /*00a8*/ 	.word	0x000011d0


	//   ....[3]....
        /*00ac*/ 	.word	0x000011f0


	//   ....[4]....
        /*00b0*/ 	.word	0x00001210


	//   ....[5]....
        /*00b4*/ 	.word	0x000012a0


	//   ....[6]....
        /*00b8*/ 	.word	0x000012c0


	//   ....[7]....
        /*00bc*/ 	.word	0x000012e0


	//   ....[8]....
        /*00c0*/ 	.word	0x00001300


	//   ....[9]....
        /*00c4*/ 	.word	0x00001320


	//   ....[10]....
        /*00c8*/ 	.word	0x00001410


	//   ....[11]....
        /*00cc*/ 	.word	0x000014b0


	//   ....[12]....
        /*00d0*/ 	.word	0x00001520


	//   ....[13]....
        /*00d4*/ 	.word	0x00001590


	//   ....[14]....
        /*00d8*/ 	.word	0x00001600


	//   ....[15]....
        /*00dc*/ 	.word	0x00001690


	//   ....[16]....
        /*00e0*/ 	.word	0x00001730


	//   ....[17]....
        /*00e4*/ 	.word	0x000017a0


	//   ....[18]....
        /*00e8*/ 	.word	0x00001810


	//   ....[19]....
        /*00ec*/ 	.word	0x00001880


	//----- nvinfo : EIATTR_VRC_CTA_INIT_COUNT
	.align		4
.L_147:
        /*00f0*/ 	.byte	0x02, 0x4a
	.zero		1
	.zero		1


	//----- nvinfo : EIATTR_EXIT_INSTR_OFFSETS
	.align		4
        /*00f4*/ 	.byte	0x04, 0x1c
        /*00f6*/ 	.short	(.L_149 - .L_148)


	//   ....[0]....
.L_148:
        /*00f8*/ 	.word	0x00000330


	//   ....[1]....
        /*00fc*/ 	.word	0x000013b0


	//----- nvinfo : EIATTR_CRS_STACK_SIZE
	.align		4
.L_149:
        /*0100*/ 	.byte	0x04, 0x1e
        /*0102*/ 	.short	(.L_151 - .L_150)
.L_150:
        /*0104*/ 	.word	0x00000000


	//----- nvinfo : EIATTR_CBANK_PARAM_SIZE
	.align		4
.L_151:
        /*0108*/ 	.byte	0x03, 0x19
        /*010a*/ 	.short	0x0018


	//----- nvinfo : EIATTR_PARAM_CBANK
	.align		4
        /*010c*/ 	.byte	0x04, 0x0a
        /*010e*/ 	.short	(.L_153 - .L_152)
	.align		4
.L_152:
        /*0110*/ 	.word	index@(.nv.constant0._Z18ldg_lm_head_logitsPKfPK13__nv_bfloat16Pf)
        /*0114*/ 	.short	0x0380
        /*0116*/ 	.short	0x0018


	//----- nvinfo : EIATTR_SW_WAR
	.align		4
.L_153:
        /*0118*/ 	.byte	0x04, 0x36
        /*011a*/ 	.short	(.L_155 - .L_154)
.L_154:
        /*011c*/ 	.word	0x00000008
.L_155:


//--------------------- .nv.info._Z17ldg_decode_kerneliPK13__nv_bfloat16PK15LDGLayerWeightsS1_S1_S1_PS_S5_S5_PfS6_S6_S6_S6_S6_S6_S6_iiiif --------------------------
	.section	.nv.info._Z17ldg_decode_kerneliPK13__nv_bfloat16PK15LDGLayerWeightsS1_S1_S1_PS_S5_S5_PfS6_S6_S6_S6_S6_S6_S6_iiiif,"",@"SHT_CUDA_INFO"
	.sectionflags	@""
	.align	4


	//----- nvinfo : EIATTR_CUDA_API_VERSION
	.align		4
        /*0000*/ 	.byte	0x04, 0x37
        /*0002*/ 	.short	(.L_157 - .L_156)
.L_156:
        /*0004*/ 	.word	0x00000082


	//----- nvinfo : EIATTR_KPARAM_INFO
	.align		4
.L_157:
        /*0008*/ 	.byte	0x04, 0x17
        /*000a*/ 	.short	(.L_159 - .L_158)
.L_158:
        /*000c*/ 	.word	0x00000000
        /*0010*/ 	.short	0x0015
        /*0012*/ 	.short	0x0098
        /*0014*/ 	.byte	0x00, 0xf0, 0x11, 0x00


	//----- nvinfo : EIATTR_KPARAM_INFO
	.align		4
.L_159:
        /*0018*/ 	.byte	0x04, 0x17
        /*001a*/ 	.short	(.L_161 - .L_160)
.L_160:
        /*001c*/ 	.word	0x00000000
        /*0020*/ 	.short	0x0014
        /*0022*/ 	.short	0x0094
        /*0024*/ 	.byte	0x00, 0xf0, 0x11, 0x00


	//----- nvinfo : EIATTR_KPARAM_INFO
	.align		4
.L_161:
        /*0028*/ 	.byte	0x04, 0x17
        /*002a*/ 	.short	(.L_163 - .L_162)
.L_162:
        /*002c*/ 	.word	0x00000000
        /*0030*/ 	.short	0x0013
        /*0032*/ 	.short	0x0090
        /*0034*/ 	.byte	0x00, 0xf0, 0x11, 0x00


	//----- nvinfo : EIATTR_KPARAM_INFO
	.align		4
.L_163:
        /*0038*/ 	.byte	0x04, 0x17
        /*003a*/ 	.short	(.L_165 - .L_164)
.L_164:
        /*003c*/ 	.word	0x00000000
        /*0040*/ 	.short	0x0012
        /*0042*/ 	.short	0x008c
        /*0044*/ 	.byte	0x00, 0xf0, 0x11, 0x00


	//----- nvinfo : EIATTR_KPARAM_INFO
	.align		4
.L_165:
        /*0048*/ 	.byte	0x04, 0x17
        /*004a*/ 	.short	(.L_167 - .L_166)
.L_166:
        /*004c*/ 	.word	0x00000000
        /*0050*/ 	.short	0x0011
        /*0052*/ 	.short	0x0088
        /*0054*/ 	.byte	0x00, 0xf0, 0x11, 0x00


	//----- nvinfo : EIATTR_KPARAM_INFO
	.align		4
.L_167:
        /*0058*/ 	.byte	0x04, 0x17
        /*005a*/ 	.short	(.L_169 - .L_168)
.L_168:
        /*005c*/ 	.word	0x00000000
        /*0060*/ 	.short	0x0010
        /*0062*/ 	.short	0x0080
        /*0064*/ 	.byte	0x00, 0xf5, 0x21, 0x00


	//----- nvinfo : EIATTR_KPARAM_INFO
	.align		4
.L_169:
        /*0068*/ 	.byte	0x04, 0x17
        /*006a*/ 	.short	(.L_171 - .L_170)
.L_170:
        /*006c*/ 	.word	0x00000000
        /*0070*/ 	.short	0x000f
        /*0072*/ 	.short	0x0078
        /*0074*/ 	.byte	0x00, 0xf5, 0x21, 0x00


	//----- nvinfo : EIATTR_KPARAM_INFO
	.align		4
.L_171:
        /*0078*/ 	.byte	0x04, 0x17
        /*007a*/ 	.short	(.L_173 - .L_172)
.L_172:
        /*007c*/ 	.word	0x00000000
        /*0080*/ 	.short	0x000e
        /*0082*/ 	.short	0x0070
        /*0084*/ 	.byte	0x00, 0xf5, 0x21, 0x00


	//----- nvinfo : EIATTR_KPARAM_INFO
	.align		4
.L_173:
        /*0088*/ 	.byte	0x04, 0x17
        /*008a*/ 	.short	(.L_175 - .L_174)
.L_174:
        /*008c*/ 	.word	0x00000000
        /*0090*/ 	.short	0x000d
        /*0092*/ 	.short	0x0068
        /*0094*/ 	.byte	0x00, 0xf5, 0x21, 0x00


	//----- nvinfo : EIATTR_KPARAM_INFO
	.align		4
.L_175:
        /*0098*/ 	.byte	0x04, 0x17
        /*009a*/ 	.short	(.L_177 - .L_176)
.L_176:
        /*009c*/ 	.word	0x00000000
        /*00a0*/ 	.short	0x000c
        /*00a2*/ 	.short	0x0060
        /*00a4*/ 	.byte	0x00, 0xf5, 0x21, 0x00


	//----- nvinfo : EIATTR_KPARAM_INFO
	.align		4
.L_177:
        /*00a8*/ 	.byte	0x04, 0x17
        /*00aa*/ 	.short	(.L_179 - .L_178)
.L_178:
        /*00ac*/ 	.word	0x00000000
        /*00b0*/ 	.short	0x000b
        /*00b2*/ 	.short	0x0058
        /*00b4*/ 	.byte	0x00, 0xf5, 0x21, 0x00


	//----- nvinfo : EIATTR_KPARAM_INFO
	.align		4
.L_179:
        /*00b8*/ 	.byte	0x04, 0x17
        /*00ba*/ 	.short	(.L_181 - .L_180)
.L_180:
        /*00bc*/ 	.word	0x00000000
        /*00c0*/ 	.short	0x000a
        /*00c2*/ 	.short	0x0050
        /*00c4*/ 	.byte	0x00, 0xf5, 0x21, 0x00


	//----- nvinfo : EIATTR_KPARAM_INFO
	.align		4
.L_181:
        /*00c8*/ 	.byte	0x04, 0x17
        /*00ca*/ 	.short	(.L_183 - .L_182)
.L_182:
        /*00cc*/ 	.word	0x00000000
        /*00d0*/ 	.short	0x0009
        /*00d2*/ 	.short	0x0048
        /*00d4*/ 	.byte	0x00, 0xf5, 0x21, 0x00


	//----- nvinfo : EIATTR_KPARAM_INFO
	.align		4
.L_183:
        /*00d8*/ 	.byte	0x04, 0x17
        /*00da*/ 	.short	(.L_185 - .L_184)
.L_184:
        /*00dc*/ 	.word	0x00000000
        /*00e0*/ 	.short	0x0008
        /*00e2*/ 	.short	0x0040
        /*00e4*/ 	.byte	0x00, 0xf5, 0x21, 0x00


	//----- nvinfo : EIATTR_KPARAM_INFO
	.align		4
.L_185:
        /*00e8*/ 	.byte	0x04, 0x17
        /*00ea*/ 	.short	(.L_187 - .L_186)
.L_186:
        /*00ec*/ 	.word	0x00000000
        /*00f0*/ 	.short	0x0007
        /*00f2*/ 	.short	0x0038
        /*00f4*/ 	.byte	0x00, 0xf5, 0x21, 0x00


	//----- nvinfo : EIATTR_KPARAM_INFO
	.align		4
.L_187:
        /*00f8*/ 	.byte	0x04, 0x17
        /*00fa*/ 	.short	(.L_189 - .L_188)
.L_188:
        /*00fc*/ 	.word	0x00000000
        /*0100*/ 	.short	0x0006
        /*0102*/ 	.short	0x0030
        /*0104*/ 	.byte	0x00, 0xf5, 0x21, 0x00


	//----- nvinfo : EIATTR_KPARAM_INFO
	.align		4
.L_189:
        /*0108*/ 	.byte	0x04, 0x17
        /*010a*/ 	.short	(.L_191 - .L_190)
.L_190:
        /*010c*/ 	.word	0x00000000
        /*0110*/ 	.short	0x0005
        /*0112*/ 	.short	0x0028
        /*0114*/ 	.byte	0x00, 0xf5, 0x21, 0x00


	//----- nvinfo : EIATTR_KPARAM_INFO
	.align		4
.L_191:
        /*0118*/ 	.byte	0x04, 0x17
        /*011a*/ 	.short	(.L_193 - .L_192)
.L_192:
        /*011c*/ 	.word	0x00000000
        /*0120*/ 	.short	0x0004
        /*0122*/ 	.short	0x0020
        /*0124*/ 	.byte	0x00, 0xf5, 0x21, 0x00


	//----- nvinfo : EIATTR_KPARAM_INFO
	.align		4
.L_193:
        /*0128*/ 	.byte	0x04, 0x17
        /*012a*/ 	.short	(.L_195 - .L_194)
.L_194:
        /*012c*/ 	.word	0x00000000
        /*0130*/ 	.short	0x0003
        /*0132*/ 	.short	0x0018
        /*0134*/ 	.byte	0x00, 0xf5, 0x21, 0x00


	//----- nvinfo : EIATTR_KPARAM_INFO
	.align		4
.L_195:
        /*0138*/ 	.byte	0x04, 0x17
        /*013a*/ 	.short	(.L_197 - .L_196)
.L_196:
        /*013c*/ 	.word	0x00000000
        /*0140*/ 	.short	0x0002
        /*0142*/ 	.short	0x0010
        /*0144*/ 	.byte	0x00, 0xf5, 0x21, 0x00


	//----- nvinfo : EIATTR_KPARAM_INFO
	.align		4
.L_197:
        /*0148*/ 	.byte	0x04, 0x17
        /*014a*/ 	.short	(.L_199 - .L_198)
.L_198:
        /*014c*/ 	.word	0x00000000
        /*0150*/ 	.short	0x0001
        /*0152*/ 	.short	0x0008
        /*0154*/ 	.byte	0x00, 0xf5, 0x21, 0x00


	//----- nvinfo : EIATTR_KPARAM_INFO
	.align		4
.L_199:
        /*0158*/ 	.byte	0x04, 0x17
        /*015a*/ 	.short	(.L_201 - .L_200)
.L_200:
        /*015c*/ 	.word	0x00000000
        /*0160*/ 	.short	0x0000
        /*0162*/ 	.short	0x0000
        /*0164*/ 	.byte	0x00, 0xf0, 0x11, 0x00


	//----- nvinfo : EIATTR_SPARSE_MMA_MASK
	.align		4
.L_201:
        /*0168*/ 	.byte	0x03, 0x50
        /*016a*/ 	.short	0x0000


	//----- nvinfo : EIATTR_MAXREG_COUNT
	.align		4
        /*016c*/ 	.byte	0x03, 0x1b
        /*016e*/ 	.short	0x0080


	//----- nvinfo : EIATTR_NUM_BARRIERS
	.align		4
        /*0170*/ 	.byte	0x02, 0x4c
        /*0172*/ 	.byte	0x01
	.zero		1


	//----- nvinfo : EIATTR_MERCURY_ISA_VERSION
	.align		4
        /*0174*/ 	.byte	0x03, 0x5f
        /*0176*/ 	.short	0x0101


	//----- nvinfo : EIATTR_INT_WARP_WIDE_INSTR_OFFSETS
	.align		4
        /*0178*/ 	.byte	0x04, 0x31
        /*017a*/ 	.short	(.L_203 - .L_202)


	//   ....[0]....
.L_202:
        /*017c*/ 	.word	0x00000790


	//   ....[1]....
        /*0180*/ 	.word	0x000008c0


	//   ....[2]....
        /*0184*/ 	.word	0x00002340


	//   ....[3]....
        /*0188*/ 	.word	0x00002400


	//   ....[4]....
        /*018c*/ 	.word	0x00003240


	//   ....[5]....
        /*0190*/ 	.word	0x00003300


	//   ....[6]....
        /*0194*/ 	.word	0x000051e0


	//   ....[7]....
        /*0198*/ 	.word	0x000052a0


	//   ....[8]....
        /*019c*/ 	.word	0x00005ef0


	//   ....[9]....
        /*01a0*/ 	.word	0x00005fb0


	//   ....[10]....
        /*01a4*/ 	.word	0x00007680


	//   ....[11]....
        /*01a8*/ 	.word	0x00007740


	//   ....[12]....
        /*01ac*/ 	.word	0x00008360


	//   ....[13]....
        /*01b0*/ 	.word	0x00008420


	//----- nvinfo : EIATTR_COOP_GROUP_MASK_REGIDS
	.align		4
.L_203:
        /*01b4*/ 	.byte	0x04, 0x29
        /*01b6*/ 	.short	(.L_205 - .L_204)


	//   ....[0]....
.L_204:
        /*01b8*/ 	.word	0xffffffff


	//   ....[1]....
        /*01bc*/ 	.word	0xffffffff


	//   ....[2]....
        /*01c0*/ 	.word	0xffffffff


	//   ....[3]....
        /*01c4*/ 	.word	0xffffffff


	//   ....[4]....
        /*01c8*/ 	.word	0xffffffff


	//   ....[5]....
        /*01cc*/ 	.word	0xffffffff


	//   ....[6]....
        /*01d0*/ 	.word	0xffffffff


	//   ....[7]....
        /*01d4*/ 	.word	0xffffffff


	//   ....[8]....
        /*01d8*/ 	.word	0xffffffff


	//   ....[9]....
        /*01dc*/ 	.word	0xffffffff


	//   ....[10]....
        /*01e0*/ 	.word	0xffffffff


	//   ....[11]....
        /*01e4*/ 	.word	0xffffffff


	//   ....[12]....
        /*01e8*/ 	.word	0xffffffff


	//   ....[13]....
        /*01ec*/ 	.word	0xffffffff


	//   ....[14]....
        /*01f0*/ 	.word	0xffffffff


	//   ....[15]....
        /*01f4*/ 	.word	0xffffffff


	//   ....[16]....
        /*01f8*/ 	.word	0xffffffff


	//   ....[17]....
        /*01fc*/ 	.word	0xffffffff


	//   ....[18]....
        /*0200*/ 	.word	0xffffffff


	//   ....[19]....
        /*0204*/ 	.word	0xffffffff


	//   ....[20]....
        /*0208*/ 	.word	0xffffffff


	//   ....[21]....
        /*020c*/ 	.word	0xffffffff


	//   ....[22]....
        /*0210*/ 	.word	0xffffffff


	//   ....[23]....
        /*0214*/ 	.word	0xffffffff


	//   ....[24]....
        /*0218*/ 	.word	0xffffffff


	//   ....[25]....
        /*021c*/ 	.word	0xffffffff


	//   ....[26]....
        /*0220*/ 	.word	0xffffffff


	//   ....[27]....
        /*0224*/ 	.word	0xffffffff


	//   ....[28]....
        /*0228*/ 	.word	0xffffffff


	//   ....[29]....
        /*022c*/ 	.word	0xffffffff


	//   ....[30]....
        /*0230*/ 	.word	0xffffffff


	//   ....[31]....
        /*0234*/ 	.word	0xffffffff


	//   ....[32]....
        /*0238*/ 	.word	0xffffffff


	//   ....[33]....
        /*023c*/ 	.word	0xffffffff


	//   ....[34]....
        /*0240*/ 	.word	0xffffffff


	//   ....[35]....
        /*0244*/ 	.word	0xffffffff


	//   ....[36]....
        /*0248*/ 	.word	0xffffffff


	//   ....[37]....
        /*024c*/ 	.word	0xffffffff


	//   ....[38]....
        /*0250*/ 	.word	0xffffffff


	//   ....[39]....
        /*0254*/ 	.word	0xffffffff


	//   ....[40]....
        /*0258*/ 	.word	0xffffffff


	//   ....[41]....
        /*025c*/ 	.word	0xffffffff


	//   ....[42]....
        /*0260*/ 	.word	0xffffffff


	//   ....[43]....
        /*0264*/ 	.word	0xffffffff


	//   ....[44]....
        /*0268*/ 	.word	0xffffffff


	//   ....[45]....
        /*026c*/ 	.word	0xffffffff


	//   ....[46]....
        /*0270*/ 	.word	0xffffffff


	//   ....[47]....
        /*0274*/ 	.word	0xffffffff


	//   ....[48]....
        /*0278*/ 	.word	0xffffffff


	//   ....[49]....
        /*027c*/ 	.word	0xffffffff


	//   ....[50]....
        /*0280*/ 	.word	0xffffffff


	//   ....[51]....
        /*0284*/ 	.word	0xffffffff


	//   ....[52]....
        /*0288*/ 	.word	0xffffffff


	//   ....[53]....
        /*028c*/ 	.word	0xffffffff


	//   ....[54]....
        /*0290*/ 	.word	0xffffffff


	//   ....[55]....
        /*0294*/ 	.word	0xffffffff


	//   ....[56]....
        /*0298*/ 	.word	0xffffffff


	//   ....[57]....
        /*029c*/ 	.word	0xffffffff


	//   ....[58]....
        /*02a0*/ 	.word	0xffffffff


	//   ....[59]....
        /*02a4*/ 	.word	0xffffffff


	//   ....[60]....
        /*02a8*/ 	.word	0xffffffff


	//   ....[61]....
        /*02ac*/ 	.word	0xffffffff


	//   ....[62]....
        /*02b0*/ 	.word	0xffffffff


	//   ....[63]....
        /*02b4*/ 	.word	0xffffffff


	//   ....[64]....
        /*02b8*/ 	.word	0xffffffff


	//   ....[65]....
        /*02bc*/ 	.word	0xffffffff


	//   ....[66]....
        /*02c0*/ 	.word	0xffffffff


	//   ....[67]....
        /*02c4*/ 	.word	0xffffffff


	//   ....[68]....
        /*02c8*/ 	.word	0xffffffff


	//   ....[69]....
        /*02cc*/ 	.word	0xffffffff


	//   ....[70]....
        /*02d0*/ 	.word	0xffffffff


	//   ....[71]....
        /*02d4*/ 	.word	0xffffffff


	//   ....[72]....
        /*02d8*/ 	.word	0xffffffff


	//   ....[73]....
        /*02dc*/ 	.word	0xffffffff


	//   ....[74]....
        /*02e0*/ 	.word	0xffffffff


	//   ....[75]....
        /*02e4*/ 	.word	0xffffffff


	//   ....[76]....
        /*02e8*/ 	.word	0xffffffff


	//   ....[77]....
        /*02ec*/ 	.word	0xffffffff


	//   ....[78]....
        /*02f0*/ 	.word	0xffffffff


	//   ....[79]....
        /*02f4*/ 	.word	0xffffffff


	//   ....[80]....
        /*02f8*/ 	.word	0xffffffff


	//   ....[81]....
        /*02fc*/ 	.word	0xffffffff


	//   ....[82]....
        /*0300*/ 	.word	0xffffffff


	//   ....[83]....
        /*0304*/ 	.word	0xffffffff


	//   ....[84]....
        /*0308*/ 	.word	0xffffffff


	//   ....[85]....
        /*030c*/ 	.word	0xffffffff


	//   ....[86]....
        /*0310*/ 	.word	0xffffffff


	//   ....[87]....
        /*0314*/ 	.word	0xffffffff


	//   ....[88]....
        /*0318*/ 	.word	0xffffffff


	//   ....[89]....
        /*031c*/ 	.word	0xffffffff


	//   ....[90]....
        /*0320*/ 	.word	0xffffffff


	//   ....[91]....
        /*0324*/ 	.word	0xffffffff


	//   ....[92]....
        /*0328*/ 	.word	0xffffffff


	//   ....[93]....
        /*032c*/ 	.word	0xffffffff


	//   ....[94]....
        /*0330*/ 	.word	0xffffffff


	//   ....[95]....
        /*0334*/ 	.word	0x0500001e


	//   ....[96]....
        /*0338*/ 	.word	0x0500001e


	//   ....[97]....
        /*033c*/ 	.word	0x0500001e


	//   ....[98]....
        /*0340*/ 	.word	0x0500001e


	//   ....[99]....
        /*0344*/ 	.word	0x0500001e


	//   ....[100]....
        /*0348*/ 	.word	0x0500001e


	//   ....[101]....
        /*034c*/ 	.word	0x0500001e


	//   ....[102]....
        /*0350*/ 	.word	0x0500001e


	//   ....[103]....
        /*0354*/ 	.word	0x0500001e


	//   ....[104]....
        /*0358*/ 	.word	0x0500001e


	//   ....[105]....
        /*035c*/ 	.word	0x0500001e


	//   ....[106]....
        /*0360*/ 	.word	0x0500001e


	//   ....[107]....
        /*0364*/ 	.word	0x0500001e


	//   ....[108]....
        /*0368*/ 	.word	0x0500001e


	//   ....[109]....
        /*036c*/ 	.word	0x0500001e


	//   ....[110]....
        /*0370*/ 	.word	0x0500001e


	//   ....[111]....
        /*0374*/ 	.word	0x0500001e


	//   ....[112]....
        /*0378*/ 	.word	0x0500001e


	//   ....[113]....
        /*037c*/ 	.word	0x0500001e


	//   ....[114]....
        /*0380*/ 	.word	0x0500001e


	//   ....[115]....
        /*0384*/ 	.word	0x0500001e


	//   ....[116]....
        /*0388*/ 	.word	0x0500001e


	//   ....[117]....
        /*038c*/ 	.word	0x0500001e


	//   ....[118]....
        /*0390*/ 	.word	0x0500001e


	//   ....[119]....
        /*0394*/ 	.word	0x0500001e


	//   ....[120]....
        /*0398*/ 	.word	0x0500001e


	//   ....[121]....
        /*039c*/ 	.word	0x0500001e


	//   ....[122]....
        /*03a0*/ 	.word	0x0500001e


	//   ....[123]....
        /*03a4*/ 	.word	0x0500001e


	//   ....[124]....
        /*03a8*/ 	.word	0x0500001e


	//   ....[125]....
        /*03ac*/ 	.word	0x0500001e


	//   ....[126]....
        /*03b0*/ 	.word	0x0500001e


	//   ....[127]....
        /*03b4*/ 	.word	0x0500001e


	//   ....[128]....
        /*03b8*/ 	.word	0x0500001e


	//   ....[129]....
        /*03bc*/ 	.word	0x0500001e


	//   ....[130]....
        /*03c0*/ 	.word	0x0500001e


	//   ....[131]....
        /*03c4*/ 	.word	0x0500001e


	//   ....[132]....
        /*03c8*/ 	.word	0x0500001e


	//   ....[133]....
        /*03cc*/ 	.word	0x0500001e


	//   ....[134]....
        /*03d0*/ 	.word	0x0500001e


	//   ....[135]....
        /*03d4*/ 	.word	0x0500001e


	//   ....[136]....
        /*03d8*/ 	.word	0x0500001e


	//   ....[137]....
        /*03dc*/ 	.word	0x0500001e


	//   ....[138]....
        /*03e0*/ 	.word	0x0500001e


	//   ....[139]....
        /*03e4*/ 	.word	0x0500001e


	//   ....[140]....
        /*03e8*/ 	.word	0x0500001e


	//   ....[141]....
        /*03ec*/ 	.word	0x0500001e


	//   ....[142]....
        /*03f0*/ 	.word	0x0500001e


	//   ....[143]....
        /*03f4*/ 	.word	0x0500001e


	//   ....[144]....
        /*03f8*/ 	.word	0x0500001e


	//   ....[145]....
        /*03fc*/ 	.word	0x0500001e


	//   ....[146]....
        /*0400*/ 	.word	0x0500001e


	//   ....[147]....
        /*0404*/ 	.word	0x0500001e


	//   ....[148]....
        /*0408*/ 	.word	0x0500001e


	//   ....[149]....
        /*040c*/ 	.word	0x0500001e


	//   ....[150]....
        /*0410*/ 	.word	0x0500001e


	//   ....[151]....
        /*0414*/ 	.word	0x0500001e


	//   ....[152]....
        /*0418*/ 	.word	0x0500001e


	//   ....[153]....
        /*041c*/ 	.word	0x0500001e


	//   ....[154]....
        /*0420*/ 	.word	0x0500001e


	//   ....[155]....
        /*0424*/ 	.word	0x0500001e


	//   ....[156]....
        /*0428*/ 	.word	0x0500001e


	//   ....[157]....
        /*042c*/ 	.word	0x0500001e


	//   ....[158]....
        /*0430*/ 	.word	0x0500001e


	//   ....[159]....
        /*0434*/ 	.word	0x0500001e


	//   ....[160]....
        /*0438*/ 	.word	0x0500001e


	//   ....[161]....
        /*043c*/ 	.word	0x0500001e


	//   ....[162]....
        /*0440*/ 	.word	0x0500001e


	//   ....[163]....
        /*0444*/ 	.word	0x0500001e


	//   ....[164]....
        /*0448*/ 	.word	0x0500001e


	//   ....[165]....
        /*044c*/ 	.word	0x0500001e


	//   ....[166]....
        /*0450*/ 	.word	0x0500001e


	//   ....[167]....
        /*0454*/ 	.word	0x0500001e


	//   ....[168]....
        /*0458*/ 	.word	0x0500001e


	//   ....[169]....
        /*045c*/ 	.word	0x0500001e


	//   ....[170]....
        /*0460*/ 	.word	0x0500001e


	//   ....[171]....
        /*0464*/ 	.word	0x0500001e


	//   ....[172]....
        /*0468*/ 	.word	0x0500001e


	//   ....[173]....
        /*046c*/ 	.word	0x0500001e


	//   ....[174]....
        /*0470*/ 	.word	0x0500001e


	//   ....[175]....
        /*0474*/ 	.word	0x0500001e


	//   ....[176]....
        /*0478*/ 	.word	0x0500001e


	//   ....[177]....
        /*047c*/ 	.word	0x0500001e


	//   ....[178]....
        /*0480*/ 	.word	0x0500001e


	//   ....[179]....
        /*0484*/ 	.word	0x0500001e


	//   ....[180]....
        /*0488*/ 	.word	0x0500001e


	//   ....[181]....
        /*048c*/ 	.word	0x0500001e


	//   ....[182]....
        /*0490*/ 	.word	0x0500001e


	//   ....[183]....
        /*0494*/ 	.word	0x0500001e


	//   ....[184]....
        /*0498*/ 	.word	0x0500001e


	//   ....[185]....
        /*049c*/ 	.word	0x0500001e


	//   ....[186]....
        /*04a0*/ 	.word	0x0500001e


	//   ....[187]....
        /*04a4*/ 	.word	0x0500001e


	//   ....[188]....
        /*04a8*/ 	.word	0x0500001e


	//----- nvinfo : EIATTR_COOP_GROUP_INSTR_OFFSETS
	.align		4
.L_205:
        /*04ac*/ 	.byte	0x04, 0x28
        /*04ae*/ 	.short	(.L_207 - .L_206)


	//   ....[0]....
.L_206:
        /*04b0*/ 	.word	0x00000700


	//   ....[1]....
        /*04b4*/ 	.word	0x00000970


	//   ....[2]....
        /*04b8*/ 	.word	0x000013f0


	//   ....[3]....
        /*04bc*/ 	.word	0x00001410


	//   ....[4]....
        /*04c0*/ 	.word	0x00001430


	//   ....[5]....
        /*04c4*/ 	.word	0x00001450


	//   ....[6]....
        /*04c8*/ 	.word	0x00001470


	//   ....[7]....
        /*04cc*/ 	.word	0x00001530


	//   ....[8]....
        /*04d0*/ 	.word	0x00001550


	//   ....[9]....
        /*04d4*/ 	.word	0x00001570


	//   ....[10]....
        /*04d8*/ 	.word	0x00001590


	//   ....[11]....
        /*04dc*/ 	.word	0x000015b0


	//   ....[12]....
        /*04e0*/ 	.word	0x000021c0


	//   ....[13]....
        /*04e4*/ 	.word	0x000021e0


	//   ....[14]....
        /*04e8*/ 	.word	0x00002200


	//   ....[15]....
        /*04ec*/ 	.word	0x00002220


	//   ....[16]....
        /*04f0*/ 	.word	0x00002240


	//   ....[17]....
        /*04f4*/ 	.word	0x00002300


	//   ....[18]....
        /*04f8*/ 	.word	0x000024b0


	//   ....[19]....
        /*04fc*/ 	.word	0x00002670


	//   ....[20]....
        /*0500*/ 	.word	0x000026e0


	//   ....[21]....
        /*0504*/ 	.word	0x00002710


	//   ....[22]....
        /*0508*/ 	.word	0x00002730


	//   ....[23]....
        /*050c*/ 	.word	0x00002750


	//   ....[24]....
        /*0510*/ 	.word	0x000027d0


	//   ....[25]....
        /*0514*/ 	.word	0x00002830


	//   ....[26]....
        /*0518*/ 	.word	0x000029b0


	//   ....[27]....
        /*051c*/ 	.word	0x00002ab0


	//   ....[28]....
        /*0520*/ 	.word	0x00002b90


	//   ....[29]....
        /*0524*/ 	.word	0x00002e70


	//   ....[30]....
        /*0528*/ 	.word	0x00002e90


	//   ....[31]....
        /*052c*/ 	.word	0x00002eb0


	//   ....[32]....
        /*0530*/ 	.word	0x00002ed0


	//   ....[33]....
        /*0534*/ 	.word	0x00002ef0


	//   ....[34]....
        /*0538*/ 	.word	0x00002f70


	//   ....[35]....
        /*053c*/ 	.word	0x00003000


	//   ....[36]....
        /*0540*/ 	.word	0x00003020


	//   ....[37]....
        /*0544*/ 	.word	0x00003030


	//   ....[38]....
        /*0548*/ 	.word	0x00003130


	//   ....[39]....
        /*054c*/ 	.word	0x000031f0


	//   ....[40]....
        /*0550*/ 	.word	0x000033b0


	//   ....[41]....
        /*0554*/ 	.word	0x00003640


	//   ....[42]....
        /*0558*/ 	.word	0x00003670


	//   ....[43]....
        /*055c*/ 	.word	0x00003690


	//   ....[44]....
        /*0560*/ 	.word	0x000036b0


	//   ....[45]....
        /*0564*/ 	.word	0x000036d0


	//   ....[46]....
        /*0568*/ 	.word	0x00003700


	//   ....[47]....
        /*056c*/ 	.word	0x000051a0


	//   ....[48]....
        /*0570*/ 	.word	0x00005350


	//   ....[49]....
        /*0574*/ 	.word	0x00005d00


	//   ....[50]....
        /*0578*/ 	.word	0x00005d20


	//   ....[51]....
        /*057c*/ 	.word	0x00005d40


	//   ....[52]....
        /*0580*/ 	.word	0x00005d60


	//   ....[53]....
        /*0584*/ 	.word	0x00005d80


	//   ....[54]....
        /*0588*/ 	.word	0x00005eb0


	//   ....[55]....
        /*058c*/ 	.word	0x00006060


	//   ....[56]....
        /*0590*/ 	.word	0x00006290


	//   ....[57]....
        /*0594*/ 	.word	0x000062b0


	//   ....[58]....
        /*0598*/ 	.word	0x000062d0


	//   ....[59]....
        /*059c*/ 	.word	0x000062f0


	//   ....[60]....
        /*05a0*/ 	.word	0x00006310


	//   ....[61]....
        /*05a4*/ 	.word	0x000063d0


	//   ....[62]....
        /*05a8*/ 	.word	0x000063f0


	//   ....[63]....
        /*05ac*/ 	.word	0x00006410


	//   ....[64]....
        /*05b0*/ 	.word	0x00006430


	//   ....[65]....
        /*05b4*/ 	.word	0x00006450


	//   ....[66]....
        /*05b8*/ 	.word	0x000073d0


	//   ....[67]....
        /*05bc*/ 	.word	0x000073e0


	//   ....[68]....
        /*05c0*/ 	.word	0x00007410


	//   ....[69]....
        /*05c4*/ 	.word	0x00007420


	//   ....[70]....
        /*05c8*/ 	.word	0x00007450


	//   ....[71]....
        /*05cc*/ 	.word	0x00007460


	//   ....[72]....
        /*05d0*/ 	.word	0x00007490


	//   ....[73]....
        /*05d4*/ 	.word	0x000074a0


	//   ....[74]....
        /*05d8*/ 	.word	0x000074d0


	//   ....[75]....
        /*05dc*/ 	.word	0x000074e0


	//   ....[76]....
        /*05e0*/ 	.word	0x00007630


	//   ....[77]....
        /*05e4*/ 	.word	0x000077f0


	//   ....[78]....
        /*05e8*/ 	.word	0x00008160


	//   ....[79]....
        /*05ec*/ 	.word	0x00008180


	//   ....[80]....
        /*05f0*/ 	.word	0x000081a0


	//   ....[81]....
        /*05f4*/ 	.word	0x000081c0


	//   ....[82]....
        /*05f8*/ 	.word	0x000081e0


	//   ....[83]....
        /*05fc*/ 	.word	0x00008320


	//   ....[84]....
        /*0600*/ 	.word	0x000084d0


	//   ....[85]....
        /*0604*/ 	.word	0x00008740


	//   ....[86]....
        /*0608*/ 	.word	0x00008760


	//   ....[87]....
        /*060c*/ 	.word	0x00008780


	//   ....[88]....
        /*0610*/ 	.word	0x000087a0


	//   ....[89]....
        /*0614*/ 	.word	0x000087c0


	//   ....[90]....
        /*0618*/ 	.word	0x00008930


	//   ....[91]....
        /*061c*/ 	.word	0x00008950


	//   ....[92]....
        /*0620*/ 	.word	0x00008970


	//   ....[93]....
        /*0624*/ 	.word	0x00008990


	//   ....[94]....
        /*0628*/ 	.word	0x000089b0


	//   ....[95]....
        /*062c*/ 	.word	0x00008d70


	//   ....[96]....
        /*0630*/ 	.word	0x00008e20


	//   ....[97]....
        /*0634*/ 	.word	0x00008ea0


	//   ....[98]....
        /*0638*/ 	.word	0x00008f00


	//   ....[99]....
        /*063c*/ 	.word	0x00008f60


	//   ....[100]....
        /*0640*/ 	.word	0x00008fc0


	//   ....[101]....
        /*0644*/ 	.word	0x00009030


	//   ....[102]....
        /*0648*/ 	.word	0x00009090


	//   ....[103]....
        /*064c*/ 	.word	0x000090f0


	//   ....[104]....
        /*0650*/ 	.word	0x00009150


	//   ....[105]....
        /*0654*/ 	.word	0x000091b0


	//   ....[106]....
        /*0658*/ 	.word	0x00009230


	//   ....[107]....
        /*065c*/ 	.word	0x000092b0


	//   ....[108]....
        /*0660*/ 	.word	0x00009310


	//   ....[109]....
        /*0664*/ 	.word	0x00009370


	//   ....[110]....
        /*0668*/ 	.word	0x000093d0


	//   ....[111]....
        /*066c*/ 	.word	0x00009460


	//   ....[112]....
        /*0670*/ 	.word	0x00009510


	//   ....[113]....
        /*0674*/ 	.word	0x00009640


	//   ....[114]....
        /*0678*/ 	.word	0x00009700


	//   ....[115]....
        /*067c*/ 	.word	0x00009760


	//   ....[116]....
        /*0680*/ 	.word	0x000097d0


	//   ....[117]....
        /*0684*/ 	.word	0x00009830


	//   ....[118]....
        /*0688*/ 	.word	0x000098e0


	//   ....[119]....
        /*068c*/ 	.word	0x00009970


	//   ....[120]....
        /*0690*/ 	.word	0x00009b70


	//   ....[121]....
        /*0694*/ 	.word	0x00009cb0


	//   ....[122]....
        /*0698*/ 	.word	0x00009e10


	//   ....[123]....
        /*069c*/ 	.word	0x00009ff0


	//   ....[124]....
        /*06a0*/ 	.word	0x0000a0b0


	//   ....[125]....
        /*06a4*/ 	.word	0x0000a140


	//   ....[126]....
        /*06a8*/ 	.word	0x0000a1b0


	//   ....[127]....
        /*06ac*/ 	.word	0x0000a210


	//   ....[128]....
        /*06b0*/ 	.word	0x0000a2d0


	//   ....[129]....
        /*06b4*/ 	.word	0x0000a3e0


	//   ....[130]....
        /*06b8*/ 	.word	0x0000a440


	//   ....[131]....
        /*06bc*/ 	.word	0x0000a4e0


	//   ....[132]....
        /*06c0*/ 	.word	0x0000a560


	//   ....[133]....
        /*06c4*/ 	.word	0x0000a620


	//   ....[134]....
        /*06c8*/ 	.word	0x0000a6d0


	//   ....[135]....
        /*06cc*/ 	.word	0x0000a780


	//   ....[136]....
        /*06d0*/ 	.word	0x0000a820


	//   ....[137]....
        /*06d4*/ 	.word	0x0000a880


	//   ....[138]....
        /*06d8*/ 	.word	0x0000a8e0


	//   ....[139]....
        /*06dc*/ 	.word	0x0000a940


	//   ....[140]....
        /*06e0*/ 	.word	0x0000a9b0


	//   ....[141]....
        /*06e4*/ 	.word	0x0000aa50


	//   ....[142]....
        /*06e8*/ 	.word	0x0000ab00


	//   ....[143]....
        /*06ec*/ 	.word	0x0000abb0


	//   ....[144]....
        /*06f0*/ 	.word	0x0000ac30


	//   ....[145]....
        /*06f4*/ 	.word	0x0000ac90


	//   ....[146]....
        /*06f8*/ 	.word	0x0000acf0


	//   ....[147]....
        /*06fc*/ 	.word	0x0000ad50


	//   ....[148]....
        /*0700*/ 	.word	0x0000ade0


	//   ....[149]....
        /*0704*/ 	.word	0x0000ae90


	//   ....[150]....
        /*0708*/ 	.word	0x0000af40


	//   ....[151]....
        /*070c*/ 	.word	0x0000afc0


	//   ....[152]....
        /*0710*/ 	.word	0x0000b020


	//   ....[153]....
        /*0714*/ 	.word	0x0000b080


	//   ....[154]....
        /*0718*/ 	.word	0x0000b0e0


	//   ....[155]....
        /*071c*/ 	.word	0x0000b150


	//   ....[156]....
        /*0720*/ 	.word	0x0000b1b0


	//   ....[157]....
        /*0724*/ 	.word	0x0000b210


	//   ....[158]....
        /*0728*/ 	.word	0x0000b270


	//   ....[159]....
        /*072c*/ 	.word	0x0000b2d0


	//   ....[160]....
        /*0730*/ 	.word	0x0000b350


	//   ....[161]....
        /*0734*/ 	.word	0x0000b3d0


	//   ....[162]....
        /*0738*/ 	.word	0x0000b430


	//   ....[163]....
        /*073c*/ 	.word	0x0000b490


	//   ....[164]....
        /*0740*/ 	.word	0x0000b4f0


	//   ....[165]....
        /*0744*/ 	.word	0x0000b550


	//   ....[166]....
        /*0748*/ 	.word	0x0000b5d0


	//   ....[167]....
        /*074c*/ 	.word	0x0000b640


	//   ....[168]....
        /*0750*/ 	.word	0x0000b6b0


	//   ....[169]....
        /*0754*/ 	.word	0x0000b720


	//   ....[170]....
        /*0758*/ 	.word	0x0000b7b0


	//   ....[171]....
        /*075c*/ 	.word	0x0000b860


	//   ....[172]....
        /*0760*/ 	.word	0x0000b910


	//   ....[173]....
        /*0764*/ 	.word	0x0000b990


	//   ....[174]....
        /*0768*/ 	.word	0x0000b9f0


	//   ....[175]....
        /*076c*/ 	.word	0x0000ba50


	//   ....[176]....
        /*0770*/ 	.word	0x0000bab0


	//   ....[177]....
        /*0774*/ 	.word	0x0000bb40


	//   ....[178]....
        /*0778*/ 	.word	0x0000bbf0


	//   ....[179]....
        /*077c*/ 	.word	0x0000bca0


	//   ....[180]....
        /*0780*/ 	.word	0x0000bd20


	//   ....[181]....
        /*0784*/ 	.word	0x0000bd80


	//   ....[182]....
        /*0788*/ 	.word	0x0000bde0


	//   ....[183]....
        /*078c*/ 	.word	0x0000be40


	//   ....[184]....
        /*0790*/ 	.word	0x0000beb0


	//   ....[185]....
        /*0794*/ 	.word	0x0000bf10


	//   ....[186]....
        /*0798*/ 	.word	0x0000bf70


	//   ....[187]....
        /*079c*/ 	.word	0x0000bfd0


	//   ....[188]....
        /*07a0*/ 	.word	0x0000c030


	//----- nvinfo : EIATTR_VRC_CTA_INIT_COUNT
	.align		4
.L_207:
        /*07a4*/ 	.byte	0x02, 0x4a
	.zero		1
	.zero		1


	//----- nvinfo : EIATTR_EXIT_INSTR_OFFSETS
	.align		4
        /*07a8*/ 	.byte	0x04, 0x1c
        /*07aa*/ 	.short	(.L_209 - .L_208)


	//   ....[0]....
.L_208:
        /*07ac*/ 	.word	0x00008530


	//   ....[1]....
        /*07b0*/ 	.word	0x00008cb0


	//----- nvinfo : EIATTR_MAX_THREADS
	.align		4
.L_209:
        /*07b4*/ 	.byte	0x04, 0x05
        /*07b6*/ 	.short	(.L_211 - .L_210)
.L_210:
        /*07b8*/ 	.word	0x00000200
        /*07bc*/ 	.word	0x00000001
        /*07c0*/ 	.word	0x00000001


	//----- nvinfo : EIATTR_CRS_STACK_SIZE
	.align		4
.L_211:
        /*07c4*/ 	.byte	0x04, 0x1e
        /*07c6*/ 	.short	(.L_213 - .L_212)
.L_212:
        /*07c8*/ 	.word	0x00000000


	//----- nvinfo : EIATTR_CBANK_PARAM_SIZE
	.align		4
.L_213:
        /*07cc*/ 	.byte	0x03, 0x19
        /*07ce*/ 	.short	0x009c


	//----- nvinfo : EIATTR_PARAM_CBANK
	.align		4
        /*07d0*/ 	.byte	0x04, 0x0a
        /*07d2*/ 	.short	(.L_215 - .L_214)
	.align		4
.L_214:
        /*07d4*/ 	.word	index@(.nv.constant0._Z17ldg_decode_kerneliPK13__nv_bfloat16PK15LDGLayerWeightsS1_S1_S1_PS_S5_S5_PfS6_S6_S6_S6_S6_S6_S6_iiiif)
        /*07d8*/ 	.short	0x0380
        /*07da*/ 	.short	0x009c


	//----- nvinfo : EIATTR_SW_WAR
	.align		4
.L_215:
        /*07dc*/ 	.byte	0x04, 0x36
        /*07de*/ 	.short	(.L_217 - .L_216)
.L_216:
        /*07e0*/ 	.word	0x00000008
.L_217:


//--------------------- .nv.callgraph             --------------------------
	.section	.nv.callgraph,"",@"SHT_CUDA_CALLGRAPH"
	.align	4
	.sectionentsize	8
	.align		4
        /*0000*/ 	.word	0x00000000
	.align		4
        /*0004*/ 	.word	0xffffffff
	.align		4
        /*0008*/ 	.word	0x00000000
	.align		4
        /*000c*/ 	.word	0xfffffffe
	.align		4
        /*0010*/ 	.word	0x00000000
	.align		4
        /*0014*/ 	.word	0xfffffffd
	.align		4
        /*0018*/ 	.word	0x00000000
	.align		4
        /*001c*/ 	.word	0xfffffffc


//--------------------- .text._Z28ldg_decode_kernel_persistentPK13__nv_bfloat16PK15LDGLayerWeightsS1_S1_S1_PS_S5_S5_PfS6_S6_S6_S6_S6_S6_S6_PjS7_iPKiS9_if --------------------------
	.section	.text._Z28ldg_decode_kernel_persistentPK13__nv_bfloat16PK15LDGLayerWeightsS1_S1_S1_PS_S5_S5_PfS6_S6_S6_S6_S6_S6_S6_PjS7_iPKiS9_if,"ax",@progbits
	.align	128
        .global         _Z28ldg_decode_kernel_persistentPK13__nv_bfloat16PK15LDGLayerWeightsS1_S1_S1_PS_S5_S5_PfS6_S6_S6_S6_S6_S6_S6_PjS7_iPKiS9_if
        .type           _Z28ldg_decode_kernel_persistentPK13__nv_bfloat16PK15LDGLayerWeightsS1_S1_S1_PS_S5_S5_PfS6_S6_S6_S6_S6_S6_S6_PjS7_iPKiS9_if,@function
        .size           _Z28ldg_decode_kernel_persistentPK13__nv_bfloat16PK15LDGLayerWeightsS1_S1_S1_PS_S5_S5_PfS6_S6_S6_S6_S6_S6_S6_PjS7_iPKiS9_if,(.L_x_591 - _Z28ldg_decode_kernel_persistentPK13__nv_bfloat16PK15LDGLayerWeightsS1_S1_S1_PS_S5_S5_PfS6_S6_S6_S6_S6_S6_S6_PjS7_iPKiS9_if)
        .other          _Z28ldg_decode_kernel_persistentPK13__nv_bfloat16PK15LDGLayerWeightsS1_S1_S1_PS_S5_S5_PfS6_S6_S6_S6_S6_S6_S6_PjS7_iPKiS9_if,@"STO_CUDA_ENTRY STV_DEFAULT"
_Z28ldg_decode_kernel_persistentPK13__nv_bfloat16PK15LDGLayerWeightsS1_S1_S1_PS_S5_S5_PfS6_S6_S6_S6_S6_S6_S6_PjS7_iPKiS9_if:
.text._Z28ldg_decode_kernel_persistentPK13__nv_bfloat16PK15LDGLayerWeightsS1_S1_S1_PS_S5_S5_PfS6_S6_S6_S6_S6_S6_S6_PjS7_iPKiS9_if:
[----:B------:R-:W-:Y:S08]  /*0000*/  LDC R1, c[0x0][0x37c] ;  /* 0x0000df00ff017b82 */ /* 0x000ff00000000800 */
[----:B------:R-:W0:Y:S01]  /*0010*/  LDC.64 R4, c[0x0][0x418] ;  /* 0x00010600ff047b82 */ /* 0x000e220000000a00 */
[----:B------:R-:W0:Y:S07]  /*0020*/  LDCU.64 UR14, c[0x0][0x358] ;  /* 0x00006b00ff0e77ac */ /* 0x000e2e0008000a00 */
[----:B------:R-:W1:Y:S01]  /*0030*/  LDC.64 R6, c[0x0][0x420] ;  /* 0x00010800ff067b82 */ /* 0x000e620000000a00 */
[----:B------:R-:W2:Y:S01]  /*0040*/  S2R R23, SR_TID.X ;  /* 0x0000000000177919 */ /* 0x000ea20000002100 */
[----:B------:R-:W3:Y:S01]  /*0050*/  LDCU.64 UR4, c[0x0][0x380] ;  /* 0x00007000ff0477ac */ /* 0x000ee20008000a00 */
[----:B0-----:R0:W5:Y:S04]  /*0060*/  LDG.E.CONSTANT R3, desc[UR14][R4.64] ;  /* 0x0000000e04037981 */ /* 0x001168000c1e9900 */
[----:B-1----:R0:W5:Y:S01]  /*0070*/  LDG.E.CONSTANT R12, desc[UR14][R6.64] ;  /* 0x0000000e060c7981 */ /* 0x002162000c1e9900 */
[----:B------:R-:W1:Y:S01]  /*0080*/  LDC R0, c[0x0][0x370] ;  /* 0x0000dc00ff007b82 */ /* 0x000e620000000800 */
[----:B------:R-:W2:Y:S02]  /*0090*/  S2R R2, SR_CTAID.X ;  /* 0x0000000000027919 */ /* 0x000ea40000002500 */
[----:B--2---:R-:W-:-:S13]  /*00a0*/  LOP3.LUT P0, RZ, R2, R23, RZ, 0xfc, !PT ;  /* 0x0000001702ff7212 */ /* 0x004fda000780fcff */
[----:B------:R-:W2:Y:S08]  /*00b0*/  @!P0 LDC.64 R8, c[0x0][0x400] ;  /* 0x00010000ff088b82 */ /* 0x000eb00000000a00 */
[----:B------:R-:W4:Y:S01]  /*00c0*/  @!P0 LDC.64 R10, c[0x0][0x408] ;  /* 0x00010200ff0a8b82 */ /* 0x000f220000000a00 */
[----:B--2---:R0:W-:Y:S04]  /*00d0*/  @!P0 STG.E desc[UR14][R8.64], RZ ;  /* 0x000000ff08008986 */ /* 0x0041e8000c10190e */
[----:B----4-:R0:W-:Y:S03]  /*00e0*/  @!P0 STG.E desc[UR14][R10.64], RZ ;  /* 0x000000ff0a008986 */ /* 0x0101e6000c10190e */
[----:B------:R-:W-:Y:S01]  /*00f0*/  BAR.SYNC.DEFER_BLOCKING 0x0 ;  /* 0x0000000000007b1d */ /* 0x000fe20000010000 */
[----:B------:R-:W-:-:S13]  /*0100*/  ISETP.NE.AND P0, PT, R23, RZ, PT ;  /* 0x000000ff1700720c */ /* 0x000fda0003f05270 */
[----:B01-3--:R-:W-:Y:S05]  /*0110*/  @P0 BRA `(.L_x_0) ;  /* 0x00000000005c0947 */ /* 0x00bfea0003800000 */
[----:B------:R-:W0:Y:S01]  /*0120*/  LDC.64 R4, c[0x0][0x400] ;  /* 0x00010000ff047b82 */ /* 0x000e220000000a00 */
[----:B------:R-:W-:Y:S01]  /*0130*/  HFMA2 R9, -RZ, RZ, 0, 5.9604644775390625e-08 ;  /* 0x00000001ff097431 */ /* 0x000fe200000001ff */
[----:B------:R-:W-:Y:S06]  /*0140*/  MEMBAR.ALL.GPU ;  /* 0x0000000000007992 */ /* 0x000fec000000a000 */
[----:B------:R-:W-:-:S00]  /*0150*/  ERRBAR ;  /* 0x00000000000079ab */ /* 0x000fc00000000000 */
[----:B------:R-:W-:Y:S06]  /*0160*/  CGAERRBAR ;  /* 0x00000000000075ab */ /* 0x000fec0000000000 */
[----:B012345:R-:W-:Y:S04]  /*0170*/  CCTL.IVALL ;  /* 0x00000000ff00798f */ /* 0x03ffe80002000000 */
[----:B0-----:R-:W2:Y:S01]  /*0180*/  ATOMG.E.ADD.STRONG.GPU PT, R6, desc[UR14][R4.64], R9 ;  /* 0x80000009040679a8 */ /* 0x001ea200081ef10e */
[----:B------:R-:W-:-:S05]  /*0190*/  VIADD R7, R0, 0xffffffff ;  /* 0xffffffff00077836 */ /* 0x000fca0000000000 */
[----:B--2---:R-:W-:-:S13]  /*01a0*/  ISETP.NE.AND P1, PT, R6, R7, PT ;  /* 0x000000070600720c */ /* 0x004fda0003f25270 */
[----:B------:R-:W-:Y:S05]  /*01b0*/  @!P1 BRA `(.L_x_1) ;  /* 0x0000000000189947 */ /* 0x000fea0003800000 */
[----:B------:R-:W0:Y:S02]  /*01c0*/  LDC.64 R6, c[0x0][0x408] ;  /* 0x00010200ff067b82 */ /* 0x000e240000000a00 */
.L_x_2:
[----:B0-----:R-:W2:Y:S01]  /*01d0*/  LDG.E.STRONG.SYS R4, desc[UR14][R6.64] ;  /* 0x0000000e06047981 */ /* 0x001ea2000c1f5900 */
[----:B------:R-:W-:Y:S05]  /*01e0*/  YIELD ;  /* 0x0000000000007946 */ /* 0x000fea0003800000 */
[----:B--2---:R-:W-:-:S13]  /*01f0*/  ISETP.NE.AND P1, PT, R4, RZ, PT ;  /* 0x000000ff0400720c */ /* 0x004fda0003f25270 */
[----:B------:R-:W-:Y:S05]  /*0200*/  @!P1 BRA `(.L_x_2) ;  /* 0xfffffffc00f09947 */ /* 0x000fea000383ffff */
[----:B------:R-:W-:Y:S05]  /*0210*/  BRA `(.L_x_0) ;  /* 0x00000000001c7947 */ /* 0x000fea0003800000 */
.L_x_1:
[----:B------:R0:W-:Y:S01]  /*0220*/  STG.E desc[UR14][R4.64], RZ ;  /* 0x000000ff04007986 */ /* 0x0001e2000c10190e */
[----:B------:R-:W1:Y:S01]  /*0230*/  LDC.64 R6, c[0x0][0x408] ;  /* 0x00010200ff067b82 */ /* 0x000e620000000a00 */
[----:B------:R-:W-:Y:S06]  /*0240*/  MEMBAR.ALL.GPU ;  /* 0x0000000000007992 */ /* 0x000fec000000a000 */
[----:B------:R-:W-:-:S00]  /*0250*/  ERRBAR ;  /* 0x00000000000079ab */ /* 0x000fc00000000000 */
[----:B------:R-:W-:Y:S06]  /*0260*/  CGAERRBAR ;  /* 0x00000000000075ab */ /* 0x000fec0000000000 */
[----:B012345:R-:W-:Y:S04]  /*0270*/  CCTL.IVALL ;  /* 0x00000000ff00798f */ /* 0x03ffe80002000000 */
[----:B-1----:R0:W5:Y:S02]  /*0280*/  ATOMG.E.ADD.STRONG.GPU PT, RZ, desc[UR14][R6.64], R9 ;  /* 0x8000000906ff79a8 */ /* 0x00216400081ef10e */
.L_x_0:
[----:B0-----:R-:W-:Y:S01]  /*0290*/  LEA R6, R2, R23, 0x9 ;  /* 0x0000001702067211 */ /* 0x001fe200078e48ff */
[----:B------:R-:W-:Y:S05]  /*02a0*/  WARPSYNC.ALL ;  /* 0x0000000000007948 */ /* 0x000fea0003800000 */
[----:B------:R-:W-:Y:S01]  /*02b0*/  BAR.SYNC.DEFER_BLOCKING 0x0 ;  /* 0x0000000000007b1d */ /* 0x000fe20000010000 */
[----:B------:R-:W-:-:S05]  /*02c0*/  ISETP.GT.U32.AND P1, PT, R6, 0x3ff, PT ;  /* 0x000003ff0600780c */ /* 0x000fca0003f24070 */
[----:B------:R-:W-:Y:S08]  /*02d0*/  BSSY.RECONVERGENT B0, `(.L_x_3) ;  /* 0x0000055000007945 */ /* 0x000ff00003800200 */
[----:B------:R-:W-:Y:S05]  /*02e0*/  @P1 BRA `(.L_x_4) ;  /* 0x00000004004c1947 */ /* 0x000fea0003800000 */
[----:B------:R-:W-:Y:S01]  /*02f0*/  IMAD.SHL.U32 R10, R0, 0x200, RZ ;  /* 0x00000200000a7824 */ /* 0x000fe200078e00ff */
[----:B------:R-:W-:Y:S01]  /*0300*/  BSSY.RECONVERGENT B1, `(.L_x_5) ;  /* 0x000002f000017945 */ /* 0x000fe20003800200 */
[----:B-----5:R-:W-:Y:S01]  /*0310*/  IMAD.SHL.U32 R16, R12, 0x400, RZ ;  /* 0x000004000c107824 */ /* 0x020fe200078e00ff */
[----:B------:R-:W-:Y:S01]  /*0320*/  MOV R21, R6 ;  /* 0x0000000600157202 */ /* 0x000fe20000000f00 */
[----:B------:R-:W0:Y:S01]  /*0330*/  I2F.U32.RP R11, R10 ;  /* 0x0000000a000b7306 */ /* 0x000e220000209000 */
[----:B------:R-:W-:Y:S01]  /*0340*/  IADD3 R7, PT, PT, R6, R10, RZ ;  /* 0x0000000a06077210 */ /* 0x000fe20007ffe0ff */
[----:B------:R-:W-:Y:S01]  /*0350*/  IMAD.MOV R13, RZ, RZ, -R10 ;  /* 0x000000ffff0d7224 */ /* 0x000fe200078e0a0a */
[----:B------:R-:W-:Y:S02]  /*0360*/  ISETP.NE.U32.AND P3, PT, R10, RZ, PT ;  /* 0x000000ff0a00720c */ /* 0x000fe40003f65070 */
[C---:B------:R-:W-:Y:S02]  /*0370*/  ISETP.GE.U32.AND P1, PT, R7.reuse, 0x400, PT ;  /* 0x000004000700780c */ /* 0x040fe40003f26070 */
[----:B------:R-:W-:-:S02]  /*0380*/  VIMNMX.U32 R8, PT, PT, R7, 0x400, !PT ;  /* 0x0000040007087848 */ /* 0x000fc40007fe0000 */
[----:B------:R-:W-:Y:S02]  /*0390*/  SEL R9, RZ, 0x1, P1 ;  /* 0x00000001ff097807 */ /* 0x000fe40000800000 */
[----:B------:R-:W-:Y:S02]  /*03a0*/  SHF.R.S32.HI R17, RZ, 0x1f, R16 ;  /* 0x0000001fff117819 */ /* 0x000fe40000011410 */
[----:B------:R-:W-:Y:S01]  /*03b0*/  IADD3 R7, PT, PT, R8, -R7, -R9 ;  /* 0x8000000708077210 */ /* 0x000fe20007ffe809 */
[----:B0-----:R-:W0:Y:S02]  /*03c0*/  MUFU.RCP R11, R11 ;  /* 0x0000000b000b7308 */ /* 0x001e240000001000 */
[----:B0-----:R-:W-:-:S06]  /*03d0*/  IADD3 R4, PT, PT, R11, 0xffffffe, RZ ;  /* 0x0ffffffe0b047810 */ /* 0x001fcc0007ffe0ff */
[----:B------:R0:W1:Y:S02]  /*03e0*/  F2I.FTZ.U32.TRUNC.NTZ R5, R4 ;  /* 0x0000000400057305 */ /* 0x000064000021f000 */
[----:B0-----:R-:W-:Y:S02]  /*03f0*/  IMAD.MOV.U32 R4, RZ, RZ, RZ ;  /* 0x000000ffff047224 */ /* 0x001fe400078e00ff */
[----:B-1----:R-:W-:-:S04]  /*0400*/  IMAD R13, R13, R5, RZ ;  /* 0x000000050d0d7224 */ /* 0x002fc800078e02ff */
[----:B------:R-:W-:-:S06]  /*0410*/  IMAD.HI.U32 R14, R5, R13, R4 ;  /* 0x0000000d050e7227 */ /* 0x000fcc00078e0004 */
[----:B------:R-:W-:-:S05]  /*0420*/  IMAD.HI.U32 R14, R14, R7, RZ ;  /* 0x000000070e0e7227 */ /* 0x000fca00078e00ff */
[----:B------:R-:W-:-:S05]  /*0430*/  IADD3 R4, PT, PT, -R14, RZ, RZ ;  /* 0x000000ff0e047210 */ /* 0x000fca0007ffe1ff */
[----:B------:R-:W-:-:S05]  /*0440*/  IMAD R7, R10, R4, R7 ;  /* 0x000000040a077224 */ /* 0x000fca00078e0207 */
[----:B------:R-:W-:-:S13]  /*0450*/  ISETP.GE.U32.AND P1, PT, R7, R10, PT ;  /* 0x0000000a0700720c */ /* 0x000fda0003f26070 */
[----:B------:R-:W-:Y:S01]  /*0460*/  @P1 IADD3 R7, PT, PT, -R10, R7, RZ ;  /* 0x000000070a071210 */ /* 0x000fe20007ffe1ff */
[----:B------:R-:W-:-:S03]  /*0470*/  @P1 VIADD R14, R14, 0x1 ;  /* 0x000000010e0e1836 */ /* 0x000fc60000000000 */
[----:B------:R-:W-:-:S13]  /*0480*/  ISETP.GE.U32.AND P2, PT, R7, R10, PT ;  /* 0x0000000a0700720c */ /* 0x000fda0003f46070 */
[----:B------:R-:W-:Y:S02]  /*0490*/  @P2 IADD3 R14, PT, PT, R14, 0x1, RZ ;  /* 0x000000010e0e2810 */ /* 0x000fe40007ffe0ff */
[----:B------:R-:W-:-:S04]  /*04a0*/  @!P3 LOP3.LUT R14, RZ, R10, RZ, 0x33, !PT ;  /* 0x0000000aff0eb212 */ /* 0x000fc800078e33ff */
[----:B------:R-:W-:-:S04]  /*04b0*/  IADD3 R14, PT, PT, R9, R14, RZ ;  /* 0x0000000e090e7210 */ /* 0x000fc80007ffe0ff */
[C---:B------:R-:W-:Y:S02]  /*04c0*/  LOP3.LUT R4, R14.reuse, 0x3, RZ, 0xc0, !PT ;  /* 0x000000030e047812 */ /* 0x040fe400078ec0ff */
[----:B------:R-:W-:Y:S02]  /*04d0*/  ISETP.GE.U32.AND P2, PT, R14, 0x3, PT ;  /* 0x000000030e00780c */ /* 0x000fe40003f46070 */
[----:B------:R-:W-:-:S13]  /*04e0*/  ISETP.NE.AND P1, PT, R4, 0x3, PT ;  /* 0x000000030400780c */ /* 0x000fda0003f25270 */
[----:B------:R-:W-:Y:S05]  /*04f0*/  @!P1 BRA `(.L_x_6) ;  /* 0x00000000003c9947 */ /* 0x000fea0003800000 */
[----:B------:R-:W0:Y:S01]  /*0500*/  LDC.64 R8, c[0x0][0x3b8] ;  /* 0x0000ee00ff087b82 */ /* 0x000e220000000a00 */
[----:B------:R-:W-:Y:S01]  /*0510*/  IADD3 R14, PT, PT, R14, 0x1, RZ ;  /* 0x000000010e0e7810 */ /* 0x000fe20007ffe0ff */
[----:B------:R-:W-:-:S03]  /*0520*/  IMAD.MOV.U32 R11, RZ, RZ, RZ ;  /* 0x000000ffff0b7224 */ /* 0x000fc600078e00ff */
[----:B------:R-:W-:-:S07]  /*0530*/  LOP3.LUT R14, R14, 0x3, RZ, 0xc0, !PT ;  /* 0x000000030e0e7812 */ /* 0x000fce00078ec0ff */
.L_x_7:
[----:B-1----:R-:W-:-:S04]  /*0540*/  IADD3 R4, P1, PT, R21, R16, RZ ;  /* 0x0000001015047210 */ /* 0x002fc80007f3e0ff */
[----:B------:R-:W-:Y:S02]  /*0550*/  IADD3.X R5, PT, PT, RZ, R17, RZ, P1, !PT ;  /* 0x00000011ff057210 */ /* 0x000fe40000ffe4ff */
[----:B------:R-:W-:-:S04]  /*0560*/  LEA R6, P1, R4, UR4, 0x1 ;  /* 0x0000000404067c11 */ /* 0x000fc8000f8208ff */
[----:B------:R-:W-:-:S06]  /*0570*/  LEA.HI.X R7, R4, UR5, R5, 0x1, P1 ;  /* 0x0000000504077c11 */ /* 0x000fcc00088f0c05 */
[----:B------:R-:W2:Y:S01]  /*0580*/  LDG.E.U16.CONSTANT R7, desc[UR14][R6.64] ;  /* 0x0000000e06077981 */ /* 0x000ea2000c1e9500 */
[----:B0-----:R-:W-:Y:S01]  /*0590*/  IMAD.WIDE.U32 R4, R21, 0x2, R8 ;  /* 0x0000000215047825 */ /* 0x001fe200078e0008 */
[----:B------:R-:W-:-:S03]  /*05a0*/  IADD3 R11, PT, PT, R11, 0x1, RZ ;  /* 0x000000010b0b7810 */ /* 0x000fc60007ffe0ff */
[----:B------:R-:W-:Y:S01]  /*05b0*/  IMAD.IADD R21, R10, 0x1, R21 ;  /* 0x000000010a157824 */ /* 0x000fe200078e0215 */
[----:B------:R-:W-:Y:S01]  /*05c0*/  ISETP.NE.AND P1, PT, R11, R14, PT ;  /* 0x0000000e0b00720c */ /* 0x000fe20003f25270 */
[----:B--2---:R1:W-:-:S12]  /*05d0*/  STG.E.U16 desc[UR14][R4.64], R7 ;  /* 0x0000000704007986 */ /* 0x0043d8000c10150e */
[----:B------:R-:W-:Y:S05]  /*05e0*/  @P1 BRA `(.L_x_7) ;  /* 0xfffffffc00d41947 */ /* 0x000fea000383ffff */
.L_x_6:
[----:B------:R-:W-:Y:S05]  /*05f0*/  BSYNC.RECONVERGENT B1 ;  /* 0x0000000000017941 */ /* 0x000fea0003800200 */
.L_x_5:
[----:B------:R-:W-:Y:S05]  /*0600*/  @!P2 BRA `(.L_x_4) ;  /* 0x000000000084a947 */ /* 0x000fea0003800000 */
[----:B------:R-:W0:Y:S01]  /*0610*/  LDCU.64 UR6, c[0x0][0x380] ;  /* 0x00007000ff0677ac */ /* 0x000e220008000a00 */
[C---:B-1----:R-:W-:Y:S02]  /*0620*/  IADD3 R7, PT, PT, R10.reuse, R21, RZ ;  /* 0x000000150a077210 */ /* 0x042fe40007ffe0ff */
[-C--:B------:R-:W-:Y:S02]  /*0630*/  IADD3 R4, P1, PT, R21, R16.reuse, RZ ;  /* 0x0000001015047210 */ /* 0x080fe40007f3e0ff */
[----:B------:R-:W-:Y:S01]  /*0640*/  IADD3 R5, P2, PT, R7, R16, RZ ;  /* 0x0000001007057210 */ /* 0x000fe20007f5e0ff */
[C---:B------:R-:W-:Y:S01]  /*0650*/  IMAD.IADD R9, R10.reuse, 0x1, R7 ;  /* 0x000000010a097824 */ /* 0x040fe200078e0207 */
[-C--:B------:R-:W-:Y:S02]  /*0660*/  IADD3.X R11, PT, PT, RZ, R17.reuse, RZ, P1, !PT ;  /* 0x00000011ff0b7210 */ /* 0x080fe40000ffe4ff */
[----:B------:R-:W-:Y:S02]  /*0670*/  IADD3.X R8, PT, PT, RZ, R17, RZ, P2, !PT ;  /* 0x00000011ff087210 */ /* 0x000fe400017fe4ff */
[----:B------:R-:W-:-:S02]  /*0680*/  IADD3 R25, PT, PT, R10, R9, RZ ;  /* 0x000000090a197210 */ /* 0x000fc40007ffe0ff */
[----:B------:R-:W-:Y:S02]  /*0690*/  IADD3 R6, P3, PT, R9, R16, RZ ;  /* 0x0000001009067210 */ /* 0x000fe40007f7e0ff */
[----:B0-----:R-:W-:-:S04]  /*06a0*/  LEA R12, P1, R4, UR6, 0x1 ;  /* 0x00000006040c7c11 */ /* 0x001fc8000f8208ff */
[----:B------:R-:W-:Y:S01]  /*06b0*/  LEA.HI.X R13, R4, UR7, R11, 0x1, P1 ;  /* 0x00000007040d7c11 */ /* 0x000fe200088f0c0b */
[----:B------:R-:W-:Y:S01]  /*06c0*/  IMAD.X R11, RZ, RZ, R17, P3 ;  /* 0x000000ffff0b7224 */ /* 0x000fe200018e0611 */
[----:B------:R-:W-:Y:S02]  /*06d0*/  LEA R14, P1, R5, UR6, 0x1 ;  /* 0x00000006050e7c11 */ /* 0x000fe4000f8208ff */
[----:B------:R-:W-:Y:S02]  /*06e0*/  IADD3 R4, P4, PT, R25, R16, RZ ;  /* 0x0000001019047210 */ /* 0x000fe40007f9e0ff */
[----:B------:R-:W-:Y:S01]  /*06f0*/  LEA R16, P2, R6, UR6, 0x1 ;  /* 0x0000000606107c11 */ /* 0x000fe2000f8408ff */
[----:B------:R-:W2:Y:S01]  /*0700*/  LDG.E.U16.CONSTANT R13, desc[UR14][R12.64] ;  /* 0x0000000e0c0d7981 */ /* 0x000ea2000c1e9500 */
[----:B------:R-:W-:Y:S02]  /*0710*/  LEA.HI.X R15, R5, UR7, R8, 0x1, P1 ;  /* 0x00000007050f7c11 */ /* 0x000fe400088f0c08 */
[----:B------:R-:W-:-:S02]  /*0720*/  IADD3.X R5, PT, PT, RZ, R17, RZ, P4, !PT ;  /* 0x00000011ff057210 */ /* 0x000fc400027fe4ff */
[----:B------:R-:W-:Y:S02]  /*0730*/  LEA R18, P1, R4, UR6, 0x1 ;  /* 0x0000000604127c11 */ /* 0x000fe4000f8208ff */
[----:B------:R-:W-:Y:S01]  /*0740*/  LEA.HI.X R17, R6, UR7, R11, 0x1, P2 ;  /* 0x0000000706117c11 */ /* 0x000fe200090f0c0b */
[----:B------:R-:W3:Y:S01]  /*0750*/  LDG.E.U16.CONSTANT R15, desc[UR14][R14.64] ;  /* 0x0000000e0e0f7981 */ /* 0x000ee2000c1e9500 */
[----:B------:R-:W-:Y:S01]  /*0760*/  LEA.HI.X R19, R4, UR7, R5, 0x1, P1 ;  /* 0x0000000704137c11 */ /* 0x000fe200088f0c05 */
[----:B------:R-:W0:Y:S03]  /*0770*/  LDC.64 R10, c[0x0][0x3b8] ;  /* 0x0000ee00ff0a7b82 */ /* 0x000e260000000a00 */
[----:B------:R-:W4:Y:S04]  /*0780*/  LDG.E.U16.CONSTANT R17, desc[UR14][R16.64] ;  /* 0x0000000e10117981 */ /* 0x000f28000c1e9500 */
[----:B------:R-:W5:Y:S01]  /*0790*/  LDG.E.U16.CONSTANT R19, desc[UR14][R18.64] ;  /* 0x0000000e12137981 */ /* 0x000f62000c1e9500 */
[----:B0-----:R-:W-:-:S04]  /*07a0*/  IMAD.WIDE.U32 R4, R21, 0x2, R10 ;  /* 0x0000000215047825 */ /* 0x001fc800078e000a */
[----:B------:R-:W-:-:S04]  /*07b0*/  IMAD.WIDE.U32 R6, R7, 0x2, R10 ;  /* 0x0000000207067825 */ /* 0x000fc800078e000a */
[----:B------:R-:W-:-:S04]  /*07c0*/  IMAD.WIDE.U32 R8, R9, 0x2, R10 ;  /* 0x0000000209087825 */ /* 0x000fc800078e000a */
[----:B------:R-:W-:Y:S01]  /*07d0*/  IMAD.WIDE.U32 R10, R25, 0x2, R10 ;  /* 0x00000002190a7825 */ /* 0x000fe200078e000a */
[----:B--2---:R0:W-:Y:S04]  /*07e0*/  STG.E.U16 desc[UR14][R4.64], R13 ;  /* 0x0000000d04007986 */ /* 0x0041e8000c10150e */
[----:B---3--:R0:W-:Y:S04]  /*07f0*/  STG.E.U16 desc[UR14][R6.64], R15 ;  /* 0x0000000f06007986 */ /* 0x0081e8000c10150e */
[----:B----4-:R0:W-:Y:S04]  /*0800*/  STG.E.U16 desc[UR14][R8.64], R17 ;  /* 0x0000001108007986 */ /* 0x0101e8000c10150e */
[----:B-----5:R0:W-:Y:S02]  /*0810*/  STG.E.U16 desc[UR14][R10.64], R19 ;  /* 0x000000130a007986 */ /* 0x0201e4000c10150e */
.L_x_4:
[----:B------:R-:W-:Y:S05]  /*0820*/  BSYNC.RECONVERGENT B0 ;  /* 0x0000000000007941 */ /* 0x000fea0003800200 */
.L_x_3:
[----:B------:R-:W-:Y:S01]  /*0830*/  BAR.SYNC.DEFER_BLOCKING 0x0 ;  /* 0x0000000000007b1d */ /* 0x000fe20000010000 */
[----:B01----:R-:W-:-:S05]  /*0840*/  HFMA2 R4, -RZ, RZ, 0, 5.9604644775390625e-08 ;  /* 0x00000001ff047431 */ /* 0x003fca00000001ff */
[----:B------:R-:W-:Y:S05]  /*0850*/  @P0 BRA `(.L_x_8) ;  /* 0x0000000000640947 */ /* 0x000fea0003800000 */
[----:B------:R-:W0:Y:S01]  /*0860*/  LDC.64 R4, c[0x0][0x400] ;  /* 0x00010000ff047b82 */ /* 0x000e220000000a00 */
[----:B------:R-:W-:Y:S01]  /*0870*/  IMAD.MOV.U32 R9, RZ, RZ, 0x1 ;  /* 0x00000001ff097424 */ /* 0x000fe200078e00ff */
[----:B------:R-:W-:Y:S06]  /*0880*/  MEMBAR.ALL.GPU ;  /* 0x0000000000007992 */ /* 0x000fec000000a000 */
[----:B------:R-:W-:-:S00]  /*0890*/  ERRBAR ;  /* 0x00000000000079ab */ /* 0x000fc00000000000 */
[----:B------:R-:W-:Y:S06]  /*08a0*/  CGAERRBAR ;  /* 0x00000000000075ab */ /* 0x000fec0000000000 */
[----:B012345:R-:W-:Y:S04]  /*08b0*/  CCTL.IVALL ;  /* 0x00000000ff00798f */ /* 0x03ffe80002000000 */
[----:B0-----:R-:W2:Y:S01]  /*08c0*/  ATOMG.E.ADD.STRONG.GPU PT, R6, desc[UR14][R4.64], R9 ;  /* 0x80000009040679a8 */ /* 0x001ea200081ef10e */
[----:B------:R-:W-:-:S04]  /*08d0*/  IADD3 R7, PT, PT, R0, -0x1, RZ ;  /* 0xffffffff00077810 */ /* 0x000fc80007ffe0ff */
[----:B--2---:R-:W-:-:S13]  /*08e0*/  ISETP.NE.AND P0, PT, R6, R7, PT ;  /* 0x000000070600720c */ /* 0x004fda0003f05270 */
[----:B------:R-:W-:Y:S05]  /*08f0*/  @!P0 BRA `(.L_x_9) ;  /* 0x00000000001c8947 */ /* 0x000fea0003800000 */
[----:B------:R-:W0:Y:S02]  /*0900*/  LDC.64 R6, c[0x0][0x408] ;  /* 0x00010200ff067b82 */ /* 0x000e240000000a00 */
.L_x_10:
[----:B0-----:R-:W2:Y:S01]  /*0910*/  LDG.E.STRONG.SYS R4, desc[UR14][R6.64] ;  /* 0x0000000e06047981 */ /* 0x001ea2000c1f5900 */
[----:B------:R-:W-:Y:S05]  /*0920*/  YIELD ;  /* 0x0000000000007946 */ /* 0x000fea0003800000 */
[----:B--2---:R-:W-:-:S13]  /*0930*/  ISETP.GE.U32.AND P0, PT, R4, 0x2, PT ;  /* 0x000000020400780c */ /* 0x004fda0003f06070 */
[----:B------:R-:W-:Y:S05]  /*0940*/  @!P0 BRA `(.L_x_10) ;  /* 0xfffffffc00f08947 */ /* 0x000fea000383ffff */
[----:B------:R-:W-:Y:S01]  /*0950*/  HFMA2 R4, -RZ, RZ, 0, 1.1920928955078125e-07 ;  /* 0x00000002ff047431 */ /* 0x000fe200000001ff */
[----:B------:R-:W-:Y:S06]  /*0960*/  BRA `(.L_x_8) ;  /* 0x0000000000207947 */ /* 0x000fec0003800000 */
.L_x_9:
[----:B------:R0:W-:Y:S01]  /*0970*/  STG.E desc[UR14][R4.64], RZ ;  /* 0x000000ff04007986 */ /* 0x0001e2000c10190e */
[----:B------:R-:W1:Y:S01]  /*0980*/  LDC.64 R6, c[0x0][0x408] ;  /* 0x00010200ff067b82 */ /* 0x000e620000000a00 */
[----:B------:R-:W-:Y:S06]  /*0990*/  MEMBAR.ALL.GPU ;  /* 0x0000000000007992 */ /* 0x000fec000000a000 */
[----:B------:R-:W-:-:S00]  /*09a0*/  ERRBAR ;  /* 0x00000000000079ab */ /* 0x000fc00000000000 */
[----:B------:R-:W-:Y:S06]  /*09b0*/  CGAERRBAR ;  /* 0x00000000000075ab */ /* 0x000fec0000000000 */
[----:B012345:R-:W-:Y:S04]  /*09c0*/  CCTL.IVALL ;  /* 0x00000000ff00798f */ /* 0x03ffe80002000000 */
[----:B-1----:R1:W5:Y:S01]  /*09d0*/  ATOMG.E.ADD.STRONG.GPU PT, RZ, desc[UR14][R6.64], R9 ;  /* 0x8000000906ff79a8 */ /* 0x00236200081ef10e */
[----:B0-----:R-:W-:-:S07]  /*09e0*/  IMAD.MOV.U32 R4, RZ, RZ, 0x2 ;  /* 0x00000002ff047424 */ /* 0x001fce00078e00ff */
.L_x_8:
[----:B------:R-:W-:Y:S05]  /*09f0*/  WARPSYNC.ALL ;  /* 0x0000000000007948 */ /* 0x000fea0003800000 */
[----:B------:R-:W0:Y:S02]  /*0a00*/  LDCU UR4, c[0x0][0x410] ;  /* 0x00008200ff0477ac */ /* 0x000e240008000800 */
[----:B0-----:R-:W-:Y:S01]  /*0a10*/  UISETP.GE.AND UP0, UPT, UR4, 0x1, UPT ;  /* 0x000000010400788c */ /* 0x001fe2000bf06270 */
[----:B------:R-:W-:Y:S08]  /*0a20*/  BAR.SYNC.DEFER_BLOCKING 0x0 ;  /* 0x0000000000007b1d */ /* 0x000ff00000010000 */
[----:B------:R-:W-:Y:S05]  /*0a30*/  BRA.U !UP0, `(.L_x_11) ;  /* 0x0000007908287547 */ /* 0x000fea000b800000 */
[----:B------:R-:W0:Y:S01]  /*0a40*/  I2F.U32.RP R8, R0 ;  /* 0x0000000000087306 */ /* 0x000e220000209000 */
[----:B------:R-:W2:Y:S01]  /*0a50*/  LDCU UR13, c[0x0][0x428] ;  /* 0x00008500ff0d77ac */ /* 0x000ea20008000800 */
[----:B------:R-:W3:Y:S01]  /*0a60*/  LDC.64 R62, c[0x0][0x3d8] ;  /* 0x0000f600ff3e7b82 */ /* 0x000ee20000000a00 */
[----:B------:R-:W-:Y:S01]  /*0a70*/  LOP3.LUT R22, R22, 0xfffff7ff, RZ, 0xc0, !PT ;  /* 0xfffff7ff16167812 */ /* 0x000fe200078ec0ff */
[----:B------:R-:W4:Y:S01]  /*0a80*/  LDCU.64 UR4, c[0x0][0x398] ;  /* 0x00007300ff0477ac */ /* 0x000f220008000a00 */
[----:B------:R-:W-:Y:S02]  /*0a90*/  SHF.L.U32 R16, R23, 0x2, RZ ;  /* 0x0000000217107819 */ /* 0x000fe400000006ff */
[----:B------:R-:W-:Y:S01]  /*0aa0*/  ISETP.NE.U32.AND P2, PT, R0, RZ, PT ;  /* 0x000000ff0000720c */ /* 0x000fe20003f45070 */
[----:B------:R-:W3:Y:S02]  /*0ab0*/  LDCU.64 UR6, c[0x0][0x3a0] ;  /* 0x00007400ff0677ac */ /* 0x000ee40008000a00 */
[----:B------:R-:W4:Y:S01]  /*0ac0*/  S2UR UR12, SR_CgaCtaId ;  /* 0x00000000000c79c3 */ /* 0x000f220000008800 */
[----:B------:R-:W-:-:S02]  /*0ad0*/  LOP3.LUT R15, R16, 0x7c, RZ, 0xc0, !PT ;  /* 0x0000007c100f7812 */ /* 0x000fc400078ec0ff */
[----:B------:R-:W-:Y:S01]  /*0ae0*/  SHF.L.U32 R14, R23, 0x4, RZ ;  /* 0x00000004170e7819 */ /* 0x000fe200000006ff */
[----:B0-----:R-:W1:Y:S03]  /*0af0*/  MUFU.RCP R8, R8 ;  /* 0x0000000800087308 */ /* 0x001e660000001000 */
[----:B------:R-:W-:Y:S01]  /*0b00*/  LOP3.LUT R14, R14, 0x1f0, RZ, 0xc0, !PT ;  /* 0x000001f00e0e7812 */ /* 0x000fe200078ec0ff */
[----:B------:R-:W0:Y:S01]  /*0b10*/  LDC.64 R60, c[0x0][0x3d0] ;  /* 0x0000f400ff3c7b82 */ /* 0x000e220000000a00 */
[----:B--2---:R-:W-:-:S07]  /*0b20*/  USHF.L.U32 UR16, UR13, 0x7, URZ ;  /* 0x000000070d107899 */ /* 0x004fce00080006ff */
[----:B------:R-:W2:Y:S01]  /*0b30*/  LDC.64 R52, c[0x0][0x3e0] ;  /* 0x0000f800ff347b82 */ /* 0x000ea20000000a00 */
[----:B-1----:R-:W-:-:S07]  /*0b40*/  IADD3 R6, PT, PT, R8, 0xffffffe, RZ ;  /* 0x0ffffffe08067810 */ /* 0x002fce0007ffe0ff */
[----:B------:R-:W1:Y:S01]  /*0b50*/  LDC.64 R26, c[0x0][0x3b8] ;  /* 0x0000ee00ff1a7b82 */ /* 0x000e620000000a00 */
[----:B------:R4:W3:Y:S02]  /*0b60*/  F2I.FTZ.U32.TRUNC.NTZ R7, R6 ;  /* 0x0000000600077305 */ /* 0x0008e4000021f000 */
[----:B----4-:R-:W-:Y:S01]  /*0b70*/  IMAD.MOV.U32 R6, RZ, RZ, RZ ;  /* 0x000000ffff067224 */ /* 0x010fe200078e00ff */
[----:B---3--:R-:W-:-:S05]  /*0b80*/  IADD3 R5, PT, PT, RZ, -R7, RZ ;  /* 0x80000007ff057210 */ /* 0x008fca0007ffe0ff */
[----:B------:R-:W-:Y:S02]  /*0b90*/  IMAD R5, R5, R0, RZ ;  /* 0x0000000005057224 */ /* 0x000fe400078e02ff */
[----:B-1----:R-:W-:-:S04]  /*0ba0*/  IMAD.WIDE.U32 R26, R23, 0x2, R26 ;  /* 0x00000002171a7825 */ /* 0x002fc800078e001a */
[----:B------:R-:W-:Y:S01]  /*0bb0*/  IMAD.HI.U32 R10, R7, R5, R6 ;  /* 0x00000005070a7227 */ /* 0x000fe200078e0006 */
[C---:B------:R-:W-:Y:S02]  /*0bc0*/  IADD3 R5, PT, PT, R0.reuse, 0x3ff, RZ ;  /* 0x000003ff00057810 */ /* 0x040fe40007ffe0ff */
[----:B------:R-:W-:-:S03]  /*0bd0*/  IADD3 R7, PT, PT, R0, 0xbff, RZ ;  /* 0x00000bff00077810 */ /* 0x000fc60007ffe0ff */
[----:B------:R-:W-:-:S04]  /*0be0*/  IMAD.HI.U32 R9, R10, R5, RZ ;  /* 0x000000050a097227 */ /* 0x000fc800078e00ff */
[----:B------:R-:W-:Y:S01]  /*0bf0*/  IMAD.HI.U32 R11, R10, R7, RZ ;  /* 0x000000070a0b7227 */ /* 0x000fe200078e00ff */
[----:B------:R-:W-:-:S03]  /*0c00*/  LOP3.LUT R10, RZ, R0, RZ, 0x33, !PT ;  /* 0x00000000ff0a7212 */ /* 0x000fc600078e33ff */
[----:B------:R-:W-:Y:S01]  /*0c10*/  IMAD.MOV R8, RZ, RZ, -R9 ;  /* 0x000000ffff087224 */ /* 0x000fe200078e0a09 */
[----:B------:R-:W-:-:S03]  /*0c20*/  IADD3 R6, PT, PT, -R11, RZ, RZ ;  /* 0x000000ff0b067210 */ /* 0x000fc60007ffe1ff */
[C---:B------:R-:W-:Y:S01]  /*0c30*/  IMAD R5, R0.reuse, R8, R5 ;  /* 0x0000000800057224 */ /* 0x040fe200078e0205 */
[----:B-----5:R-:W-:Y:S01]  /*0c40*/  SHF.L.U32 R8, R3, 0x7, RZ ;  /* 0x0000000703087819 */ /* 0x020fe200000006ff */
[----:B------:R-:W-:Y:S01]  /*0c50*/  IMAD R7, R0, R6, R7 ;  /* 0x0000000600077224 */ /* 0x000fe200078e0207 */
[--C-:B------:R-:W-:Y:S02]  /*0c60*/  SHF.R.U32.HI R6, RZ, 0x5, R23.reuse ;  /* 0x00000005ff067819 */ /* 0x100fe40000011617 */
[-C--:B------:R-:W-:Y:S02]  /*0c70*/  ISETP.GE.U32.AND P0, PT, R5, R0.reuse, PT ;  /* 0x000000000500720c */ /* 0x080fe40003f06070 */
[----:B------:R-:W-:Y:S02]  /*0c80*/  ISETP.GE.U32.AND P3, PT, R7, R0, PT ;  /* 0x000000000700720c */ /* 0x000fe40003f66070 */
[----:B------:R-:W-:Y:S02]  /*0c90*/  LOP3.LUT R13, R8, 0x1f, R23, 0xf8, !PT ;  /* 0x0000001f080d7812 */ /* 0x000fe400078ef817 */
[----:B------:R-:W-:-:S02]  /*0ca0*/  SHF.R.S32.HI R12, RZ, 0x1f, R8 ;  /* 0x0000001fff0c7819 */ /* 0x000fc40000011408 */
[----:B------:R-:W-:-:S05]  /*0cb0*/  SHF.L.U32 R54, R13, 0x1, RZ ;  /* 0x000000010d367819 */ /* 0x000fca00000006ff */
[-C--:B------:R-:W-:Y:S02]  /*0cc0*/  @P0 IADD3 R5, PT, PT, R5, -R0.reuse, RZ ;  /* 0x8000000005050210 */ /* 0x080fe40007ffe0ff */
[----:B------:R-:W-:Y:S01]  /*0cd0*/  @P3 IMAD.IADD R7, R7, 0x1, -R0 ;  /* 0x0000000107073824 */ /* 0x000fe200078e0a00 */
[----:B------:R-:W-:Y:S01]  /*0ce0*/  @P0 IADD3 R9, PT, PT, R9, 0x1, RZ ;  /* 0x0000000109090810 */ /* 0x000fe20007ffe0ff */
[----:B------:R-:W-:Y:S01]  /*0cf0*/  @P3 VIADD R11, R11, 0x1 ;  /* 0x000000010b0b3836 */ /* 0x000fe20000000000 */
[-C--:B------:R-:W-:Y:S02]  /*0d00*/  ISETP.GE.U32.AND P1, PT, R5, R0.reuse, PT ;  /* 0x000000000500720c */ /* 0x080fe40003f26070 */
[----:B------:R-:W-:Y:S01]  /*0d10*/  ISETP.GE.U32.AND P4, PT, R7, R0, PT ;  /* 0x000000000700720c */ /* 0x000fe20003f86070 */
[----:B------:R-:W-:Y:S01]  /*0d20*/  IMAD R7, R6, UR16, RZ ;  /* 0x0000001006077c24 */ /* 0x000fe2000f8e02ff */
[----:B------:R-:W-:Y:S01]  /*0d30*/  IADD3 R56, P0, PT, R54, UR4, RZ ;  /* 0x0000000436387c10 */ /* 0x000fe2000ff1e0ff */
[----:B------:R-:W-:-:S02]  /*0d40*/  UMOV UR4, 0x400 ;  /* 0x0000040000047882 */ /* 0x000fc40000000000 */
[----:B------:R-:W-:Y:S01]  /*0d50*/  UIADD3 UR8, UPT, UPT, UR4, 0x1100, URZ ;  /* 0x0000110004087890 */ /* 0x000fe2000fffe0ff */
[----:B------:R-:W-:Y:S01]  /*0d60*/  IADD3 R5, P5, PT, R8, R7, RZ ;  /* 0x0000000708057210 */ /* 0x000fe20007fbe0ff */
[----:B------:R-:W-:Y:S01]  /*0d70*/  UIADD3 UR9, UPT, UPT, UR4, 0x6100, URZ ;  /* 0x0000610004097890 */ /* 0x000fe2000fffe0ff */
[----:B------:R-:W-:Y:S01]  /*0d80*/  SHF.L.U32 R8, R6, 0x7, RZ ;  /* 0x0000000706087819 */ /* 0x000fe200000006ff */
[----:B------:R-:W-:Y:S01]  /*0d90*/  ULEA UR8, UR12, UR8, 0x18 ;  /* 0x000000080c087291 */ /* 0x000fe2000f8ec0ff */
[----:B------:R-:W-:Y:S01]  /*0da0*/  LEA.HI.X.SX32 R7, R7, R12, 0x1, P5 ;  /* 0x0000000c07077211 */ /* 0x000fe200028f0eff */
[----:B------:R-:W-:Y:S01]  /*0db0*/  UIADD3 UR10, UPT, UPT, UR4, 0x40, URZ ;  /* 0x00000040040a7890 */ /* 0x000fe2000fffe0ff */
[----:B------:R-:W-:Y:S01]  /*0dc0*/  @P1 IADD3 R9, PT, PT, R9, 0x1, RZ ;  /* 0x0000000109091810 */ /* 0x000fe20007ffe0ff */
[----:B------:R-:W-:Y:S01]  /*0dd0*/  IMAD.WIDE.U32 R62, R8, 0x4, R62 ;  /* 0x00000004083e7825 */ /* 0x000fe200078e003e */
[----:B------:R-:W-:Y:S01]  /*0de0*/  SHF.L.U64.HI R12, R13, 0x1, R12 ;  /* 0x000000010d0c7819 */ /* 0x000fe2000001020c */
[----:B------:R-:W-:Y:S01]  /*0df0*/  ULEA UR10, UR12, UR10, 0x18 ;  /* 0x0000000a0c0a7291 */ /* 0x000fe2000f8ec0ff */
[----:B------:R-:W-:Y:S01]  /*0e00*/  IADD3 R54, P1, PT, R54, UR6, RZ ;  /* 0x0000000636367c10 */ /* 0x000fe2000ff3e0ff */
[----:B------:R-:W-:Y:S01]  /*0e10*/  UIADD3 UR6, UPT, UPT, UR4, 0x1080, URZ ;  /* 0x0000108004067890 */ /* 0x000fe2000fffe0ff */
[C---:B------:R-:W-:Y:S01]  /*0e20*/  IADD3.X R57, PT, PT, R12.reuse, UR5, RZ, P0, !PT ;  /* 0x000000050c397c10 */ /* 0x040fe200087fe4ff */
[----:B------:R-:W-:Y:S01]  /*0e30*/  UIADD3 UR5, UPT, UPT, UR4, 0x1040, URZ ;  /* 0x0000104004057890 */ /* 0x000fe2000fffe0ff */
[----:B------:R-:W-:Y:S01]  /*0e40*/  IADD3.X R55, PT, PT, R12, UR7, RZ, P1, !PT ;  /* 0x000000070c377c10 */ /* 0x000fe20008ffe4ff */
[----:B------:R-:W-:Y:S01]  /*0e50*/  UIADD3 UR7, UPT, UPT, UR4, 0x10c0, URZ ;  /* 0x000010c004077890 */ /* 0x000fe2000fffe0ff */
[----:B------:R-:W-:Y:S01]  /*0e60*/  ISETP.GE.U32.AND P1, PT, R23, 0x100, PT ;  /* 0x000001001700780c */ /* 0x000fe20003f26070 */
[----:B------:R-:W-:Y:S01]  /*0e70*/  @P4 VIADD R11, R11, 0x1 ;  /* 0x000000010b0b4836 */ /* 0x000fe20000000000 */
[----:B------:R-:W-:Y:S01]  /*0e80*/  ISETP.GE.U32.AND P0, PT, R23, 0x20, PT ;  /* 0x000000201700780c */ /* 0x000fe20003f06070 */
[----:B------:R-:W-:Y:S01]  /*0e90*/  ULEA UR5, UR12, UR5, 0x18 ;  /* 0x000000050c057291 */ /* 0x000fe2000f8ec0ff */
[C---:B------:R-:W-:Y:S01]  /*0ea0*/  ISETP.EQ.AND P1, PT, R2.reuse, RZ, !P1 ;  /* 0x000000ff0200720c */ /* 0x040fe20004f22270 */
[----:B------:R-:W-:Y:S01]  /*0eb0*/  ULEA UR6, UR12, UR6, 0x18 ;  /* 0x000000060c067291 */ /* 0x000fe2000f8ec0ff */
[----:B------:R-:W-:Y:S01]  /*0ec0*/  ISETP.LT.U32.AND P0, PT, R2, 0x10, !P0 ;  /* 0x000000100200780c */ /* 0x000fe20004701070 */
[----:B------:R-:W-:Y:S01]  /*0ed0*/  ULEA UR7, UR12, UR7, 0x18 ;  /* 0x000000070c077291 */ /* 0x000fe2000f8ec0ff */
[----:B------:R-:W-:Y:S01]  /*0ee0*/  LOP3.LUT R13, R8, 0x1f, R23, 0xf8, !PT ;  /* 0x0000001f080d7812 */ /* 0x000fe200078ef817 */
[----:B------:R-:W-:Y:S01]  /*0ef0*/  IMAD.SHL.U32 R8, R2, 0x80, RZ ;  /* 0x0000008002087824 */ /* 0x000fe200078e00ff */
[----:B------:R-:W-:Y:S01]  /*0f00*/  ULEA UR9, UR12, UR9, 0x18 ;  /* 0x000000090c097291 */ /* 0x000fe2000f8ec0ff */
[----:B------:R-:W-:Y:S01]  /*0f10*/  LEA R28, R6, UR8, 0x9 ;  /* 0x00000008061c7c11 */ /* 0x000fe2000f8e48ff */
[----:B------:R-:W-:Y:S01]  /*0f20*/  UIADD3 UR11, UPT, UPT, UR4, 0x5100, URZ ;  /* 0x00005100040b7890 */ /* 0x000fe2000fffe0ff */
[----:B0-----:R-:W-:Y:S01]  /*0f30*/  IMAD.WIDE.U32 R60, R8, 0x4, R60 ;  /* 0x00000004083c7825 */ /* 0x001fe200078e003c */
[C---:B------:R-:W-:Y:S01]  /*0f40*/  SEL R9, R10.reuse, R9, !P2 ;  /* 0x000000090a097207 */ /* 0x040fe20005000000 */
[----:B------:R-:W-:Y:S01]  /*0f50*/  USHF.L.U32 UR4, UR13, 0xa, URZ ;  /* 0x0000000a0d047899 */ /* 0x000fe200080006ff */
[----:B------:R-:W-:Y:S01]  /*0f60*/  SEL R11, R10, R11, !P2 ;  /* 0x0000000b0a0b7207 */ /* 0x000fe20005000000 */
[----:B--2---:R-:W-:Y:S01]  /*0f70*/  IMAD.WIDE.U32 R52, R13, 0x4, R52 ;  /* 0x000000040d347825 */ /* 0x004fe200078e0034 */
[----:B------:R-:W-:Y:S01]  /*0f80*/  @P1 LOP3.LUT R22, R22, 0x800, RZ, 0xfc, !PT ;  /* 0x0000080016161812 */ /* 0x000fe200078efcff */
[----:B------:R-:W-:Y:S01]  /*0f90*/  ULEA UR11, UR12, UR11, 0x18 ;  /* 0x0000000b0c0b7291 */ /* 0x000fe2000f8ec0ff */
[C---:B------:R-:W-:Y:S01]  /*0fa0*/  IADD3 R24, P1, PT, R15.reuse, R60, RZ ;  /* 0x0000003c0f187210 */ /* 0x040fe20007f3e0ff */
[----:B------:R-:W-:Y:S01]  /*0fb0*/  IMAD.MOV.U32 R13, RZ, RZ, RZ ;  /* 0x000000ffff0d7224 */ /* 0x000fe200078e00ff */
[----:B------:R-:W-:Y:S01]  /*0fc0*/  LOP3.LUT R22, R22, 0xfffffbff, RZ, 0xc0, !PT ;  /* 0xfffffbff16167812 */ /* 0x000fe200078ec0ff */
[----:B------:R-:W-:Y:S01]  /*0fd0*/  IMAD.IADD R21, R15, 0x1, R28 ;  /* 0x000000010f157824 */ /* 0x000fe200078e021c */
[----:B------:R-:W-:-:S02]  /*0fe0*/  LOP3.LUT R10, R23, 0x1f, RZ, 0xc0, !PT ;  /* 0x0000001f170a7812 */ /* 0x000fc400078ec0ff */
[----:B------:R-:W-:Y:S02]  /*0ff0*/  @P0 LOP3.LUT R22, R22, 0x400, RZ, 0xfc, !PT ;  /* 0x0000040016160812 */ /* 0x000fe400078efcff */
[----:B------:R-:W-:Y:S02]  /*1000*/  IADD3 R58, P0, PT, R15, R62, RZ ;  /* 0x0000003e0f3a7210 */ /* 0x000fe40007f1e0ff */
[----:B------:R-:W-:Y:S02]  /*1010*/  IADD3 R12, PT, PT, R0, -0x1, RZ ;  /* 0xffffffff000c7810 */ /* 0x000fe40007ffe0ff */
[----:B------:R-:W-:Y:S02]  /*1020*/  IADD3 R16, PT, PT, R16, UR10, RZ ;  /* 0x0000000a10107c10 */ /* 0x000fe4000fffe0ff */
[C---:B------:R-:W-:Y:S02]  /*1030*/  LEA R17, R6.reuse, UR5, 0x2 ;  /* 0x0000000506117c11 */ /* 0x040fe4000f8e10ff */
[----:B------:R-:W-:-:S02]  /*1040*/  LEA R18, R6, UR6, 0x2 ;  /* 0x0000000606127c11 */ /* 0x000fc4000f8e10ff */
[C---:B------:R-:W-:Y:S02]  /*1050*/  LEA R19, R6.reuse, UR7, 0x2 ;  /* 0x0000000706137c11 */ /* 0x040fe4000f8e10ff */
[----:B------:R-:W-:Y:S02]  /*1060*/  LEA R20, R6, UR9, 0x2 ;  /* 0x0000000906147c11 */ /* 0x000fe4000f8e10ff */
[----:B------:R-:W-:Y:S02]  /*1070*/  IADD3.X R25, PT, PT, RZ, R61, RZ, P1, !PT ;  /* 0x0000003dff197210 */ /* 0x000fe40000ffe4ff */
[----:B------:R-:W-:-:S07]  /*1080*/  IADD3.X R59, PT, PT, RZ, R63, RZ, P0, !PT ;  /* 0x0000003fff3b7210 */ /* 0x000fce00007fe4ff */
.L_x_127:
[----:B0-----:R-:W0:Y:S01]  /*1090*/  LDC.64 R70, c[0x0][0x388] ;  /* 0x0000e200ff467b82 */ /* 0x001e220000000a00 */
[----:B-1----:R-:W1:Y:S01]  /*10a0*/  LDCU UR6, c[0x0][0x410] ;  /* 0x00008200ff0677ac */ /* 0x002e620008000800 */
[----:B0-----:R-:W-:-:S05]  /*10b0*/  IMAD.WIDE.U32 R70, R13, 0x58, R70 ;  /* 0x000000580d467825 */ /* 0x001fca00078e0046 */
[----:B---3-5:R0:W5:Y:S04]  /*10c0*/  LDG.E.64.CONSTANT R28, desc[UR14][R70.64] ;  /* 0x0000000e461c7981 */ /* 0x028168000c1e9b00 */
[----:B------:R0:W5:Y:S04]  /*10d0*/  LDG.E.64.CONSTANT R64, desc[UR14][R70.64+0x8] ;  /* 0x0000080e46407981 */ /* 0x000168000c1e9b00 */
[----:B------:R0:W5:Y:S04]  /*10e0*/  LDG.E.64.CONSTANT R66, desc[UR14][R70.64+0x10] ;  /* 0x0000100e46427981 */ /* 0x000168000c1e9b00 */
[----:B------:R0:W5:Y:S01]  /*10f0*/  LDG.E.64.CONSTANT R68, desc[UR14][R70.64+0x18] ;  /* 0x0000180e46447981 */ /* 0x000162000c1e9b00 */
[C---:B------:R-:W-:Y:S01]  /*1100*/  IMAD R84, R13.reuse, UR4, RZ ;  /* 0x000000040d547c24 */ /* 0x040fe2000f8e02ff */
[----:B------:R-:W-:Y:S01]  /*1110*/  IADD3 R13, PT, PT, R13, 0x1, RZ ;  /* 0x000000010d0d7810 */ /* 0x000fe20007ffe0ff */
[----:B------:R-:W-:Y:S01]  /*1120*/  BSSY.RECONVERGENT B0, `(.L_x_12) ;  /* 0x0000017000007945 */ /* 0x000fe20003800200 */
[----:B------:R-:W-:Y:S01]  /*1130*/  LOP3.LUT R22, R22, 0xfffffdff, RZ, 0xc0, !PT ;  /* 0xfffffdff16167812 */ /* 0x000fe200078ec0ff */
[----:B----4-:R-:W-:Y:S01]  /*1140*/  IMAD.MOV.U32 R32, RZ, RZ, RZ ;  /* 0x000000ffff207224 */ /* 0x010fe200078e00ff */
[----:B-1----:R-:W-:Y:S01]  /*1150*/  ISETP.NE.AND P0, PT, R13, UR6, PT ;  /* 0x000000060d007c0c */ /* 0x002fe2000bf05270 */
[----:B------:R-:W-:Y:S01]  /*1160*/  IMAD.MOV.U32 R33, RZ, RZ, R16 ;  /* 0x000000ffff217224 */ /* 0x000fe200078e0010 */
[----:B------:R-:W-:-:S02]  /*1170*/  MOV R36, R26 ;  /* 0x0000001a00247202 */ /* 0x000fc40000000f00 */
[----:B------:R-:W-:Y:S02]  /*1180*/  MOV R37, R27 ;  /* 0x0000001b00257202 */ /* 0x000fe40000000f00 */
[----:B------:R-:W-:Y:S02]  /*1190*/  MOV R34, R23 ;  /* 0x0000001700227202 */ /* 0x000fe40000000f00 */
[----:B------:R-:W-:-:S05]  /*11a0*/  SHF.R.S32.HI R86, RZ, 0x1f, R84 ;  /* 0x0000001fff567819 */ /* 0x000fca0000011454 */
[----:B0-2---:R-:W-:-:S07]  /*11b0*/  @P0 LOP3.LUT R22, R22, 0x200, RZ, 0xfc, !PT ;  /* 0x0000020016160812 */ /* 0x005fce00078efcff */
.L_x_13:
[----:B------:R-:W-:Y:S01]  /*11c0*/  MOV R30, R36 ;  /* 0x00000024001e7202 */ /* 0x000fe20000000f00 */
[----:B------:R-:W-:-:S05]  /*11d0*/  IMAD.MOV.U32 R31, RZ, RZ, R37 ;  /* 0x000000ffff1f7224 */ /* 0x000fca00078e0025 */
[----:B------:R-:W2:Y:S01]  /*11e0*/  LDG.E.U16.CONSTANT R30, desc[UR14][R30.64] ;  /* 0x0000000e1e1e7981 */ /* 0x000ea2000c1e9500 */
[----:B------:R-:W-:Y:S02]  /*11f0*/  ISETP.GE.U32.AND P0, PT, R34, 0x200, PT ;  /* 0x000002002200780c */ /* 0x000fe40003f06070 */
[----:B------:R-:W-:Y:S02]  /*1200*/  IADD3 R36, P1, PT, R36, 0x400, RZ ;  /* 0x0000040024247810 */ /* 0x000fe40007f3e0ff */
[----:B------:R-:W-:-:S03]  /*1210*/  IADD3 R34, PT, PT, R34, 0x200, RZ ;  /* 0x0000020022227810 */ /* 0x000fc60007ffe0ff */
[----:B------:R-:W-:Y:S01]  /*1220*/  IMAD.X R37, RZ, RZ, R37, P1 ;  /* 0x000000ffff257224 */ /* 0x000fe200008e0625 */
[----:B--2---:R-:W-:-:S05]  /*1230*/  SHF.L.U32 R35, R30, 0x10, RZ ;  /* 0x000000101e237819 */ /* 0x004fca00000006ff */
[----:B------:R-:W-:Y:S01]  /*1240*/  FFMA R39, R35, R35, R32 ;  /* 0x0000002323277223 */ /* 0x000fe20000000020 */
[----:B------:R0:W-:Y:S04]  /*1250*/  STS [R33], R35 ;  /* 0x0000002321007388 */ /* 0x0001e80000000800 */
[----:B------:R-:W-:Y:S02]  /*1260*/  MOV R32, R39 ;  /* 0x0000002700207202 */ /* 0x000fe40000000f00 */
[----:B0-----:R-:W-:Y:S01]  /*1270*/  IADD3 R33, PT, PT, R33, 0x800, RZ ;  /* 0x0000080021217810 */ /* 0x001fe20007ffe0ff */
[----:B------:R-:W-:Y:S06]  /*1280*/  @!P0 BRA `(.L_x_13) ;  /* 0xfffffffc00cc8947 */ /* 0x000fec000383ffff */
[----:B------:R-:W-:Y:S05]  /*1290*/  BSYNC.RECONVERGENT B0 ;  /* 0x0000000000007941 */ /* 0x000fea0003800200 */
.L_x_12:
[----:B------:R-:W-:-:S13]  /*12a0*/  ISETP.NE.AND P0, PT, R2, RZ, PT ;  /* 0x000000ff0200720c */ /* 0x000fda0003f05270 */
[----:B------:R-:W-:Y:S05]  /*12b0*/  @P0 BRA `(.L_x_14) ;  /* 0x00000000003c0947 */ /* 0x000fea0003800000 */
[----:B------:R-:W0:Y:S01]  /*12c0*/  S2UR UR7, SR_CgaCtaId ;  /* 0x00000000000779c3 */ /* 0x000e220000008800 */
[----:B------:R-:W-:Y:S01]  /*12d0*/  UMOV UR6, 0x400 ;  /* 0x0000040000067882 */ /* 0x000fe20000000000 */
[----:B------:R-:W-:Y:S01]  /*12e0*/  BSSY.RECONVERGENT B0, `(.L_x_14) ;  /* 0x000000c000007945 */ /* 0x000fe20003800200 */
[----:B------:R-:W-:Y:S01]  /*12f0*/  UIADD3 UR6, UPT, UPT, UR6, 0x40, URZ ;  /* 0x0000004006067890 */ /* 0x000fe2000fffe0ff */
[----:B------:R-:W-:-:S04]  /*1300*/  IMAD.MOV.U32 R35, RZ, RZ, R23 ;  /* 0x000000ffff237224 */ /* 0x000fc800078e0017 */
[----:B------:R-:W1:Y:S01]  /*1310*/  LDC.64 R32, c[0x0][0x3c8] ;  /* 0x0000f200ff207b82 */ /* 0x000e620000000a00 */
[----:B0-----:R-:W-:-:S12]  /*1320*/  ULEA UR6, UR7, UR6, 0x18 ;  /* 0x0000000607067291 */ /* 0x001fd8000f8ec0ff */
.L_x_15:
[C---:B------:R-:W-:Y:S01]  /*1330*/  LEA R34, R35.reuse, UR6, 0x2 ;  /* 0x0000000623227c11 */ /* 0x040fe2000f8e10ff */
[C---:B01----:R-:W-:Y:S01]  /*1340*/  IMAD.WIDE.U32 R30, R35.reuse, 0x4, R32 ;  /* 0x00000004231e7825 */ /* 0x043fe200078e0020 */
[C---:B------:R-:W-:Y:S02]  /*1350*/  ISETP.GE.U32.AND P0, PT, R35.reuse, 0x200, PT ;  /* 0x000002002300780c */ /* 0x040fe40003f06070 */
[----:B------:R-:W-:Y:S01]  /*1360*/  IADD3 R35, PT, PT, R35, 0x200, RZ ;  /* 0x0000020023237810 */ /* 0x000fe20007ffe0ff */
[----:B------:R-:W0:Y:S04]  /*1370*/  LDS R37, [R34] ;  /* 0x0000000022257984 */ /* 0x000e280000000800 */
[----:B0-----:R0:W-:Y:S06]  /*1380*/  STG.E desc[UR14][R30.64], R37 ;  /* 0x000000251e007986 */ /* 0x0011ec000c10190e */
[----:B------:R-:W-:Y:S05]  /*1390*/  @!P0 BRA `(.L_x_15) ;  /* 0xfffffffc00e48947 */ /* 0x000fea000383ffff */
[----:B------:R-:W-:Y:S05]  /*13a0*/  BSYNC.RECONVERGENT B0 ;  /* 0x0000000000007941 */ /* 0x000fea0003800200 */
.L_x_14:
[----:B0-----:R-:W0:Y:S01]  /*13b0*/  SHFL.DOWN PT, R30, R39, 0x10, 0x1f ;  /* 0x0a001f00271e7f89 */ /* 0x001e2200000e0000 */
[----:B------:R-:W-:Y:S02]  /*13c0*/  ISETP.NE.AND P1, PT, R10, RZ, PT ;  /* 0x000000ff0a00720c */ /* 0x000fe40003f25270 */
[----:B------:R-:W-:Y:S01]  /*13d0*/  ISETP.GT.U32.AND P0, PT, R23, 0x1f, PT ;  /* 0x0000001f1700780c */ /* 0x000fe20003f04070 */
[----:B0-----:R-:W-:-:S05]  /*13e0*/  FADD R30, R39, R30 ;  /* 0x0000001e271e7221 */ /* 0x001fca0000000000 */
[----:B------:R-:W0:Y:S02]  /*13f0*/  SHFL.DOWN PT, R31, R30, 0x8, 0x1f ;  /* 0x09001f001e1f7f89 */ /* 0x000e2400000e0000 */
[----:B0-----:R-:W-:-:S05]  /*1400*/  FADD R31, R30, R31 ;  /* 0x0000001f1e1f7221 */ /* 0x001fca0000000000 */
[----:B------:R-:W0:Y:S02]  /*1410*/  SHFL.DOWN PT, R32, R31, 0x4, 0x1f ;  /* 0x08801f001f207f89 */ /* 0x000e2400000e0000 */
[----:B0-----:R-:W-:-:S05]  /*1420*/  FADD R32, R31, R32 ;  /* 0x000000201f207221 */ /* 0x001fca0000000000 */
[----:B------:R-:W0:Y:S02]  /*1430*/  SHFL.DOWN PT, R33, R32, 0x2, 0x1f ;  /* 0x08401f0020217f89 */ /* 0x000e2400000e0000 */
[----:B0-----:R-:W-:-:S05]  /*1440*/  FADD R33, R32, R33 ;  /* 0x0000002120217221 */ /* 0x001fca0000000000 */
[----:B------:R-:W0:Y:S02]  /*1450*/  SHFL.DOWN PT, R34, R33, 0x1, 0x1f ;  /* 0x08201f0021227f89 */ /* 0x000e2400000e0000 */
[----:B0-----:R-:W-:-:S05]  /*1460*/  FADD R34, R33, R34 ;  /* 0x0000002221227221 */ /* 0x001fca0000000000 */
[----:B------:R0:W-:Y:S01]  /*1470*/  @!P1 STS [R17], R34 ;  /* 0x0000002211009388 */ /* 0x0001e20000000800 */
[----:B------:R-:W-:Y:S06]  /*1480*/  BAR.SYNC.DEFER_BLOCKING 0x0 ;  /* 0x0000000000007b1d */ /* 0x000fec0000010000 */
[----:B------:R-:W-:Y:S05]  /*1490*/  @P0 BRA `(.L_x_16) ;  /* 0x0000000000680947 */ /* 0x000fea0003800000 */
[----:B------:R-:W-:Y:S01]  /*14a0*/  ISETP.GT.U32.AND P0, PT, R10, 0xf, PT ;  /* 0x0000000f0a00780c */ /* 0x000fe20003f04070 */
[----:B------:R-:W-:Y:S01]  /*14b0*/  HFMA2 R33, -RZ, RZ, 0, 0 ;  /* 0x00000000ff217431 */ /* 0x000fe200000001ff */
[----:B------:R-:W-:-:S11]  /*14c0*/  UMOV UR6, 0xffffffff ;  /* 0xffffffff00067882 */ /* 0x000fd60000000000 */
[----:B------:R1:W2:Y:S01]  /*14d0*/  @!P0 LDS R33, [R15+UR5] ;  /* 0x000000050f218984 */ /* 0x0002a20008000800 */
[----:B------:R-:W-:Y:S05]  /*14e0*/  BRA.DIV UR6, `(.L_x_17) ;  /* 0x00000076065c7947 */ /* 0x000fea000b800000 */
[----:B--2---:R-:W2:Y:S02]  /*14f0*/  SHFL.DOWN PT, R32, R33, 0x10, 0x1f ;  /* 0x0a001f0021207f89 */ /* 0x004ea400000e0000 */
[----:B--2---:R-:W-:-:S05]  /*1500*/  FADD R35, R32, R33 ;  /* 0x0000002120237221 */ /* 0x004fca0000000000 */
[----:B------:R-:W2:Y:S02]  /*1510*/  SHFL.DOWN PT, R32, R35, 0x8, 0x1f ;  /* 0x09001f0023207f89 */ /* 0x000ea400000e0000 */
[----:B--2---:R-:W-:-:S05]  /*1520*/  FADD R36, R35, R32 ;  /* 0x0000002023247221 */ /* 0x004fca0000000000 */
[----:B------:R-:W2:Y:S02]  /*1530*/  SHFL.DOWN PT, R32, R36, 0x4, 0x1f ;  /* 0x08801f0024207f89 */ /* 0x000ea400000e0000 */
[----:B--2---:R-:W-:-:S05]  /*1540*/  FADD R37, R36, R32 ;  /* 0x0000002024257221 */ /* 0x004fca0000000000 */
[----:B------:R-:W2:Y:S02]  /*1550*/  SHFL.DOWN PT, R32, R37, 0x2, 0x1f ;  /* 0x08401f0025207f89 */ /* 0x000ea400000e0000 */
[----:B--2---:R-:W-:-:S05]  /*1560*/  FADD R38, R37, R32 ;  /* 0x0000002025267221 */ /* 0x004fca0000000000 */
[----:B------:R2:W3:Y:S02]  /*1570*/  SHFL.DOWN PT, R32, R38, 0x1, 0x1f ;  /* 0x08201f0026207f89 */ /* 0x0004e400000e0000 */
.L_x_138:
[----:B---3--:R-:W-:Y:S01]  /*1580*/  FADD R31, R38, R32 ;  /* 0x00000020261f7221 */ /* 0x008fe20000000000 */
[----:B------:R-:W-:Y:S06]  /*1590*/  @P1 BRA `(.L_x_16) ;  /* 0x0000000000281947 */ /* 0x000fec0003800000 */
[----:B------:R-:W-:Y:S01]  /*15a0*/  IMAD.MOV.U32 R30, RZ, RZ, 0x3a800000 ;  /* 0x3a800000ff1e7424 */ /* 0x000fe200078e00ff */
[----:B------:R-:W3:Y:S01]  /*15b0*/  S2UR UR7, SR_CgaCtaId ;  /* 0x00000000000779c3 */ /* 0x000ee20000008800 */
[----:B------:R-:W-:Y:S02]  /*15c0*/  UMOV UR6, 0x400 ;  /* 0x0000040000067882 */ /* 0x000fe40000000000 */
[----:B------:R-:W-:-:S05]  /*15d0*/  FFMA R30, R31, R30, 9.9999999747524270788e-07 ;  /* 0x358637bd1f1e7423 */ /* 0x000fca000000001e */
[----:B------:R-:W-:-:S13]  /*15e0*/  FSETP.GEU.AND P0, PT, |R30|, 1.175494350822287508e-38, PT ;  /* 0x008000001e00780b */ /* 0x000fda0003f0e200 */
[----:B------:R-:W-:Y:S01]  /*15f0*/  @!P0 FMUL R30, R30, 16777216 ;  /* 0x4b8000001e1e8820 */ /* 0x000fe20000400000 */
[----:B---3--:R-:W-:-:S03]  /*1600*/  ULEA UR6, UR7, UR6, 0x18 ;  /* 0x0000000607067291 */ /* 0x008fc6000f8ec0ff */
[----:B------:R-:W3:Y:S02]  /*1610*/  MUFU.RSQ R31, R30 ;  /* 0x0000001e001f7308 */ /* 0x000ee40000001400 */
[----:B---3--:R-:W-:-:S05]  /*1620*/  @!P0 FMUL R31, R31, 4096 ;  /* 0x458000001f1f8820 */ /* 0x008fca0000400000 */
[----:B------:R3:W-:Y:S02]  /*1630*/  STS [UR6+0x1040], R31 ;  /* 0x0010401fff007988 */ /* 0x0007e40008000806 */
.L_x_16:
[----:B------:R-:W-:Y:S05]  /*1640*/  WARPSYNC.ALL ;  /* 0x0000000000007948 */ /* 0x000fea0003800000 */
[----:B------:R-:W4:Y:S08]  /*1650*/  S2UR UR7, SR_CgaCtaId ;  /* 0x00000000000779c3 */ /* 0x000f300000008800 */
[----:B------:R-:W-:Y:S01]  /*1660*/  BAR.SYNC.DEFER_BLOCKING 0x0 ;  /* 0x0000000000007b1d */ /* 0x000fe20000010000 */
[----:B------:R-:W-:-:S05]  /*1670*/  MOV R33, R23 ;  /* 0x0000001700217202 */ /* 0x000fca0000000f00 */
[----:B------:R-:W-:Y:S01]  /*1680*/  UMOV UR6, 0x400 ;  /* 0x0000040000067882 */ /* 0x000fe20000000000 */
[----:B------:R-:W-:Y:S01]  /*1690*/  BSSY.RECONVERGENT B0, `(.L_x_18) ;  /* 0x0000010000007945 */ /* 0x000fe20003800200 */
[----:B----4-:R-:W-:Y:S02]  /*16a0*/  ULEA UR8, UR7, UR6, 0x18 ;  /* 0x0000000607087291 */ /* 0x010fe4000f8ec0ff */
[----:B------:R-:W-:-:S04]  /*16b0*/  UIADD3 UR6, UPT, UPT, UR6, 0x40, URZ ;  /* 0x0000004006067890 */ /* 0x000fc8000fffe0ff */
[----:B------:R-:W-:-:S03]  /*16c0*/  ULEA UR6, UR7, UR6, 0x18 ;  /* 0x0000000607067291 */ /* 0x000fc6000f8ec0ff */
[----:B------:R-:W4:Y:S09]  /*16d0*/  LDS R32, [UR8+0x1040] ;  /* 0x00104008ff207984 */ /* 0x000f320008000800 */
.L_x_19:
[----:B---3-5:R-:W-:-:S06]  /*16e0*/  IMAD.WIDE.U32 R30, R33, 0x2, R28 ;  /* 0x00000002211e7825 */ /* 0x028fcc00078e001c */
[----:B0-----:R-:W0:Y:S01]  /*16f0*/  LDG.E.U16.CONSTANT R30, desc[UR14][R30.64] ;  /* 0x0000000e1e1e7981 */ /* 0x001e22000c1e9500 */
[C---:B------:R-:W-:Y:S02]  /*1700*/  LEA R35, R33.reuse, UR6, 0x2 ;  /* 0x0000000621237c11 */ /* 0x040fe4000f8e10ff */
[C---:B------:R-:W-:Y:S01]  /*1710*/  ISETP.GE.U32.AND P0, PT, R33.reuse, 0x200, PT ;  /* 0x000002002100780c */ /* 0x040fe20003f06070 */
[----:B------:R-:W-:Y:S02]  /*1720*/  VIADD R33, R33, 0x200 ;  /* 0x0000020021217836 */ /* 0x000fe40000000000 */
[----:B------:R-:W4:Y:S02]  /*1730*/  LDS R37, [R35] ;  /* 0x0000000023257984 */ /* 0x000f240000000800 */
[----:B----4-:R-:W-:Y:S01]  /*1740*/  FMUL R37, R32, R37 ;  /* 0x0000002520257220 */ /* 0x010fe20000400000 */
[----:B0-----:R-:W-:-:S05]  /*1750*/  SHF.L.U32 R34, R30, 0x10, RZ ;  /* 0x000000101e227819 */ /* 0x001fca00000006ff */
[----:B------:R-:W-:-:S05]  /*1760*/  FMUL R34, R34, R37 ;  /* 0x0000002522227220 */ /* 0x000fca0000400000 */
[----:B------:R0:W-:Y:S01]  /*1770*/  STS [R35], R34 ;  /* 0x0000002223007388 */ /* 0x0001e20000000800 */
[----:B------:R-:W-:Y:S05]  /*1780*/  @!P0 BRA `(.L_x_19) ;  /* 0xfffffffc00d48947 */ /* 0x000fea000383ffff */
[----:B------:R-:W-:Y:S05]  /*1790*/  BSYNC.RECONVERGENT B0 ;  /* 0x0000000000007941 */ /* 0x000fea0003800200 */
.L_x_18:
[----:B------:R-:W3:Y:S01]  /*17a0*/  I2F.U32.RP R30, R0 ;  /* 0x00000000001e7306 */ /* 0x000ee20000209000 */
[----:B------:R-:W-:Y:S01]  /*17b0*/  IMAD.MOV.U32 R28, RZ, RZ, RZ ;  /* 0x000000ffff1c7224 */ /* 0x000fe200078e00ff */
[----:B------:R-:W-:Y:S01]  /*17c0*/  BAR.SYNC.DEFER_BLOCKING 0x0 ;  /* 0x0000000000007b1d */ /* 0x000fe20000010000 */
[----:B------:R-:W-:-:S05]  /*17d0*/  ISETP.NE.U32.AND P2, PT, R0, RZ, PT ;  /* 0x000000ff0000720c */ /* 0x000fca0003f45070 */
[----:B---3--:R-:W3:Y:S02]  /*17e0*/  MUFU.RCP R30, R30 ;  /* 0x0000001e001e7308 */ /* 0x008ee40000001000 */
[----:B---3--:R-:W-:-:S06]  /*17f0*/  IADD3 R31, PT, PT, R30, 0xffffffe, RZ ;  /* 0x0ffffffe1e1f7810 */ /* 0x008fcc0007ffe0ff */
[----:B------:R-:W3:Y:S02]  /*1800*/  F2I.FTZ.U32.TRUNC.NTZ R29, R31 ;  /* 0x0000001f001d7305 */ /* 0x000ee4000021f000 */
[----:B---3--:R-:W-:-:S05]  /*1810*/  IADD3 R33, PT, PT, RZ, -R29, RZ ;  /* 0x8000001dff217210 */ /* 0x008fca0007ffe0ff */
[----:B------:R-:W-:-:S04]  /*1820*/  IMAD R33, R33, R0, RZ ;  /* 0x0000000021217224 */ /* 0x000fc800078e02ff */
[----:B------:R-:W-:Y:S01]  /*1830*/  IMAD.HI.U32 R28, R29, R33, R28 ;  /* 0x000000211d1c7227 */ /* 0x000fe200078e001c */
[----:B------:R-:W-:-:S05]  /*1840*/  IADD3 R29, PT, PT, R0, 0xfff, RZ ;  /* 0x00000fff001d7810 */ /* 0x000fca0007ffe0ff */
[----:B------:R-:W-:-:S05]  /*1850*/  IMAD.HI.U32 R85, R28, R29, RZ ;  /* 0x0000001d1c557227 */ /* 0x000fca00078e00ff */
[----:B------:R-:W-:-:S05]  /*1860*/  IADD3 R28, PT, PT, -R85, RZ, RZ ;  /* 0x000000ff551c7210 */ /* 0x000fca0007ffe1ff */
[----:B------:R-:W-:-:S05]  /*1870*/  IMAD R29, R0, R28, R29 ;  /* 0x0000001c001d7224 */ /* 0x000fca00078e021d */
[----:B------:R-:W-:-:S13]  /*1880*/  ISETP.GE.U32.AND P0, PT, R29, R0, PT ;  /* 0x000000001d00720c */ /* 0x000fda0003f06070 */
[----:B------:R-:W-:Y:S01]  /*1890*/  @P0 IMAD.IADD R29, R29, 0x1, -R0 ;  /* 0x000000011d1d0824 */ /* 0x000fe200078e0a00 */
[----:B------:R-:W-:-:S04]  /*18a0*/  @P0 IADD3 R85, PT, PT, R85, 0x1, RZ ;  /* 0x0000000155550810 */ /* 0x000fc80007ffe0ff */
[----:B------:R-:W-:-:S13]  /*18b0*/  ISETP.GE.U32.AND P1, PT, R29, R0, PT ;  /* 0x000000001d00720c */ /* 0x000fda0003f26070 */
[----:B------:R-:W-:Y:S02]  /*18c0*/  @P1 IADD3 R85, PT, PT, R85, 0x1, RZ ;  /* 0x0000000155551810 */ /* 0x000fe40007ffe0ff */
[----:B------:R-:W-:-:S05]  /*18d0*/  @!P2 LOP3.LUT R85, RZ, R0, RZ, 0x33, !PT ;  /* 0x00000000ff55a212 */ /* 0x000fca00078e33ff */
[----:B------:R-:W-:-:S05]  /*18e0*/  IMAD R87, R85, R2, RZ ;  /* 0x0000000255577224 */ /* 0x000fca00078e02ff */
[----:B------:R-:W-:-:S04]  /*18f0*/  VIADDMNMX R85, R87, R85, 0x1000, PT ;  /* 0x0000100057557446 */ /* 0x000fc80003800155 */
[----:B------:R-:W-:-:S13]  /*1900*/  ISETP.GE.U32.AND P0, PT, R87, R85, PT ;  /* 0x000000555700720c */ /* 0x000fda0003f06070 */
[----:B------:R-:W-:Y:S05]  /*1910*/  @P0 BRA `(.L_x_20) ;  /* 0x0000000800480947 */ /* 0x000fea0003800000 */
.L_x_26:
[----:B0-----:R-:W-:Y:S01]  /*1920*/  IMAD.IADD R35, R6, 0x1, R87 ;  /* 0x0000000106237824 */ /* 0x001fe200078e0257 */
[----:B------:R-:W-:Y:S01]  /*1930*/  IADD3 R87, PT, PT, R87, 0x10, RZ ;  /* 0x0000001057577810 */ /* 0x000fe20007ffe0ff */
[----:B------:R-:W-:Y:S03]  /*1940*/  BSSY B0, `(.L_x_21) ;  /* 0x000008e000007945 */ /* 0x000fe60003800000 */
[-C--:B------:R-:W-:Y:S02]  /*1950*/  ISETP.GE.U32.AND P0, PT, R35, R85.reuse, PT ;  /* 0x000000552300720c */ /* 0x080fe40003f06070 */
[----:B------:R-:W-:-:S11]  /*1960*/  ISETP.GE.U32.AND P1, PT, R87, R85, PT ;  /* 0x000000555700720c */ /* 0x000fd60003f26070 */
[----:B---3--:R-:W-:Y:S05]  /*1970*/  @P0 BRA `(.L_x_22) ;  /* 0x0000000800280947 */ /* 0x008fea0003800000 */
[----:B------:R-:W-:Y:S01]  /*1980*/  ISETP.GT.U32.AND P0, PT, R35, 0x7ff, PT ;  /* 0x000007ff2300780c */ /* 0x000fe20003f04070 */
[----:B------:R-:W-:-:S12]  /*1990*/  BSSY.RECONVERGENT B1, `(.L_x_23) ;  /* 0x0000011000017945 */ /* 0x000fd80003800200 */
[----:B------:R-:W0:Y:S01]  /*19a0*/  @!P0 LDC.64 R72, c[0x0][0x3d0] ;  /* 0x0000f400ff488b82 */ /* 0x000e220000000a00 */
[----:B------:R-:W-:-:S05]  /*19b0*/  @!P0 SHF.L.U32 R29, R35, 0xa, RZ ;  /* 0x0000000a231d8819 */ /* 0x000fca00000006ff */
[----:B------:R-:W-:-:S04]  /*19c0*/  @!P0 IMAD.WIDE.U32 R28, R29, 0x2, R64 ;  /* 0x000000021d1c8825 */ /* 0x000fc800078e0040 */
[----:B0-----:R-:W-:Y:S01]  /*19d0*/  @!P0 IMAD.WIDE.U32 R72, R35, 0x4, R72 ;  /* 0x0000000423488825 */ /* 0x001fe200078e0048 */
[----:B------:R-:W-:Y:S06]  /*19e0*/  @!P0 BRA `(.L_x_24) ;  /* 0x00000000002c8947 */ /* 0x000fec0003800000 */
[----:B------:R-:W-:-:S13]  /*19f0*/  ISETP.GT.U32.AND P0, PT, R35, 0xbff, PT ;  /* 0x00000bff2300780c */ /* 0x000fda0003f04070 */
[----:B------:R-:W0:Y:S01]  /*1a00*/  @!P0 LDC.64 R72, c[0x0][0x3d8] ;  /* 0x0000f600ff488b82 */ /* 0x000e220000000a00 */
[C---:B------:R-:W-:Y:S01]  /*1a10*/  @!P0 VIADD R33, R35.reuse, 0xfffff800 ;  /* 0xfffff80023218836 */ /* 0x040fe20000000000 */
[----:B------:R-:W-:-:S05]  /*1a20*/  @!P0 LEA R29, R35, 0xffe00000, 0xa ;  /* 0xffe00000231d8811 */ /* 0x000fca00078e50ff */
[----:B------:R-:W-:Y:S01]  /*1a30*/  @!P0 IMAD.WIDE.U32 R28, R29, 0x2, R66 ;  /* 0x000000021d1c8825 */ /* 0x000fe200078e0042 */
[----:B------:R-:W3:Y:S03]  /*1a40*/  @P0 LDC.64 R30, c[0x0][0x3e0] ;  /* 0x0000f800ff1e0b82 */ /* 0x000ee60000000a00 */
[----:B0-----:R-:W-:Y:S01]  /*1a50*/  @!P0 IMAD.WIDE.U32 R72, R33, 0x4, R72 ;  /* 0x0000000421488825 */ /* 0x001fe200078e0048 */
[C---:B------:R-:W-:Y:S02]  /*1a60*/  @P0 LEA R33, R35.reuse, 0xffd00000, 0xa ;  /* 0xffd0000023210811 */ /* 0x040fe400078e50ff */
[----:B------:R-:W-:-:S03]  /*1a70*/  @P0 IADD3 R35, PT, PT, R35, -0xc00, RZ ;  /* 0xfffff40023230810 */ /* 0x000fc60007ffe0ff */
[----:B------:R-:W-:-:S04]  /*1a80*/  @P0 IMAD.WIDE R28, R33, 0x2, R68 ;  /* 0x00000002211c0825 */ /* 0x000fc800078e0244 */
[----:B---3--:R-:W-:-:S07]  /*1a90*/  @P0 IMAD.WIDE.U32 R72, R35, 0x4, R30 ;  /* 0x0000000423480825 */ /* 0x008fce00078e001e */
.L_x_24:
[----:B------:R-:W-:Y:S05]  /*1aa0*/  BSYNC.RECONVERGENT B1 ;  /* 0x0000000000017941 */ /* 0x000fea0003800200 */
.L_x_23:
[----:B------:R-:W-:Y:S01]  /*1ab0*/  IMAD.WIDE.U32 R36, R15, 0x2, R28 ;  /* 0x000000020f247825 */ /* 0x000fe200078e001c */
[----:B------:R-:W0:Y:S04]  /*1ac0*/  LDS.128 R40, [R14+UR10] ;  /* 0x0000000a0e287984 */ /* 0x000e280008000c00 */
[----:B------:R-:W2:Y:S04]  /*1ad0*/  LDG.E.64.CONSTANT R50, desc[UR14][R36.64] ;  /* 0x0000000e24327981 */ /* 0x000ea8000c1e9b00 */
[----:B------:R-:W3:Y:S04]  /*1ae0*/  LDG.E.64.CONSTANT R88, desc[UR14][R36.64+0x100] ;  /* 0x0001000e24587981 */ /* 0x000ee8000c1e9b00 */
[----:B------:R-:W4:Y:S04]  /*1af0*/  LDG.E.64.CONSTANT R48, desc[UR14][R36.64+0x200] ;  /* 0x0002000e24307981 */ /* 0x000f28000c1e9b00 */
[----:B------:R-:W5:Y:S04]  /*1b00*/  LDG.E.64.CONSTANT R74, desc[UR14][R36.64+0x300] ;  /* 0x0003000e244a7981 */ /* 0x000f68000c1e9b00 */
[----:B------:R-:W5:Y:S04]  /*1b10*/  LDG.E.64.CONSTANT R76, desc[UR14][R36.64+0x400] ;  /* 0x0004000e244c7981 */ /* 0x000f68000c1e9b00 */
[----:B------:R-:W5:Y:S04]  /*1b20*/  LDG.E.64.CONSTANT R78, desc[UR14][R36.64+0x500] ;  /* 0x0005000e244e7981 */ /* 0x000f68000c1e9b00 */
[----:B------:R-:W5:Y:S04]  /*1b30*/  LDG.E.64.CONSTANT R80, desc[UR14][R36.64+0x600] ;  /* 0x0006000e24507981 */ /* 0x000f68000c1e9b00 */
[----:B------:R1:W5:Y:S01]  /*1b40*/  LDG.E.64.CONSTANT R82, desc[UR14][R36.64+0x700] ;  /* 0x0007000e24527981 */ /* 0x000362000c1e9b00 */
[----:B------:R-:W-:Y:S01]  /*1b50*/  UMOV UR6, 0xffffffff ;  /* 0xffffffff00067882 */ /* 0x000fe20000000000 */
[----:B------:R-:W-:-:S02]  /*1b60*/  ISETP.NE.AND P2, PT, R10, RZ, PT ;  /* 0x000000ff0a00720c */ /* 0x000fc40003f45270 */
[----:B------:R-:W1:Y:S04]  /*1b70*/  LDS.128 R44, [R14+UR10+0x200] ;  /* 0x0002000a0e2c7984 */ /* 0x000e680008000c00 */
[----:B------:R-:W4:Y:S04]  /*1b80*/  LDS.128 R28, [R14+UR10+0x400] ;  /* 0x0004000a0e1c7984 */ /* 0x000f280008000c00 */
[----:B------:R-:W5:Y:S01]  /*1b90*/  LDS.128 R32, [R14+UR10+0x600] ;  /* 0x0006000a0e207984 */ /* 0x000f620008000c00 */
[C---:B--2---:R-:W-:Y:S01]  /*1ba0*/  PRMT R38, R50.reuse, 0x7632, R38 ;  /* 0x0000763232267816 */ /* 0x044fe20000000026 */
[----:B------:R-:W-:Y:S01]  /*1bb0*/  IMAD.U32 R39, R50, 0x10000, RZ ;  /* 0x0001000032277824 */ /* 0x000fe200078e00ff */
[----:B------:R-:W-:-:S02]  /*1bc0*/  SHF.L.U32 R50, R51, 0x10, RZ ;  /* 0x0000001033327819 */ /* 0x000fc400000006ff */
[----:B------:R-:W-:Y:S02]  /*1bd0*/  SHF.L.U32 R38, R38, 0x10, RZ ;  /* 0x0000001026267819 */ /* 0x000fe400000006ff */
[----:B---3--:R-:W-:Y:S02]  /*1be0*/  PRMT R90, R88, 0x7632, R90 ;  /* 0x00007632585a7816 */ /* 0x008fe4000000005a */
[----:B------:R-:W-:Y:S01]  /*1bf0*/  PRMT R51, R51, 0x7632, R51 ;  /* 0x0000763233337816 */ /* 0x000fe20000000033 */
[----:B0-----:R-:W-:Y:S01]  /*1c00*/  FMUL R38, R41, R38 ;  /* 0x0000002629267220 */ /* 0x001fe20000400000 */
[----:B------:R-:W-:-:S03]  /*1c10*/  SHF.L.U32 R90, R90, 0x10, RZ ;  /* 0x000000105a5a7819 */ /* 0x000fc600000006ff */
[----:B------:R-:W-:Y:S01]  /*1c20*/  FFMA R41, R39, R40, R38 ;  /* 0x0000002827297223 */ /* 0x000fe20000000026 */
[----:B------:R-:W-:Y:S01]  /*1c30*/  SHF.L.U32 R40, R89, 0x10, RZ ;  /* 0x0000001059287819 */ /* 0x000fe200000006ff */
[----:B-1----:R-:W0:Y:S01]  /*1c40*/  LDS.128 R36, [R14+UR10+0x800] ;  /* 0x0008000a0e247984 */ /* 0x002e220008000c00 */
[----:B------:R-:W-:Y:S01]  /*1c50*/  FMUL R90, R45, R90 ;  /* 0x0000005a2d5a7220 */ /* 0x000fe20000400000 */
[----:B------:R-:W-:Y:S02]  /*1c60*/  IMAD.U32 R45, R88, 0x10000, RZ ;  /* 0x00010000582d7824 */ /* 0x000fe400078e00ff */
[--C-:B------:R-:W-:Y:S01]  /*1c70*/  FFMA R42, R42, R50, R41.reuse ;  /* 0x000000322a2a7223 */ /* 0x100fe20000000029 */
[----:B----4-:R-:W-:Y:S01]  /*1c80*/  PRMT R41, R48, 0x7632, R41 ;  /* 0x0000763230297816 */ /* 0x010fe20000000029 */
[----:B------:R-:W-:Y:S02]  /*1c90*/  IMAD.U32 R51, R51, 0x10000, RZ ;  /* 0x0001000033337824 */ /* 0x000fe400078e00ff */
[----:B------:R-:W-:Y:S01]  /*1ca0*/  FFMA R45, R45, R44, R90 ;  /* 0x0000002c2d2d7223 */ /* 0x000fe2000000005a */
[----:B------:R-:W-:-:S02]  /*1cb0*/  PRMT R89, R89, 0x7632, R89 ;  /* 0x0000763259597816 */ /* 0x000fc40000000059 */
[----:B------:R-:W-:Y:S01]  /*1cc0*/  SHF.L.U32 R44, R41, 0x10, RZ ;  /* 0x00000010292c7819 */ /* 0x000fe200000006ff */
[----:B------:R-:W-:Y:S01]  /*1cd0*/  FFMA R40, R46, R40, R45 ;  /* 0x000000282e287223 */ /* 0x000fe2000000002d */
[----:B------:R-:W-:Y:S01]  /*1ce0*/  SHF.L.U32 R89, R89, 0x10, RZ ;  /* 0x0000001059597819 */ /* 0x000fe200000006ff */
[----:B------:R-:W-:Y:S01]  /*1cf0*/  FFMA R51, R43, R51, R42 ;  /* 0x000000332b337223 */ /* 0x000fe2000000002a */
[----:B------:R-:W-:Y:S01]  /*1d00*/  SHF.L.U32 R41, R48, 0x10, RZ ;  /* 0x0000001030297819 */ /* 0x000fe200000006ff */
[----:B------:R-:W-:Y:S01]  /*1d10*/  FMUL R46, R29, R44 ;  /* 0x0000002c1d2e7220 */ /* 0x000fe20000400000 */
[----:B------:R-:W-:Y:S02]  /*1d20*/  IMAD.U32 R45, R49, 0x10000, RZ ;  /* 0x00010000312d7824 */ /* 0x000fe400078e00ff */
[----:B------:R-:W-:Y:S01]  /*1d30*/  FFMA R44, R47, R89, R40 ;  /* 0x000000592f2c7223 */ /* 0x000fe20000000028 */
[----:B------:R-:W-:Y:S01]  /*1d40*/  FADD R51, RZ, R51 ;  /* 0x00000033ff337221 */ /* 0x000fe20000000000 */
[----:B------:R-:W-:Y:S01]  /*1d50*/  FFMA R29, R41, R28, R46 ;  /* 0x0000001c291d7223 */ /* 0x000fe2000000002e */
[----:B-----5:R-:W-:Y:S01]  /*1d60*/  PRMT R28, R74, 0x7632, R28 ;  /* 0x000076324a1c7816 */ /* 0x020fe2000000001c */
[----:B------:R-:W1:Y:S01]  /*1d70*/  LDS.128 R40, [R14+UR10+0xa00] ;  /* 0x000a000a0e287984 */ /* 0x000e620008000c00 */
[----:B------:R-:W-:Y:S01]  /*1d80*/  PRMT R49, R49, 0x7632, R49 ;  /* 0x0000763231317816 */ /* 0x000fe20000000031 */
[----:B------:R-:W-:Y:S01]  /*1d90*/  FFMA R30, R30, R45, R29 ;  /* 0x0000002d1e1e7223 */ /* 0x000fe2000000001d */
[----:B------:R-:W-:Y:S01]  /*1da0*/  SHF.L.U32 R46, R28, 0x10, RZ ;  /* 0x000000101c2e7819 */ /* 0x000fe200000006ff */
[----:B------:R-:W-:Y:S01]  /*1db0*/  FADD R28, R51, R44 ;  /* 0x0000002c331c7221 */ /* 0x000fe20000000000 */
[----:B------:R-:W-:Y:S01]  /*1dc0*/  PRMT R89, R76, 0x7632, R89 ;  /* 0x000076324c597816 */ /* 0x000fe20000000059 */
[----:B------:R-:W-:-:S02]  /*1dd0*/  IMAD.U32 R29, R49, 0x10000, RZ ;  /* 0x00010000311d7824 */ /* 0x000fc400078e00ff */
[----:B------:R-:W-:Y:S01]  /*1de0*/  FMUL R88, R33, R46 ;  /* 0x0000002e21587220 */ /* 0x000fe20000400000 */
[----:B------:R-:W-:Y:S01]  /*1df0*/  SHF.L.U32 R33, R74, 0x10, RZ ;  /* 0x000000104a217819 */ /* 0x000fe200000006ff */
[----:B------:R-:W2:Y:S01]  /*1e00*/  LDS.128 R44, [R14+UR10+0xc00] ;  /* 0x000c000a0e2c7984 */ /* 0x000ea20008000c00 */
[--C-:B------:R-:W-:Y:S01]  /*1e10*/  FFMA R29, R31, R29, R30.reuse ;  /* 0x0000001d1f1d7223 */ /* 0x100fe2000000001e */
[----:B------:R-:W-:Y:S01]  /*1e20*/  IMAD.U32 R31, R76, 0x10000, RZ ;  /* 0x000100004c1f7824 */ /* 0x000fe200078e00ff */
[----:B------:R-:W-:Y:S01]  /*1e30*/  PRMT R30, R77, 0x7632, R30 ;  /* 0x000076324d1e7816 */ /* 0x000fe2000000001e */
[----:B------:R-:W3:Y:S01]  /*1e40*/  LDS.128 R48, [R14+UR10+0xe00] ;  /* 0x000e000a0e307984 */ /* 0x000ee20008000c00 */
[----:B------:R-:W-:Y:S01]  /*1e50*/  FFMA R33, R33, R32, R88 ;  /* 0x0000002021217223 */ /* 0x000fe20000000058 */
[----:B------:R-:W-:Y:S01]  /*1e60*/  SHF.L.U32 R32, R89, 0x10, RZ ;  /* 0x0000001059207819 */ /* 0x000fe200000006ff */
[--C-:B------:R-:W-:Y:S01]  /*1e70*/  FADD R28, R28, R29.reuse ;  /* 0x0000001d1c1c7221 */ /* 0x100fe20000000000 */
[----:B------:R-:W-:Y:S01]  /*1e80*/  SHF.L.U32 R77, R77, 0x10, RZ ;  /* 0x000000104d4d7819 */ /* 0x000fe200000006ff */
[----:B------:R-:W-:Y:S01]  /*1e90*/  IMAD.U32 R30, R30, 0x10000, RZ ;  /* 0x000100001e1e7824 */ /* 0x000fe200078e00ff */
[----:B------:R-:W-:Y:S01]  /*1ea0*/  PRMT R29, R78, 0x7632, R29 ;  /* 0x000076324e1d7816 */ /* 0x000fe2000000001d */
[----:B0-----:R-:W-:Y:S01]  /*1eb0*/  FMUL R32, R37, R32 ;  /* 0x0000002025207220 */ /* 0x001fe20000400000 */
[----:B------:R-:W-:-:S02]  /*1ec0*/  SHF.L.U32 R74, R75, 0x10, RZ ;  /* 0x000000104b4a7819 */ /* 0x000fc400000006ff */
[----:B------:R-:W-:Y:S01]  /*1ed0*/  PRMT R75, R75, 0x7632, R75 ;  /* 0x000076324b4b7816 */ /* 0x000fe2000000004b */
[--C-:B------:R-:W-:Y:S01]  /*1ee0*/  FFMA R31, R31, R36, R32.reuse ;  /* 0x000000241f1f7223 */ /* 0x100fe20000000020 */
[----:B------:R-:W-:Y:S01]  /*1ef0*/  PRMT R32, R80, 0x7632, R32 ;  /* 0x0000763250207816 */ /* 0x000fe20000000020 */
[----:B------:R-:W-:Y:S01]  /*1f00*/  FFMA R34, R34, R74, R33 ;  /* 0x0000004a22227223 */ /* 0x000fe20000000021 */
[----:B------:R-:W-:Y:S01]  /*1f10*/  SHF.L.U32 R75, R75, 0x10, RZ ;  /* 0x000000104b4b7819 */ /* 0x000fe200000006ff */
[--C-:B------:R-:W-:Y:S01]  /*1f20*/  FFMA R38, R38, R77, R31.reuse ;  /* 0x0000004d26267223 */ /* 0x100fe2000000001f */
[C---:B------:R-:W-:Y:S01]  /*1f30*/  PRMT R31, R79.reuse, 0x7632, R31 ;  /* 0x000076324f1f7816 */ /* 0x040fe2000000001f */
[----:B------:R-:W-:Y:S01]  /*1f40*/  IMAD.U32 R79, R79, 0x10000, RZ ;  /* 0x000100004f4f7824 */ /* 0x000fe200078e00ff */
[----:B------:R-:W-:Y:S01]  /*1f50*/  SHF.L.U32 R32, R32, 0x10, RZ ;  /* 0x0000001020207819 */ /* 0x000fe200000006ff */
[----:B------:R-:W-:Y:S01]  /*1f60*/  FFMA R39, R39, R30, R38 ;  /* 0x0000001e27277223 */ /* 0x000fe20000000026 */
[----:B------:R-:W-:Y:S01]  /*1f70*/  SHF.L.U32 R30, R29, 0x10, RZ ;  /* 0x000000101d1e7819 */ /* 0x000fe200000006ff */
[----:B------:R-:W-:Y:S01]  /*1f80*/  FFMA R35, R35, R75, R34 ;  /* 0x0000004b23237223 */ /* 0x000fe20000000022 */
[----:B------:R-:W-:-:S02]  /*1f90*/  SHF.L.U32 R29, R78, 0x10, RZ ;  /* 0x000000104e1d7819 */ /* 0x000fc400000006ff */
[----:B------:R-:W-:Y:S01]  /*1fa0*/  SHF.L.U32 R31, R31, 0x10, RZ ;  /* 0x000000101f1f7819 */ /* 0x000fe200000006ff */
[----:B------:R-:W-:Y:S01]  /*1fb0*/  FADD R28, R28, R35 ;  /* 0x000000231c1c7221 */ /* 0x000fe20000000000 */
[----:B-1----:R-:W-:Y:S01]  /*1fc0*/  FMUL R30, R41, R30 ;  /* 0x0000001e291e7220 */ /* 0x002fe20000400000 */
[----:B------:R-:W-:Y:S02]  /*1fd0*/  SHF.L.U32 R33, R82, 0x10, RZ ;  /* 0x0000001052217819 */ /* 0x000fe400000006ff */
[----:B------:R-:W-:Y:S01]  /*1fe0*/  FADD R28, R28, R39 ;  /* 0x000000271c1c7221 */ /* 0x000fe20000000000 */
[--C-:B------:R-:W-:Y:S01]  /*1ff0*/  FFMA R29, R29, R40, R30.reuse ;  /* 0x000000281d1d7223 */ /* 0x100fe2000000001e */
[----:B------:R-:W-:-:S03]  /*2000*/  PRMT R30, R82, 0x7632, R30 ;  /* 0x00007632521e7816 */ /* 0x000fc6000000001e */
[----:B------:R-:W-:Y:S01]  /*2010*/  FFMA R42, R42, R79, R29 ;  /* 0x0000004f2a2a7223 */ /* 0x000fe2000000001d */
[----:B------:R-:W-:Y:S01]  /*2020*/  SHF.L.U32 R29, R80, 0x10, RZ ;  /* 0x00000010501d7819 */ /* 0x000fe200000006ff */
[----:B------:R-:W-:Y:S02]  /*2030*/  IMAD.U32 R30, R30, 0x10000, RZ ;  /* 0x000100001e1e7824 */ /* 0x000fe400078e00ff */
[----:B--2---:R-:W-:Y:S01]  /*2040*/  FMUL R32, R45, R32 ;  /* 0x000000202d207220 */ /* 0x004fe20000400000 */
[----:B------:R-:W-:Y:S01]  /*2050*/  FFMA R31, R43, R31, R42 ;  /* 0x0000001f2b1f7223 */ /* 0x000fe2000000002a */
[----:B---3--:R-:W-:Y:S01]  /*2060*/  FMUL R34, R49, R30 ;  /* 0x0000001e31227220 */ /* 0x008fe20000400000 */
[----:B------:R-:W-:Y:S01]  /*2070*/  PRMT R30, R81, 0x7632, R30 ;  /* 0x00007632511e7816 */ /* 0x000fe2000000001e */
[--C-:B------:R-:W-:Y:S01]  /*2080*/  FFMA R29, R29, R44, R32.reuse ;  /* 0x0000002c1d1d7223 */ /* 0x100fe20000000020 */
[----:B------:R-:W-:Y:S01]  /*2090*/  IMAD.U32 R81, R81, 0x10000, RZ ;  /* 0x0001000051517824 */ /* 0x000fe200078e00ff */
[----:B------:R-:W-:Y:S01]  /*20a0*/  PRMT R32, R83, 0x7632, R32 ;  /* 0x0000763253207816 */ /* 0x000fe20000000020 */
[----:B------:R-:W-:Y:S01]  /*20b0*/  FFMA R33, R33, R48, R34 ;  /* 0x0000003021217223 */ /* 0x000fe20000000022 */
[----:B------:R-:W-:Y:S01]  /*20c0*/  SHF.L.U32 R83, R83, 0x10, RZ ;  /* 0x0000001053537819 */ /* 0x000fe200000006ff */
[----:B------:R-:W-:Y:S01]  /*20d0*/  FFMA R46, R46, R81, R29 ;  /* 0x000000512e2e7223 */ /* 0x000fe2000000001d */
[----:B------:R-:W-:Y:S01]  /*20e0*/  SHF.L.U32 R30, R30, 0x10, RZ ;  /* 0x000000101e1e7819 */ /* 0x000fe200000006ff */
[----:B------:R-:W-:Y:S01]  /*20f0*/  FADD R28, R28, R31 ;  /* 0x0000001f1c1c7221 */ /* 0x000fe20000000000 */
[----:B------:R-:W-:-:S02]  /*2100*/  IMAD.U32 R32, R32, 0x10000, RZ ;  /* 0x0001000020207824 */ /* 0x000fc400078e00ff */
[----:B------:R-:W-:Y:S01]  /*2110*/  FFMA R50, R50, R83, R33 ;  /* 0x0000005332327223 */ /* 0x000fe20000000021 */
[----:B------:R-:W-:-:S03]  /*2120*/  FFMA R47, R47, R30, R46 ;  /* 0x0000001e2f2f7223 */ /* 0x000fc6000000002e */
[----:B------:R-:W-:Y:S01]  /*2130*/  FFMA R51, R51, R32, R50 ;  /* 0x0000002033337223 */ /* 0x000fe20000000032 */
[----:B------:R-:W-:-:S04]  /*2140*/  FADD R28, R28, R47 ;  /* 0x0000002f1c1c7221 */ /* 0x000fc80000000000 */
[----:B------:R-:W-:Y:S01]  /*2150*/  FADD R28, R28, R51 ;  /* 0x000000331c1c7221 */ /* 0x000fe20000000000 */
[----:B------:R-:W-:Y:S06]  /*2160*/  BRA.DIV UR6, `(.L_x_25) ;  /* 0x0000006a06bc7947 */ /* 0x000fec000b800000 */
        /* <DEDUP_REMOVED lines=8> */
[----:B------:R0:W1:Y:S02]  /*21f0*/  SHFL.DOWN PT, R32, R36, 0x1, 0x1f ;  /* 0x08201f0024207f89 */ /* 0x00006400000e0000 */
.L_x_145:
[----:B-1----:R-:W-:-:S05]  /*2200*/  FADD R29, R36, R32 ;  /* 0x00000020241d7221 */ /* 0x002fca0000000000 */
[----:B------:R3:W-:Y:S02]  /*2210*/  @!P2 STG.E desc[UR14][R72.64], R29 ;  /* 0x0000001d4800a986 */ /* 0x0007e4000c10190e */
.L_x_22:
[----:B------:R-:W-:Y:S05]  /*2220*/  BSYNC B0 ;  /* 0x0000000000007941 */ /* 0x000fea0003800000 */
.L_x_21:
[----:B------:R-:W-:Y:S05]  /*2230*/  @!P1 BRA `(.L_x_26) ;  /* 0xfffffff400b89947 */ /* 0x000fea000383ffff */
.L_x_20:
[----:B------:R-:W-:Y:S01]  /*2240*/  ISETP.NE.AND P1, PT, R23, RZ, PT ;  /* 0x000000ff1700720c */ /* 0x000fe20003f25270 */
[----:B------:R-:W-:Y:S05]  /*2250*/  WARPSYNC.ALL ;  /* 0x0000000000007948 */ /* 0x000fea0003800000 */
[----:B------:R-:W-:Y:S07]  /*2260*/  BAR.SYNC.DEFER_BLOCKING 0x0 ;  /* 0x0000000000007b1d */ /* 0x000fee0000010000 */
[----:B------:R-:W-:Y:S05]  /*2270*/  @P1 BRA `(.L_x_27) ;  /* 0x0000000000641947 */ /* 0x000fea0003800000 */
[----:B---3--:R-:W3:Y:S01]  /*2280*/  LDC.64 R28, c[0x0][0x400] ;  /* 0x00010000ff1c7b82 */ /* 0x008ee20000000a00 */
[----:B------:R-:W-:Y:S01]  /*2290*/  HFMA2 R33, -RZ, RZ, 0, 5.9604644775390625e-08 ;  /* 0x00000001ff217431 */ /* 0x000fe200000001ff */
[----:B------:R-:W-:Y:S06]  /*22a0*/  MEMBAR.ALL.GPU ;  /* 0x0000000000007992 */ /* 0x000fec000000a000 */
[----:B------:R-:W-:-:S00]  /*22b0*/  ERRBAR ;  /* 0x00000000000079ab */ /* 0x000fc00000000000 */
[----:B------:R-:W-:Y:S06]  /*22c0*/  CGAERRBAR ;  /* 0x00000000000075ab */ /* 0x000fec0000000000 */
[----:B012345:R-:W-:Y:S04]  /*22d0*/  CCTL.IVALL ;  /* 0x00000000ff00798f */ /* 0x03ffe80002000000 */
[----:B---3--:R-:W3:Y:S02]  /*22e0*/  ATOMG.E.ADD.STRONG.GPU PT, R31, desc[UR14][R28.64], R33 ;  /* 0x800000211c1f79a8 */ /* 0x008ee400081ef10e */
[----:B---3--:R-:W-:-:S13]  /*22f0*/  ISETP.NE.AND P0, PT, R31, R12, PT ;  /* 0x0000000c1f00720c */ /* 0x008fda0003f05270 */
[----:B------:R-:W-:Y:S05]  /*2300*/  @!P0 BRA `(.L_x_28) ;  /* 0x0000000000208947 */ /* 0x000fea0003800000 */
[----:B------:R-:W3:Y:S01]  /*2310*/  LDC.64 R30, c[0x0][0x408] ;  /* 0x00010200ff1e7b82 */ /* 0x000ee20000000a00 */
[----:B------:R-:W-:Y:S01]  /*2320*/  BSSY B0, `(.L_x_29) ;  /* 0x0000005000007945 */ /* 0x000fe20003800000 */
.L_x_30:
[----:B---3--:R-:W3:Y:S01]  /*2330*/  LDG.E.STRONG.SYS R29, desc[UR14][R30.64] ;  /* 0x0000000e1e1d7981 */ /* 0x008ee2000c1f5900 */
[----:B------:R-:W-:Y:S05]  /*2340*/  YIELD ;  /* 0x0000000000007946 */ /* 0x000fea0003800000 */
[----:B---3--:R-:W-:-:S13]  /*2350*/  ISETP.GT.U32.AND P0, PT, R29, R4, PT ;  /* 0x000000041d00720c */ /* 0x008fda0003f04070 */
[----:B------:R-:W-:Y:S05]  /*2360*/  @!P0 BRA `(.L_x_30) ;  /* 0xfffffffc00f08947 */ /* 0x000fea000383ffff */
[----:B------:R-:W-:Y:S05]  /*2370*/  BSYNC B0 ;  /* 0x0000000000007941 */ /* 0x000fea0003800000 */
.L_x_29:
[----:B------:R-:W-:Y:S05]  /*2380*/  BRA `(.L_x_31) ;  /* 0x00000000001c7947 */ /* 0x000fea0003800000 */
.L_x_28:
[----:B------:R3:W-:Y:S01]  /*2390*/  STG.E desc[UR14][R28.64], RZ ;  /* 0x000000ff1c007986 */ /* 0x0007e2000c10190e */
[----:B------:R-:W4:Y:S01]  /*23a0*/  LDC.64 R30, c[0x0][0x408] ;  /* 0x00010200ff1e7b82 */ /* 0x000f220000000a00 */
[----:B------:R-:W-:Y:S06]  /*23b0*/  MEMBAR.ALL.GPU ;  /* 0x0000000000007992 */ /* 0x000fec000000a000 */
[----:B------:R-:W-:-:S00]  /*23c0*/  ERRBAR ;  /* 0x00000000000079ab */ /* 0x000fc00000000000 */
[----:B------:R-:W-:Y:S06]  /*23d0*/  CGAERRBAR ;  /* 0x00000000000075ab */ /* 0x000fec0000000000 */
[----:B012345:R-:W-:Y:S04]  /*23e0*/  CCTL.IVALL ;  /* 0x00000000ff00798f */ /* 0x03ffe80002000000 */
[----:B----4-:R3:W5:Y:S02]  /*23f0*/  ATOMG.E.ADD.STRONG.GPU PT, RZ, desc[UR14][R30.64], R33 ;  /* 0x800000211eff79a8 */ /* 0x01076400081ef10e */
.L_x_31:
[----:B------:R-:W-:-:S07]  /*2400*/  IADD3 R4, PT, PT, R4, 0x1, RZ ;  /* 0x0000000104047810 */ /* 0x000fce0007ffe0ff */
.L_x_27:
[----:B------:R-:W-:Y:S05]  /*2410*/  WARPSYNC.ALL ;  /* 0x0000000000007948 */ /* 0x000fea0003800000 */
[----:B---3--:R3:W5:Y:S01]  /*2420*/  LDG.E.64.CONSTANT R28, desc[UR14][R70.64+0x20] ;  /* 0x0000200e461c7981 */ /* 0x008762000c1e9b00 */
[----:B------:R-:W-:Y:S01]  /*2430*/  BAR.SYNC.DEFER_BLOCKING 0x0 ;  /* 0x0000000000007b1d */ /* 0x000fe20000010000 */
[----:B------:R-:W-:-:S05]  /*2440*/  LOP3.LUT P0, RZ, R22, 0x800, RZ, 0xc0, !PT ;  /* 0x0000080016ff7812 */ /* 0x000fca000780c0ff */
[----:B------:R3:W5:Y:S04]  /*2450*/  LDG.E.64.CONSTANT R72, desc[UR14][R70.64+0x30] ;  /* 0x0000300e46487981 */ /* 0x000768000c1e9b00 */
[----:B------:R3:W5:Y:S04]  /*2460*/  LDG.E.64.CONSTANT R68, desc[UR14][R70.64+0x40] ;  /* 0x0000400e46447981 */ /* 0x000768000c1e9b00 */
[----:B------:R3:W5:Y:S04]  /*2470*/  LDG.E.64.CONSTANT R66, desc[UR14][R70.64+0x48] ;  /* 0x0000480e46427981 */ /* 0x000768000c1e9b00 */
[----:B------:R3:W5:Y:S01]  /*2480*/  LDG.E.64.CONSTANT R64, desc[UR14][R70.64+0x50] ;  /* 0x0000500e46407981 */ /* 0x000762000c1e9b00 */
[----:B------:R-:W-:Y:S04]  /*2490*/  BSSY B0, `(.L_x_32) ;  /* 0x0000074000007945 */ /* 0x000fe80003800000 */
[----:B------:R-:W-:Y:S05]  /*24a0*/  @!P0 BRA `(.L_x_33) ;  /* 0x0000000400c88947 */ /* 0x000fea0003800000 */
[----:B------:R4:W5:Y:S01]  /*24b0*/  LDG.E.64.CONSTANT R32, desc[UR14][R70.64+0x28] ;  /* 0x0000280e46207981 */ /* 0x000962000c1e9b00 */
[----:B------:R-:W-:Y:S01]  /*24c0*/  BSSY.RECONVERGENT B1, `(.L_x_34) ;  /* 0x000000a000017945 */ /* 0x000fe20003800200 */
[----:B0-----:R-:W-:Y:S01]  /*24d0*/  IMAD.MOV.U32 R34, RZ, RZ, RZ ;  /* 0x000000ffff227224 */ /* 0x001fe200078e00ff */
[----:B------:R-:W-:-:S07]  /*24e0*/  MOV R35, R10 ;  /* 0x0000000a00237202 */ /* 0x000fce0000000f00 */
.L_x_35:
[----:B------:R-:W-:-:S06]  /*24f0*/  IMAD.WIDE.U32 R30, R35, 0x4, R62 ;  /* 0x00000004231e7825 */ /* 0x000fcc00078e003e */
[----:B------:R-:W2:Y:S01]  /*2500*/  LDG.E R31, desc[UR14][R30.64] ;  /* 0x0000000e1e1f7981 */ /* 0x000ea2000c1e1900 */
[C---:B------:R-:W-:Y:S02]  /*2510*/  ISETP.GE.U32.AND P0, PT, R35.reuse, 0x60, PT ;  /* 0x000000602300780c */ /* 0x040fe40003f06070 */
[----:B------:R-:W-:Y:S01]  /*2520*/  IADD3 R35, PT, PT, R35, 0x20, RZ ;  /* 0x0000002023237810 */ /* 0x000fe20007ffe0ff */
[----:B--2---:R-:W-:-:S04]  /*2530*/  FFMA R47, R31, R31, R34 ;  /* 0x0000001f1f2f7223 */ /* 0x004fc80000000022 */
[----:B------:R-:W-:-:S06]  /*2540*/  IMAD.MOV.U32 R34, RZ, RZ, R47 ;  /* 0x000000ffff227224 */ /* 0x000fcc00078e002f */
[----:B------:R-:W-:Y:S05]  /*2550*/  @!P0 BRA `(.L_x_35) ;  /* 0xfffffffc00e48947 */ /* 0x000fea000383ffff */
[----:B------:R-:W-:Y:S05]  /*2560*/  BSYNC.RECONVERGENT B1 ;  /* 0x0000000000017941 */ /* 0x000fea0003800200 */
.L_x_34:
[----:B------:R-:W-:-:S03]  /*2570*/  UMOV UR6, 0xffffffff ;  /* 0xffffffff00067882 */ /* 0x000fc60000000000 */
[----:B------:R-:W-:Y:S05]  /*2580*/  BRA.DIV UR6, `(.L_x_36) ;  /* 0x0000006a06447947 */ /* 0x000fea000b800000 */
[----:B-----5:R-:W-:Y:S01]  /*2590*/  LEA R30, P0, R10, R32, 0x1 ;  /* 0x000000200a1e7211 */ /* 0x020fe200078008ff */
[----:B------:R-:W2:Y:S04]  /*25a0*/  LDG.E R41, desc[UR14][R58.64+0x100] ;  /* 0x0001000e3a297981 */ /* 0x000ea8000c1e1900 */
[----:B------:R-:W3:Y:S01]  /*25b0*/  LDG.E.U16.CONSTANT R43, desc[UR14][R54.64] ;  /* 0x0000000e362b7981 */ /* 0x000ee2000c1e9500 */
[----:B------:R-:W-:-:S03]  /*25c0*/  IADD3.X R31, PT, PT, RZ, R33, RZ, P0, !PT ;  /* 0x00000021ff1f7210 */ /* 0x000fc600007fe4ff */
[----:B------:R-:W4:Y:S04]  /*25d0*/  LDG.E R37, desc[UR14][R58.64] ;  /* 0x0000000e3a257981 */ /* 0x000f28000c1e1900 */
[----:B------:R-:W3:Y:S01]  /*25e0*/  LDG.E.U16.CONSTANT R42, desc[UR14][R56.64] ;  /* 0x0000000e382a7981 */ /* 0x000ee2000c1e9500 */
[----:B------:R-:W-:Y:S01]  /*25f0*/  HFMA2 R45, -RZ, RZ, 1, 0 ;  /* 0x3c000000ff2d7431 */ /* 0x000fe200000001ff */
[----:B------:R-:W0:Y:S02]  /*2600*/  LDCU.64 UR6, c[0x0][0x3a8] ;  /* 0x00007500ff0677ac */ /* 0x000e240008000a00 */
[----:B------:R-:W4:Y:S04]  /*2610*/  LDG.E.U16.CONSTANT R36, desc[UR14][R30.64+0x80] ;  /* 0x0000800e1e247981 */ /* 0x000f28000c1e9500 */
[----:B------:R-:W3:Y:S04]  /*2620*/  LDG.E.U16.CONSTANT R34, desc[UR14][R30.64] ;  /* 0x0000000e1e227981 */ /* 0x000ee8000c1e9500 */
[----:B------:R-:W1:Y:S02]  /*2630*/  SHFL.DOWN PT, R32, R47, 0x10, 0x1f ;  /* 0x0a001f002f207f89 */ /* 0x000e6400000e0000 */
[----:B-1----:R-:W-:-:S05]  /*2640*/  FADD R33, R47, R32 ;  /* 0x000000202f217221 */ /* 0x002fca0000000000 */
[----:B------:R-:W1:Y:S02]  /*2650*/  SHFL.DOWN PT, R32, R33, 0x8, 0x1f ;  /* 0x09001f0021207f89 */ /* 0x000e6400000e0000 */
[----:B-1----:R-:W-:Y:S02]  /*2660*/  FADD R35, R33, R32 ;  /* 0x0000002021237221 */ /* 0x002fe40000000000 */
[----:B------:R-:W3:Y:S04]  /*2670*/  LDG.E R33, desc[UR14][R58.64+0x80] ;  /* 0x0000800e3a217981 */ /* 0x000ee8000c1e1900 */
[----:B------:R-:W1:Y:S02]  /*2680*/  SHFL.DOWN PT, R32, R35, 0x4, 0x1f ;  /* 0x08801f0023207f89 */ /* 0x000e6400000e0000 */
[----:B-1----:R-:W-:-:S05]  /*2690*/  FADD R39, R35, R32 ;  /* 0x0000002023277221 */ /* 0x002fca0000000000 */
[----:B------:R-:W1:Y:S02]  /*26a0*/  SHFL.DOWN PT, R32, R39, 0x2, 0x1f ;  /* 0x08401f0027207f89 */ /* 0x000e6400000e0000 */
[----:B-1----:R-:W-:-:S05]  /*26b0*/  FADD R40, R39, R32 ;  /* 0x0000002027287221 */ /* 0x002fca0000000000 */
[----:B------:R-:W1:Y:S02]  /*26c0*/  SHFL.DOWN PT, R32, R40, 0x1, 0x1f ;  /* 0x08201f0028207f89 */ /* 0x000e6400000e0000 */
[----:B-1----:R-:W-:-:S04]  /*26d0*/  FADD R32, R40, R32 ;  /* 0x0000002028207221 */ /* 0x002fc80000000000 */
[----:B------:R-:W-:-:S05]  /*26e0*/  FFMA R32, R32, R45, 9.9999999747524270788e-07 ;  /* 0x358637bd20207423 */ /* 0x000fca000000002d */
[----:B------:R-:W-:-:S13]  /*26f0*/  FSETP.GEU.AND P0, PT, |R32|, 1.175494350822287508e-38, PT ;  /* 0x008000002000780b */ /* 0x000fda0003f0e200 */
[----:B------:R-:W-:-:S04]  /*2700*/  @!P0 FMUL R32, R32, 16777216 ;  /* 0x4b80000020208820 */ /* 0x000fc80000400000 */
[----:B------:R1:W0:Y:S02]  /*2710*/  MUFU.RSQ R38, R32 ;  /* 0x0000002000267308 */ /* 0x0002240000001400 */
[----:B-1----:R-:W3:Y:S01]  /*2720*/  LDG.E.U16.CONSTANT R32, desc[UR14][R30.64+0x40] ;  /* 0x0000400e1e207981 */ /* 0x002ee2000c1e9500 */
[----:B0-----:R-:W-:-:S06]  /*2730*/  @!P0 FMUL R38, R38, 4096 ;  /* 0x4580000026268820 */ /* 0x001fcc0000400000 */
[----:B------:R-:W2:Y:S01]  /*2740*/  SHFL.IDX PT, R38, R38, RZ, 0x1f ;  /* 0x00001fff26267589 */ /* 0x000ea200000e0000 */
[----:B------:R-:W-:-:S04]  /*2750*/  IADD3 R45, P0, P2, R10, R5, R84 ;  /* 0x000000050a2d7210 */ /* 0x000fc80007a1e054 */
[----:B------:R-:W-:Y:S01]  /*2760*/  SHF.L.U32 R44, R45, 0x1, RZ ;  /* 0x000000012d2c7819 */ /* 0x000fe200000006ff */
[----:B--2---:R-:W-:Y:S01]  /*2770*/  FMUL R41, R38, R41 ;  /* 0x0000002926297220 */ /* 0x004fe20000400000 */
[----:B----4-:R-:W-:-:S04]  /*2780*/  IMAD.U32 R36, R36, 0x10000, RZ ;  /* 0x0001000024247824 */ /* 0x010fc800078e00ff */
[----:B------:R-:W-:Y:S02]  /*2790*/  FMUL R35, R41, R36 ;  /* 0x0000002429237220 */ /* 0x000fe40000400000 */
[----:B------:R0:W2:Y:S04]  /*27a0*/  LDG.E.U16.CONSTANT R36, desc[UR14][R30.64+0xc0] ;  /* 0x0000c00e1e247981 */ /* 0x0000a8000c1e9500 */
[----:B------:R-:W1:Y:S04]  /*27b0*/  SHFL.IDX PT, R40, R35, R10, 0x1f ;  /* 0x00001f0a23287589 */ /* 0x000e6800000e0000 */
[----:B------:R-:W4:Y:S01]  /*27c0*/  LDG.E R41, desc[UR14][R58.64+0x180] ;  /* 0x0001800e3a297981 */ /* 0x000f22000c1e1900 */
[----:B---3--:R-:W-:Y:S01]  /*27d0*/  SHF.L.U32 R34, R34, 0x10, RZ ;  /* 0x0000001022227819 */ /* 0x008fe200000006ff */
[----:B------:R-:W-:Y:S01]  /*27e0*/  FMUL R37, R38, R37 ;  /* 0x0000002526257220 */ /* 0x000fe20000400000 */
[----:B------:R-:W-:Y:S01]  /*27f0*/  SHF.L.U32 R43, R43, 0x10, RZ ;  /* 0x000000102b2b7819 */ /* 0x000fe200000006ff */
[----:B------:R-:W-:-:S02]  /*2800*/  IMAD.U32 R42, R42, 0x10000, RZ ;  /* 0x000100002a2a7824 */ /* 0x000fc400078e00ff */
[----:B------:R-:W-:Y:S01]  /*2810*/  FMUL R39, R37, R34 ;  /* 0x0000002225277220 */ /* 0x000fe20000400000 */
[----:B------:R-:W-:Y:S02]  /*2820*/  IADD3.X R34, PT, PT, RZ, R7, R86, P0, P2 ;  /* 0x00000007ff227210 */ /* 0x000fe400007e4456 */
[----:B0-----:R-:W-:Y:S02]  /*2830*/  IADD3 R30, P0, PT, R44, UR6, RZ ;  /* 0x000000062c1e7c10 */ /* 0x001fe4000ff1e0ff */
[----:B------:R-:W-:Y:S01]  /*2840*/  SHF.L.U64.HI R45, R45, 0x1, R34 ;  /* 0x000000012d2d7819 */ /* 0x000fe20000010222 */
[----:B-1----:R-:W-:Y:S02]  /*2850*/  FMUL R40, R43, R40 ;  /* 0x000000282b287220 */ /* 0x002fe40000400000 */
[----:B------:R-:W3:Y:S02]  /*2860*/  LDG.E.U16.CONSTANT R43, desc[UR14][R54.64+0x40] ;  /* 0x0000400e362b7981 */ /* 0x000ee4000c1e9500 */
[----:B------:R-:W-:Y:S01]  /*2870*/  FFMA R40, R39, R42, -R40 ;  /* 0x0000002a27287223 */ /* 0x000fe20000000828 */
[----:B------:R-:W-:Y:S01]  /*2880*/  IADD3.X R31, PT, PT, R45, UR7, RZ, P0, !PT ;  /* 0x000000072d1f7c10 */ /* 0x000fe200087fe4ff */
[----:B------:R-:W3:Y:S01]  /*2890*/  LDG.E.U16.CONSTANT R42, desc[UR14][R56.64+0x40] ;  /* 0x0000400e382a7981 */ /* 0x000ee2000c1e9500 */
[----:B------:R-:W0:Y:S02]  /*28a0*/  LDCU.64 UR6, c[0x0][0x3b0] ;  /* 0x00007600ff0677ac */ /* 0x000e240008000a00 */
[----:B------:R-:W-:-:S05]  /*28b0*/  F2FP.BF16.F32.PACK_AB R40, RZ, R40 ;  /* 0x00000028ff28723e */ /* 0x000fca00000010ff */
[----:B------:R1:W-:Y:S04]  /*28c0*/  STG.E.U16 desc[UR14][R30.64], R40 ;  /* 0x000000281e007986 */ /* 0x0003e8000c10150e */
[----:B------:R-:W3:Y:S04]  /*28d0*/  LDG.E R34, desc[UR14][R52.64] ;  /* 0x0000000e34227981 */ /* 0x000ee8000c1e1900 */
[----:B-1----:R-:W3:Y:S01]  /*28e0*/  LDG.E.U16.CONSTANT R40, desc[UR14][R54.64+0x80] ;  /* 0x0000800e36287981 */ /* 0x002ee2000c1e9500 */
[----:B------:R-:W-:Y:S01]  /*28f0*/  FMUL R33, R38, R33 ;  /* 0x0000002126217220 */ /* 0x000fe20000400000 */
[----:B------:R-:W-:Y:S01]  /*2900*/  IMAD.U32 R32, R32, 0x10000, RZ ;  /* 0x0001000020207824 */ /* 0x000fe200078e00ff */
[----:B--2---:R-:W-:Y:S01]  /*2910*/  SHF.L.U32 R36, R36, 0x10, RZ ;  /* 0x0000001024247819 */ /* 0x004fe200000006ff */
[----:B----4-:R-:W-:-:S02]  /*2920*/  FMUL R41, R38, R41 ;  /* 0x0000002926297220 */ /* 0x010fc40000400000 */
[----:B------:R-:W2:Y:S02]  /*2930*/  LDG.E.U16.CONSTANT R38, desc[UR14][R56.64+0x80] ;  /* 0x0000800e38267981 */ /* 0x000ea4000c1e9500 */
[----:B------:R-:W-:-:S05]  /*2940*/  FMUL R37, R41, R36 ;  /* 0x0000002429257220 */ /* 0x000fca0000400000 */
[----:B------:R-:W1:Y:S01]  /*2950*/  SHFL.IDX PT, R36, R37, R10, 0x1f ;  /* 0x00001f0a25247589 */ /* 0x000e6200000e0000 */
[----:B------:R-:W-:Y:S01]  /*2960*/  FMUL R41, R33, R32 ;  /* 0x0000002021297220 */ /* 0x000fe20000400000 */
[----:B0-----:R-:W-:Y:S02]  /*2970*/  IADD3 R32, P0, PT, R44, UR6, RZ ;  /* 0x000000062c207c10 */ /* 0x001fe4000ff1e0ff */
[----:B---3--:R-:W-:Y:S02]  /*2980*/  SHF.L.U32 R43, R43, 0x10, RZ ;  /* 0x000000102b2b7819 */ /* 0x008fe400000006ff */
[----:B------:R-:W-:-:S03]  /*2990*/  SHF.L.U32 R42, R42, 0x10, RZ ;  /* 0x000000102a2a7819 */ /* 0x000fc600000006ff */
[----:B-1----:R-:W-:-:S04]  /*29a0*/  FMUL R36, R43, R36 ;  /* 0x000000242b247220 */ /* 0x002fc80000400000 */
[----:B------:R-:W-:Y:S01]  /*29b0*/  FFMA R36, R41, R42, -R36 ;  /* 0x0000002a29247223 */ /* 0x000fe20000000824 */
[----:B------:R-:W-:Y:S02]  /*29c0*/  F2FP.BF16.F32.PACK_AB R34, RZ, R34 ;  /* 0x00000022ff22723e */ /* 0x000fe400000010ff */
[----:B------:R-:W-:Y:S02]  /*29d0*/  IADD3.X R33, PT, PT, R45, UR7, RZ, P0, !PT ;  /* 0x000000072d217c10 */ /* 0x000fe400087fe4ff */
[----:B------:R-:W-:Y:S02]  /*29e0*/  PRMT R42, R34, 0x7610, R42 ;  /* 0x00007610222a7816 */ /* 0x000fe4000000002a */
[----:B------:R-:W-:-:S03]  /*29f0*/  F2FP.BF16.F32.PACK_AB R36, RZ, R36 ;  /* 0x00000024ff24723e */ /* 0x000fc600000010ff */
[----:B------:R-:W-:Y:S04]  /*2a00*/  STG.E.U16 desc[UR14][R32.64], R42 ;  /* 0x0000002a20007986 */ /* 0x000fe8000c10150e */
[----:B------:R-:W-:Y:S04]  /*2a10*/  STG.E.U16 desc[UR14][R30.64+0x40], R36 ;  /* 0x000040241e007986 */ /* 0x000fe8000c10150e */
[----:B------:R-:W3:Y:S04]  /*2a20*/  LDG.E R34, desc[UR14][R52.64+0x80] ;  /* 0x0000800e34227981 */ /* 0x000ee8000c1e1900 */
[----:B------:R-:W0:Y:S01]  /*2a30*/  SHFL.IDX PT, R39, R39, R10, 0x1f ;  /* 0x00001f0a27277589 */ /* 0x000e2200000e0000 */
[----:B------:R-:W-:Y:S01]  /*2a40*/  SHF.L.U32 R40, R40, 0x10, RZ ;  /* 0x0000001028287819 */ /* 0x000fe200000006ff */
[----:B--2---:R-:W-:-:S04]  /*2a50*/  IMAD.U32 R38, R38, 0x10000, RZ ;  /* 0x0001000026267824 */ /* 0x004fc800078e00ff */
[----:B------:R-:W-:Y:S02]  /*2a60*/  FMUL R35, R35, R38 ;  /* 0x0000002623237220 */ /* 0x000fe40000400000 */
[----:B------:R-:W2:Y:S02]  /*2a70*/  LDG.E.U16.CONSTANT R38, desc[UR14][R54.64+0xc0] ;  /* 0x0000c00e36267981 */ /* 0x000ea4000c1e9500 */
[----:B0-----:R-:W-:-:S05]  /*2a80*/  FFMA R35, R40, R39, R35 ;  /* 0x0000002728237223 */ /* 0x001fca0000000023 */
[----:B------:R-:W-:-:S04]  /*2a90*/  F2FP.BF16.F32.PACK_AB R35, RZ, R35 ;  /* 0x00000023ff23723e */ /* 0x000fc800000010ff */
[----:B------:R-:W-:Y:S02]  /*2aa0*/  PRMT R42, R35, 0x7610, R42 ;  /* 0x00007610232a7816 */ /* 0x000fe4000000002a */
[----:B------:R-:W4:Y:S01]  /*2ab0*/  LDG.E.U16.CONSTANT R35, desc[UR14][R56.64+0xc0] ;  /* 0x0000c00e38237981 */ /* 0x000f22000c1e9500 */
[----:B---3--:R-:W-:-:S04]  /*2ac0*/  F2FP.BF16.F32.PACK_AB R34, RZ, R34 ;  /* 0x00000022ff22723e */ /* 0x008fc800000010ff */
[----:B------:R-:W-:-:S05]  /*2ad0*/  PRMT R40, R34, 0x7610, R40 ;  /* 0x0000761022287816 */ /* 0x000fca0000000028 */
[----:B------:R1:W-:Y:S04]  /*2ae0*/  STG.E.U16 desc[UR14][R32.64+0x40], R40 ;  /* 0x0000402820007986 */ /* 0x0003e8000c10150e */
[----:B------:R1:W-:Y:S04]  /*2af0*/  STG.E.U16 desc[UR14][R30.64+0x80], R42 ;  /* 0x0000802a1e007986 */ /* 0x0003e8000c10150e */
[----:B------:R-:W3:Y:S04]  /*2b00*/  LDG.E R34, desc[UR14][R52.64+0x100] ;  /* 0x0001000e34227981 */ /* 0x000ee8000c1e1900 */
[----:B------:R1:W0:Y:S01]  /*2b10*/  SHFL.IDX PT, R41, R41, R10, 0x1f ;  /* 0x00001f0a29297589 */ /* 0x00022200000e0000 */
[----:B--2---:R-:W-:Y:S01]  /*2b20*/  IMAD.U32 R38, R38, 0x10000, RZ ;  /* 0x0001000026267824 */ /* 0x004fe200078e00ff */
[----:B----4-:R-:W-:-:S02]  /*2b30*/  SHF.L.U32 R36, R35, 0x10, RZ ;  /* 0x0000001023247819 */ /* 0x010fc400000006ff */
[----:B---3--:R-:W-:-:S05]  /*2b40*/  F2FP.BF16.F32.PACK_AB R34, RZ, R34 ;  /* 0x00000022ff22723e */ /* 0x008fca00000010ff */
[----:B0-----:R1:W-:Y:S02]  /*2b50*/  STG.E.U16 desc[UR14][R32.64+0x80], R34 ;  /* 0x0000802220007986 */ /* 0x0013e4000c10150e */
.L_x_156:
[----:B------:R-:W-:-:S04]  /*2b60*/  FMUL R37, R37, R36 ;  /* 0x0000002425257220 */ /* 0x000fc80000400000 */
[----:B------:R-:W-:-:S05]  /*2b70*/  FFMA R37, R38, R41, R37 ;  /* 0x0000002926257223 */ /* 0x000fca0000000025 */
[----:B------:R-:W-:-:S05]  /*2b80*/  F2FP.BF16.F32.PACK_AB R37, RZ, R37 ;  /* 0x00000025ff25723e */ /* 0x000fca00000010ff */
[----:B------:R4:W-:Y:S04]  /*2b90*/  STG.E.U16 desc[UR14][R30.64+0xc0], R37 ;  /* 0x0000c0251e007986 */ /* 0x0009e8000c10150e */
[----:B-1----:R-:W2:Y:S02]  /*2ba0*/  LDG.E R34, desc[UR14][R52.64+0x180] ;  /* 0x0001800e34227981 */ /* 0x002ea4000c1e1900 */
[----:B--2---:R-:W-:-:S05]  /*2bb0*/  F2FP.BF16.F32.PACK_AB R34, RZ, R34 ;  /* 0x00000022ff22723e */ /* 0x004fca00000010ff */
[----:B------:R4:W-:Y:S02]  /*2bc0*/  STG.E.U16 desc[UR14][R32.64+0xc0], R34 ;  /* 0x0000c02220007986 */ /* 0x0009e4000c10150e */
.L_x_33:
[----:B------:R-:W-:Y:S05]  /*2bd0*/  BSYNC B0 ;  /* 0x0000000000007941 */ /* 0x000fea0003800000 */
.L_x_32:
[----:B------:R-:W-:-:S13]  /*2be0*/  LOP3.LUT P0, RZ, R22, 0x400, RZ, 0xc0, !PT ;  /* 0x0000040016ff7812 */ /* 0x000fda000780c0ff */
[----:B------:R-:W-:Y:S05]  /*2bf0*/  @!P0 BRA `(.L_x_37) ;  /* 0x0000000400508947 */ /* 0x000fea0003800000 */
[----:B------:R-:W-:Y:S01]  /*2c00*/  BSSY.RECONVERGENT B0, `(.L_x_38) ;  /* 0x000000a000007945 */ /* 0x000fe20003800200 */
[----:B0---4-:R-:W-:Y:S02]  /*2c10*/  MOV R32, RZ ;  /* 0x000000ff00207202 */ /* 0x011fe40000000f00 */
[----:B------:R-:W-:-:S07]  /*2c20*/  MOV R33, R10 ;  /* 0x0000000a00217202 */ /* 0x000fce0000000f00 */
.L_x_39:
[----:B------:R-:W-:-:S06]  /*2c30*/  IMAD.WIDE.U32 R30, R33, 0x4, R60 ;  /* 0x00000004211e7825 */ /* 0x000fcc00078e003c */
[----:B------:R-:W4:Y:S01]  /*2c40*/  LDG.E R31, desc[UR14][R30.64] ;  /* 0x0000000e1e1f7981 */ /* 0x000f22000c1e1900 */
[C---:B------:R-:W-:Y:S01]  /*2c50*/  ISETP.GE.U32.AND P0, PT, R33.reuse, 0x60, PT ;  /* 0x000000602100780c */ /* 0x040fe20003f06070 */
[----:B------:R-:W-:Y:S02]  /*2c60*/  VIADD R33, R33, 0x20 ;  /* 0x0000002021217836 */ /* 0x000fe40000000000 */
[----:B----4-:R-:W-:-:S05]  /*2c70*/  FFMA R41, R31, R31, R32 ;  /* 0x0000001f1f297223 */ /* 0x010fca0000000020 */
[----:B------:R-:W-:-:S05]  /*2c80*/  MOV R32, R41 ;  /* 0x0000002900207202 */ /* 0x000fca0000000f00 */
[----:B------:R-:W-:Y:S05]  /*2c90*/  @!P0 BRA `(.L_x_39) ;  /* 0xfffffffc00e48947 */ /* 0x000fea000383ffff */
[----:B------:R-:W-:Y:S05]  /*2ca0*/  BSYNC.RECONVERGENT B0 ;  /* 0x0000000000007941 */ /* 0x000fea0003800200 */
.L_x_38:
[----:B------:R-:W-:-:S03]  /*2cb0*/  UMOV UR6, 0xffffffff ;  /* 0xffffffff00067882 */ /* 0x000fc60000000000 */
[----:B------:R-:W-:Y:S05]  /*2cc0*/  BRA.DIV UR6, `(.L_x_40) ;  /* 0x0000006a06a87947 */ /* 0x000fea000b800000 */
[----:B-----5:R-:W-:Y:S01]  /*2cd0*/  LEA R28, P0, R10, R28, 0x1 ;  /* 0x0000001c0a1c7211 */ /* 0x020fe200078008ff */
[----:B--2---:R-:W2:Y:S03]  /*2ce0*/  LDG.E R38, desc[UR14][R24.64+0x100] ;  /* 0x0001000e18267981 */ /* 0x004ea6000c1e1900 */
[----:B------:R-:W-:Y:S01]  /*2cf0*/  IADD3.X R29, PT, PT, RZ, R29, RZ, P0, !PT ;  /* 0x0000001dff1d7210 */ /* 0x000fe200007fe4ff */
[----:B------:R-:W4:Y:S04]  /*2d00*/  LDG.E R40, desc[UR14][R24.64+0x180] ;  /* 0x0001800e18287981 */ /* 0x000f28000c1e1900 */
[----:B------:R-:W3:Y:S04]  /*2d10*/  LDG.E.U16.CONSTANT R37, desc[UR14][R28.64+0x80] ;  /* 0x0000800e1c257981 */ /* 0x000ee8000c1e9500 */
[----:B------:R-:W3:Y:S04]  /*2d20*/  LDG.E.U16.CONSTANT R39, desc[UR14][R28.64+0xc0] ;  /* 0x0000c00e1c277981 */ /* 0x000ee8000c1e9500 */
[----:B------:R-:W3:Y:S04]  /*2d30*/  LDG.E.U16.CONSTANT R31, desc[UR14][R28.64] ;  /* 0x0000000e1c1f7981 */ /* 0x000ee8000c1e9500 */
[----:B------:R-:W3:Y:S04]  /*2d40*/  LDG.E R30, desc[UR14][R24.64] ;  /* 0x0000000e181e7981 */ /* 0x000ee8000c1e1900 */
[----:B------:R0:W3:Y:S04]  /*2d50*/  LDG.E.U16.CONSTANT R36, desc[UR14][R28.64+0x40] ;  /* 0x0000400e1c247981 */ /* 0x0000e8000c1e9500 */
[----:B------:R-:W3:Y:S04]  /*2d60*/  LDG.E R34, desc[UR14][R24.64+0x80] ;  /* 0x0000800e18227981 */ /* 0x000ee8000c1e1900 */
[----:B------:R-:W3:Y:S04]  /*2d70*/  LDG.E.U16.CONSTANT R44, desc[UR14][R54.64] ;  /* 0x0000000e362c7981 */ /* 0x000ee8000c1e9500 */
[----:B------:R-:W3:Y:S04]  /*2d80*/  LDG.E.U16.CONSTANT R46, desc[UR14][R54.64+0x40] ;  /* 0x0000400e362e7981 */ /* 0x000ee8000c1e9500 */
[----:B------:R-:W3:Y:S04]  /*2d90*/  LDG.E.U16.CONSTANT R47, desc[UR14][R56.64+0x80] ;  /* 0x0000800e382f7981 */ /* 0x000ee8000c1e9500 */
[----:B------:R-:W3:Y:S04]  /*2da0*/  LDG.E.U16.CONSTANT R42, desc[UR14][R56.64] ;  /* 0x0000000e382a7981 */ /* 0x000ee8000c1e9500 */
[----:B------:R-:W3:Y:S04]  /*2db0*/  LDG.E.U16.CONSTANT R45, desc[UR14][R56.64+0x40] ;  /* 0x0000400e382d7981 */ /* 0x000ee8000c1e9500 */
[----:B------:R-:W3:Y:S04]  /*2dc0*/  LDG.E.U16.CONSTANT R48, desc[UR14][R54.64+0x80] ;  /* 0x0000800e36307981 */ /* 0x000ee8000c1e9500 */
[----:B------:R-:W3:Y:S04]  /*2dd0*/  LDG.E.U16.CONSTANT R49, desc[UR14][R56.64+0xc0] ;  /* 0x0000c00e38317981 */ /* 0x000ee8000c1e9500 */
[----:B------:R-:W3:Y:S04]  /*2de0*/  LDG.E.U16.CONSTANT R50, desc[UR14][R54.64+0xc0] ;  /* 0x0000c00e36327981 */ /* 0x000ee8000c1e9500 */
[----:B------:R-:W1:Y:S02]  /*2df0*/  SHFL.DOWN PT, R32, R41, 0x10, 0x1f ;  /* 0x0a001f0029207f89 */ /* 0x000e6400000e0000 */
[----:B-1----:R-:W-:-:S05]  /*2e00*/  FADD R33, R41, R32 ;  /* 0x0000002029217221 */ /* 0x002fca0000000000 */
[----:B------:R-:W0:Y:S02]  /*2e10*/  SHFL.DOWN PT, R32, R33, 0x8, 0x1f ;  /* 0x09001f0021207f89 */ /* 0x000e2400000e0000 */
[----:B0-----:R-:W-:-:S05]  /*2e20*/  FADD R28, R33, R32 ;  /* 0x00000020211c7221 */ /* 0x001fca0000000000 */
[----:B------:R-:W0:Y:S02]  /*2e30*/  SHFL.DOWN PT, R32, R28, 0x4, 0x1f ;  /* 0x08801f001c207f89 */ /* 0x000e2400000e0000 */
[----:B0-----:R-:W-:-:S05]  /*2e40*/  FADD R29, R28, R32 ;  /* 0x000000201c1d7221 */ /* 0x001fca0000000000 */
[----:B------:R-:W0:Y:S02]  /*2e50*/  SHFL.DOWN PT, R32, R29, 0x2, 0x1f ;  /* 0x08401f001d207f89 */ /* 0x000e2400000e0000 */
[----:B0-----:R-:W-:-:S05]  /*2e60*/  FADD R35, R29, R32 ;  /* 0x000000201d237221 */ /* 0x001fca0000000000 */
[----:B------:R-:W0:Y:S01]  /*2e70*/  SHFL.DOWN PT, R32, R35, 0x1, 0x1f ;  /* 0x08201f0023207f89 */ /* 0x000e2200000e0000 */
[----:B------:R-:W-:Y:S02]  /*2e80*/  IMAD.MOV.U32 R43, RZ, RZ, 0x3c000000 ;  /* 0x3c000000ff2b7424 */ /* 0x000fe400078e00ff */
[----:B0-----:R-:W-:-:S04]  /*2e90*/  FADD R32, R35, R32 ;  /* 0x0000002023207221 */ /* 0x001fc80000000000 */
[----:B------:R-:W-:-:S05]  /*2ea0*/  FFMA R32, R32, R43, 9.9999999747524270788e-07 ;  /* 0x358637bd20207423 */ /* 0x000fca000000002b */
[----:B------:R-:W-:-:S13]  /*2eb0*/  FSETP.GEU.AND P0, PT, |R32|, 1.175494350822287508e-38, PT ;  /* 0x008000002000780b */ /* 0x000fda0003f0e200 */
[----:B------:R-:W-:-:S04]  /*2ec0*/  @!P0 FMUL R32, R32, 16777216 ;  /* 0x4b80000020208820 */ /* 0x000fc80000400000 */
[----:B------:R-:W0:Y:S02]  /*2ed0*/  MUFU.RSQ R33, R32 ;  /* 0x0000002000217308 */ /* 0x000e240000001400 */
[----:B0-----:R-:W-:-:S06]  /*2ee0*/  @!P0 FMUL R33, R33, 4096 ;  /* 0x4580000021218820 */ /* 0x001fcc0000400000 */
[----:B------:R-:W2:Y:S02]  /*2ef0*/  SHFL.IDX PT, R33, R33, RZ, 0x1f ;  /* 0x00001fff21217589 */ /* 0x000ea400000e0000 */
[C---:B--2---:R-:W-:Y:S01]  /*2f00*/  FMUL R38, R33.reuse, R38 ;  /* 0x0000002621267220 */ /* 0x044fe20000400000 */
[----:B----4-:R-:W-:Y:S01]  /*2f10*/  FMUL R40, R33, R40 ;  /* 0x0000002821287220 */ /* 0x010fe20000400000 */
[----:B---3--:R-:W-:Y:S02]  /*2f20*/  SHF.L.U32 R37, R37, 0x10, RZ ;  /* 0x0000001025257819 */ /* 0x008fe400000006ff */
[----:B------:R-:W-:-:S03]  /*2f30*/  SHF.L.U32 R39, R39, 0x10, RZ ;  /* 0x0000001027277819 */ /* 0x000fc600000006ff */
[----:B------:R-:W-:Y:S01]  /*2f40*/  FMUL R38, R38, R37 ;  /* 0x0000002526267220 */ /* 0x000fe20000400000 */
[----:B------:R-:W-:Y:S02]  /*2f50*/  IMAD.U32 R31, R31, 0x10000, RZ ;  /* 0x000100001f1f7824 */ /* 0x000fe400078e00ff */
[----:B------:R-:W-:Y:S01]  /*2f60*/  FMUL R40, R40, R39 ;  /* 0x0000002728287220 */ /* 0x000fe20000400000 */
[C---:B------:R-:W-:Y:S01]  /*2f70*/  FMUL R30, R33.reuse, R30 ;  /* 0x0000001e211e7220 */ /* 0x040fe20000400000 */
[----:B------:R-:W0:Y:S03]  /*2f80*/  SHFL.IDX PT, R35, R38, R23, 0x1f ;  /* 0x00001f1726237589 */ /* 0x000e2600000e0000 */
[----:B------:R-:W-:Y:S02]  /*2f90*/  FMUL R30, R30, R31 ;  /* 0x0000001f1e1e7220 */ /* 0x000fe40000400000 */
[----:B------:R-:W1:Y:S04]  /*2fa0*/  SHFL.IDX PT, R31, R40, R23, 0x1f ;  /* 0x00001f17281f7589 */ /* 0x000e6800000e0000 */
[----:B------:R-:W2:Y:S01]  /*2fb0*/  SHFL.IDX PT, R32, R30, R23, 0x1f ;  /* 0x00001f171e207589 */ /* 0x000ea200000e0000 */
[----:B------:R-:W-:Y:S01]  /*2fc0*/  SHF.L.U32 R29, R36, 0x10, RZ ;  /* 0x00000010241d7819 */ /* 0x000fe200000006ff */
[----:B------:R-:W-:Y:S01]  /*2fd0*/  FMUL R34, R33, R34 ;  /* 0x0000002221227220 */ /* 0x000fe20000400000 */
[----:B------:R-:W-:-:S02]  /*2fe0*/  SHF.L.U32 R44, R44, 0x10, RZ ;  /* 0x000000102c2c7819 */ /* 0x000fc400000006ff */
[----:B------:R-:W-:Y:S01]  /*2ff0*/  SHF.L.U32 R46, R46, 0x10, RZ ;  /* 0x000000102e2e7819 */ /* 0x000fe200000006ff */
[----:B------:R-:W-:Y:S01]  /*3000*/  FMUL R28, R34, R29 ;  /* 0x0000001d221c7220 */ /* 0x000fe20000400000 */
[----:B------:R-:W-:Y:S01]  /*3010*/  IMAD.U32 R47, R47, 0x10000, RZ ;  /* 0x000100002f2f7824 */ /* 0x000fe200078e00ff */
[----:B------:R-:W-:Y:S01]  /*3020*/  SHF.L.U32 R42, R42, 0x10, RZ ;  /* 0x000000102a2a7819 */ /* 0x000fe200000006ff */
[----:B0-----:R-:W-:Y:S02]  /*3030*/  FMUL R35, R44, R35 ;  /* 0x000000232c237220 */ /* 0x001fe40000400000 */
[----:B------:R-:W-:Y:S01]  /*3040*/  FMUL R29, R47, R38 ;  /* 0x000000262f1d7220 */ /* 0x000fe20000400000 */
[----:B------:R-:W-:Y:S01]  /*3050*/  SHF.L.U32 R34, R45, 0x10, RZ ;  /* 0x000000102d227819 */ /* 0x000fe200000006ff */
[----:B-1----:R-:W-:Y:S01]  /*3060*/  FMUL R31, R46, R31 ;  /* 0x0000001f2e1f7220 */ /* 0x002fe20000400000 */
[----:B------:R-:W-:Y:S02]  /*3070*/  IMAD.U32 R48, R48, 0x10000, RZ ;  /* 0x0001000030307824 */ /* 0x000fe400078e00ff */
[----:B------:R-:W-:Y:S01]  /*3080*/  FFMA R35, R42, R30, -R35 ;  /* 0x0000001e2a237223 */ /* 0x000fe20000000823 */
[----:B------:R-:W-:Y:S01]  /*3090*/  FFMA R31, R34, R28, -R31 ;  /* 0x0000001c221f7223 */ /* 0x000fe2000000081f */
[----:B--2---:R-:W-:Y:S01]  /*30a0*/  FFMA R29, R48, R32, R29 ;  /* 0x00000020301d7223 */ /* 0x004fe2000000001d */
[----:B------:R1:W2:Y:S04]  /*30b0*/  SHFL.IDX PT, R28, R28, R23, 0x1f ;  /* 0x00001f171c1c7589 */ /* 0x0002a800000e0000 */
[----:B------:R1:W-:Y:S04]  /*30c0*/  STG.E desc[UR14][R24.64], R35 ;  /* 0x0000002318007986 */ /* 0x0003e8000c10190e */
[----:B------:R1:W-:Y:S04]  /*30d0*/  STG.E desc[UR14][R24.64+0x100], R29 ;  /* 0x0001001d18007986 */ /* 0x0003e8000c10190e */
[----:B------:R1:W-:Y:S01]  /*30e0*/  STG.E desc[UR14][R24.64+0x80], R31 ;  /* 0x0000801f18007986 */ /* 0x0003e2000c10190e */
[----:B------:R-:W-:Y:S01]  /*30f0*/  SHF.L.U32 R49, R49, 0x10, RZ ;  /* 0x0000001031317819 */ /* 0x000fe200000006ff */
[----:B------:R-:W-:-:S07]  /*3100*/  IMAD.U32 R50, R50, 0x10000, RZ ;  /* 0x0001000032327824 */ /* 0x000fce00078e00ff */
.L_x_168:
[----:B-1----:R-:W-:-:S04]  /*3110*/  FMUL R29, R49, R40 ;  /* 0x00000028311d7220 */ /* 0x002fc80000400000 */
[----:B--2---:R-:W-:-:S05]  /*3120*/  FFMA R29, R50, R28, R29 ;  /* 0x0000001c321d7223 */ /* 0x004fca000000001d */
[----:B------:R1:W-:Y:S02]  /*3130*/  STG.E desc[UR14][R24.64+0x180], R29 ;  /* 0x0001801d18007986 */ /* 0x0003e4000c10190e */
.L_x_37:
[----:B------:R-:W-:Y:S05]  /*3140*/  WARPSYNC.ALL ;  /* 0x0000000000007948 */ /* 0x000fea0003800000 */
[----:B------:R-:W-:Y:S06]  /*3150*/  BAR.SYNC.DEFER_BLOCKING 0x0 ;  /* 0x0000000000007b1d */ /* 0x000fec0000010000 */
[----:B------:R-:W-:Y:S05]  /*3160*/  @P1 BRA `(.L_x_41) ;  /* 0x0000000000641947 */ /* 0x000fea0003800000 */
[----:B-1---5:R-:W1:Y:S01]  /*3170*/  LDC.64 R28, c[0x0][0x400] ;  /* 0x00010000ff1c7b82 */ /* 0x022e620000000a00 */
[----:B0---4-:R-:W-:Y:S01]  /*3180*/  HFMA2 R33, -RZ, RZ, 0, 5.9604644775390625e-08 ;  /* 0x00000001ff217431 */ /* 0x011fe200000001ff */
[----:B------:R-:W-:Y:S06]  /*3190*/  MEMBAR.ALL.GPU ;  /* 0x0000000000007992 */ /* 0x000fec000000a000 */
[----:B------:R-:W-:-:S00]  /*31a0*/  ERRBAR ;  /* 0x00000000000079ab */ /* 0x000fc00000000000 */
[----:B------:R-:W-:Y:S06]  /*31b0*/  CGAERRBAR ;  /* 0x00000000000075ab */ /* 0x000fec0000000000 */
[----:B012345:R-:W-:Y:S04]  /*31c0*/  CCTL.IVALL ;  /* 0x00000000ff00798f */ /* 0x03ffe80002000000 */
[----:B-1----:R-:W4:Y:S02]  /*31d0*/  ATOMG.E.ADD.STRONG.GPU PT, R31, desc[UR14][R28.64], R33 ;  /* 0x800000211c1f79a8 */ /* 0x002f2400081ef10e */
[----:B----4-:R-:W-:-:S13]  /*31e0*/  ISETP.NE.AND P0, PT, R31, R12, PT ;  /* 0x0000000c1f00720c */ /* 0x010fda0003f05270 */
[----:B------:R-:W-:Y:S05]  /*31f0*/  @!P0 BRA `(.L_x_42) ;  /* 0x0000000000208947 */ /* 0x000fea0003800000 */
[----:B------:R-:W0:Y:S01]  /*3200*/  LDC.64 R30, c[0x0][0x408] ;  /* 0x00010200ff1e7b82 */ /* 0x000e220000000a00 */
[----:B------:R-:W-:Y:S01]  /*3210*/  BSSY B0, `(.L_x_43) ;  /* 0x0000005000007945 */ /* 0x000fe20003800000 */
.L_x_44:
[----:B0-----:R-:W4:Y:S01]  /*3220*/  LDG.E.STRONG.SYS R29, desc[UR14][R30.64] ;  /* 0x0000000e1e1d7981 */ /* 0x001f22000c1f5900 */
[----:B------:R-:W-:Y:S05]  /*3230*/  YIELD ;  /* 0x0000000000007946 */ /* 0x000fea0003800000 */
[----:B----4-:R-:W-:-:S13]  /*3240*/  ISETP.GT.U32.AND P0, PT, R29, R4, PT ;  /* 0x000000041d00720c */ /* 0x010fda0003f04070 */
[----:B------:R-:W-:Y:S05]  /*3250*/  @!P0 BRA `(.L_x_44) ;  /* 0xfffffffc00f08947 */ /* 0x000fea000383ffff */
[----:B------:R-:W-:Y:S05]  /*3260*/  BSYNC B0 ;  /* 0x0000000000007941 */ /* 0x000fea0003800000 */
.L_x_43:
[----:B------:R-:W-:Y:S05]  /*3270*/  BRA `(.L_x_45) ;  /* 0x00000000001c7947 */ /* 0x000fea0003800000 */
.L_x_42:
[----:B------:R0:W-:Y:S01]  /*3280*/  STG.E desc[UR14][R28.64], RZ ;  /* 0x000000ff1c007986 */ /* 0x0001e2000c10190e */
[----:B------:R-:W1:Y:S01]  /*3290*/  LDC.64 R30, c[0x0][0x408] ;  /* 0x00010200ff1e7b82 */ /* 0x000e620000000a00 */
[----:B------:R-:W-:Y:S06]  /*32a0*/  MEMBAR.ALL.GPU ;  /* 0x0000000000007992 */ /* 0x000fec000000a000 */
[----:B------:R-:W-:-:S00]  /*32b0*/  ERRBAR ;  /* 0x00000000000079ab */ /* 0x000fc00000000000 */
[----:B------:R-:W-:Y:S06]  /*32c0*/  CGAERRBAR ;  /* 0x00000000000075ab */ /* 0x000fec0000000000 */
[----:B012345:R-:W-:Y:S04]  /*32d0*/  CCTL.IVALL ;  /* 0x00000000ff00798f */ /* 0x03ffe80002000000 */
[----:B-1----:R0:W5:Y:S02]  /*32e0*/  ATOMG.E.ADD.STRONG.GPU PT, RZ, desc[UR14][R30.64], R33 ;  /* 0x800000211eff79a8 */ /* 0x00216400081ef10e */
.L_x_45:
[----:B------:R-:W-:-:S07]  /*32f0*/  IADD3 R4, PT, PT, R4, 0x1, RZ ;  /* 0x0000000104047810 */ /* 0x000fce0007ffe0ff */
.L_x_41:
[----:B------:R-:W-:Y:S01]  /*3300*/  ISETP.GT.U32.AND P0, PT, R2, 0xf, PT ;  /* 0x0000000f0200780c */ /* 0x000fe20003f04070 */
[----:B------:R-:W-:Y:S05]  /*3310*/  WARPSYNC.ALL ;  /* 0x0000000000007948 */ /* 0x000fea0003800000 */
[----:B------:R-:W-:Y:S07]  /*3320*/  BAR.SYNC.DEFER_BLOCKING 0x0 ;  /* 0x0000000000007b1d */ /* 0x000fee0000010000 */
[----:B------:R-:W-:Y:S05]  /*3330*/  @P0 BRA `(.L_x_46) ;  /* 0x0000001c004c0947 */ /* 0x000fea0003800000 */
[----:B------:R-:W-:Y:S01]  /*3340*/  ISETP.GT.AND P0, PT, R6, R3, PT ;  /* 0x000000030600720c */ /* 0x000fe20003f04270 */
[----:B------:R-:W3:Y:S01]  /*3350*/  LDCU.64 UR18, c[0x0][0x3a8] ;  /* 0x00007500ff1277ac */ /* 0x000ee20008000a00 */
[----:B0-----:R-:W-:Y:S02]  /*3360*/  HFMA2 R36, -RZ, RZ, 0, 0 ;  /* 0x00000000ff247431 */ /* 0x001fe400000001ff */
[----:B-1---5:R-:W-:Y:S02]  /*3370*/  IMAD.MOV.U32 R29, RZ, RZ, -0x800000 ;  /* 0xff800000ff1d7424 */ /* 0x022fe400078e00ff */
[----:B------:R-:W-:Y:S01]  /*3380*/  HFMA2 R42, -RZ, RZ, 0, 0 ;  /* 0x00000000ff2a7431 */ /* 0x000fe200000001ff */
[----:B--2---:R-:W-:Y:S01]  /*3390*/  MOV R38, RZ ;  /* 0x000000ff00267202 */ /* 0x004fe20000000f00 */
[----:B------:R-:W-:Y:S01]  /*33a0*/  IMAD.MOV.U32 R40, RZ, RZ, RZ ;  /* 0x000000ffff287224 */ /* 0x000fe200078e00ff */
[----:B------:R-:W-:-:S04]  /*33b0*/  MOV R44, RZ ;  /* 0x000000ff002c7202 */ /* 0x000fc80000000f00 */
[----:B------:R-:W-:Y:S05]  /*33c0*/  @P0 BRA `(.L_x_47) ;  /* 0x0000000400300947 */ /* 0x000fea0003800000 */
[----:B------:R-:W-:Y:S01]  /*33d0*/  SHF.R.U32.HI R28, RZ, 0x1, R2 ;  /* 0x00000001ff1c7819 */ /* 0x000fe20000011602 */
[----:B----4-:R-:W-:Y:S01]  /*33e0*/  IMAD.MOV.U32 R33, RZ, RZ, -0x800000 ;  /* 0xff800000ff217424 */ /* 0x010fe200078e00ff */
[----:B------:R-:W-:Y:S02]  /*33f0*/  MOV R36, RZ ;  /* 0x000000ff00247202 */ /* 0x000fe40000000f00 */
[----:B------:R-:W-:Y:S01]  /*3400*/  MOV R46, R6 ;  /* 0x00000006002e7202 */ /* 0x000fe20000000f00 */
[----:B------:R-:W-:-:S05]  /*3410*/  IMAD R29, R28, UR16, RZ ;  /* 0x000000101c1d7c24 */ /* 0x000fca000f8e02ff */
[----:B------:R-:W-:-:S04]  /*3420*/  IADD3 R43, P0, PT, R84, R29, RZ ;  /* 0x0000001d542b7210 */ /* 0x000fc80007f1e0ff */
[----:B------:R-:W-:-:S09]  /*3430*/  LEA.HI.X.SX32 R86, R29, R86, 0x1, P0 ;  /* 0x000000561d567211 */ /* 0x000fd200000f0eff */
.L_x_51:
[----:B------:R-:W-:Y:S01]  /*3440*/  LEA R39, P0, R46, R43, 0x7 ;  /* 0x0000002b2e277211 */ /* 0x000fe200078038ff */
[----:B------:R-:W-:Y:S01]  /*3450*/  BSSY.RECONVERGENT B0, `(.L_x_48) ;  /* 0x0000011000007945 */ /* 0x000fe20003800200 */
[----:B------:R-:W-:Y:S01]  /*3460*/  IMAD.MOV.U32 R32, RZ, RZ, RZ ;  /* 0x000000ffff207224 */ /* 0x000fe200078e00ff */
[----:B------:R-:W-:Y:S02]  /*3470*/  MOV R35, R10 ;  /* 0x0000000a00237202 */ /* 0x000fe40000000f00 */
[----:B------:R-:W-:-:S08]  /*3480*/  IADD3.X R48, PT, PT, RZ, R86, RZ, P0, !PT ;  /* 0x00000056ff307210 */ /* 0x000fd000007fe4ff */
.L_x_49:
[----:B------:R-:W-:-:S04]  /*3490*/  IADD3 R28, P0, PT, R35, R39, RZ ;  /* 0x00000027231c7210 */ /* 0x000fc80007f1e0ff */
[----:B------:R-:W-:Y:S02]  /*34a0*/  LEA.HI.X.SX32 R29, R35, R48, 0x1, P0 ;  /* 0x00000030231d7211 */ /* 0x000fe400000f0eff */
[----:B---3--:R-:W-:-:S04]  /*34b0*/  LEA R30, P0, R28, UR18, 0x1 ;  /* 0x000000121c1e7c11 */ /* 0x008fc8000f8008ff */
[----:B------:R-:W-:Y:S01]  /*34c0*/  LEA.HI.X R31, R28, UR19, R29, 0x1, P0 ;  /* 0x000000131c1f7c11 */ /* 0x000fe200080f0c1d */
[----:B------:R-:W-:-:S04]  /*34d0*/  IMAD.WIDE R28, R35, 0x4, R60 ;  /* 0x00000004231c7825 */ /* 0x000fc800078e023c */
[----:B------:R-:W2:Y:S04]  /*34e0*/  LDG.E.U16.CONSTANT R30, desc[UR14][R30.64] ;  /* 0x0000000e1e1e7981 */ /* 0x000ea8000c1e9500 */
[----:B------:R-:W3:Y:S01]  /*34f0*/  LDG.E R29, desc[UR14][R28.64] ;  /* 0x0000000e1c1d7981 */ /* 0x000ee2000c1e1900 */
[C---:B------:R-:W-:Y:S02]  /*3500*/  ISETP.GE.U32.AND P0, PT, R35.reuse, 0x60, PT ;  /* 0x000000602300780c */ /* 0x040fe40003f06070 */
[----:B------:R-:W-:Y:S01]  /*3510*/  IADD3 R35, PT, PT, R35, 0x20, RZ ;  /* 0x0000002023237810 */ /* 0x000fe20007ffe0ff */
[----:B--2---:R-:W-:-:S04]  /*3520*/  IMAD.U32 R34, R30, 0x10000, RZ ;  /* 0x000100001e227824 */ /* 0x004fc800078e00ff */
[----:B---3--:R-:W-:-:S05]  /*3530*/  FFMA R41, R29, R34, R32 ;  /* 0x000000221d297223 */ /* 0x008fca0000000020 */
[----:B------:R-:W-:Y:S01]  /*3540*/  MOV R32, R41 ;  /* 0x0000002900207202 */ /* 0x000fe20000000f00 */
[----:B------:R-:W-:Y:S06]  /*3550*/  @!P0 BRA `(.L_x_49) ;  /* 0xfffffffc00cc8947 */ /* 0x000fec000383ffff */
[----:B------:R-:W-:Y:S05]  /*3560*/  BSYNC.RECONVERGENT B0 ;  /* 0x0000000000007941 */ /* 0x000fea0003800200 */
.L_x_48:
[----:B------:R-:W-:-:S03]  /*3570*/  UMOV UR6, 0xffffffff ;  /* 0xffffffff00067882 */ /* 0x000fc60000000000 */
[----:B------:R-:W-:Y:S05]  /*3580*/  BRA.DIV UR6, `(.L_x_50) ;  /* 0x0000006a06547947 */ /* 0x000fea000b800000 */
        /* <DEDUP_REMOVED lines=9> */
.L_x_174:
[----:B------:R-:W2:Y:S01]  /*3620*/  LDCU UR6, c[0x0][0x42c] ;  /* 0x00008580ff0677ac */ /* 0x000ea20008000800 */
[----:B-1----:R-:W-:Y:S01]  /*3630*/  FADD R32, R37, R32 ;  /* 0x0000002025207221 */ /* 0x002fe20000000000 */
[----:B------:R-:W-:-:S05]  /*3640*/  IADD3 R29, P0, PT, R10, R39, RZ ;  /* 0x000000270a1d7210 */ /* 0x000fca0007f1e0ff */
[----:B------:R-:W-:Y:S02]  /*3650*/  IMAD.X R30, RZ, RZ, R48, P0 ;  /* 0x000000ffff1e7224 */ /* 0x000fe400000e0630 */
[----:B--2---:R-:W-:Y:S01]  /*3660*/  FMUL R32, R32, UR6 ;  /* 0x0000000620207c20 */ /* 0x004fe20008400000 */
[----:B------:R-:W-:Y:S05]  /*3670*/  WARPSYNC.ALL ;  /* 0x0000000000007948 */ /* 0x000fea0003800000 */
[----:B------:R-:W1:Y:S02]  /*3680*/  LDCU.64 UR6, c[0x0][0x3b0] ;  /* 0x00007600ff0677ac */ /* 0x000e640008000a00 */
[----:B-1----:R-:W-:-:S04]  /*3690*/  LEA R28, P0, R29, UR6, 0x1 ;  /* 0x000000061d1c7c11 */ /* 0x002fc8000f8008ff */
[----:B------:R-:W-:-:S05]  /*36a0*/  LEA.HI.X R29, R29, UR7, R30, 0x1, P0 ;  /* 0x000000071d1d7c11 */ /* 0x000fca00080f0c1e */
[----:B------:R-:W2:Y:S04]  /*36b0*/  LDG.E.U16.CONSTANT R35, desc[UR14][R28.64] ;  /* 0x0000000e1c237981 */ /* 0x000ea8000c1e9500 */
[----:B------:R-:W3:Y:S04]  /*36c0*/  LDG.E.U16.CONSTANT R39, desc[UR14][R28.64+0x80] ;  /* 0x0000800e1c277981 */ /* 0x000ee8000c1e9500 */
[----:B------:R-:W4:Y:S04]  /*36d0*/  LDG.E.U16.CONSTANT R41, desc[UR14][R28.64+0xc0] ;  /* 0x0000c00e1c297981 */ /* 0x000f28000c1e9500 */
[----:B0-----:R-:W5:Y:S04]  /*36e0*/  LDG.E.U16.CONSTANT R37, desc[UR14][R28.64+0x40] ;  /* 0x0000400e1c257981 */ /* 0x001f68000c1e9500 */
[----:B------:R-:W0:Y:S01]  /*36f0*/  SHFL.IDX PT, R32, R32, RZ, 0x1f ;  /* 0x00001fff20207589 */ /* 0x000e2200000e0000 */
[----:B------:R-:W-:-:S02]  /*3700*/  IADD3 R46, PT, PT, R46, 0x10, RZ ;  /* 0x000000102e2e7810 */ /* 0x000fc40007ffe0ff */
[----:B0-----:R-:W-:-:S05]  /*3710*/  FMNMX R30, R32, R33, !PT ;  /* 0x00000021201e7209 */ /* 0x001fca0007800000 */
[----:B------:R-:W-:Y:S01]  /*3720*/  FADD R31, -R30, R33 ;  /* 0x000000211e1f7221 */ /* 0x000fe20000000100 */
[----:B------:R-:W-:-:S04]  /*3730*/  FADD R33, R32, -R30 ;  /* 0x8000001e20217221 */ /* 0x000fc80000000000 */
[----:B------:R-:W-:Y:S01]  /*3740*/  FMUL R33, R33, 1.4426950216293334961 ;  /* 0x3fb8aa3b21217820 */ /* 0x000fe20000400000 */
[----:B------:R-:W-:-:S03]  /*3750*/  FMUL R31, R31, 1.4426950216293334961 ;  /* 0x3fb8aa3b1f1f7820 */ /* 0x000fc60000400000 */
[----:B------:R0:W-:Y:S01]  /*3760*/  MUFU.EX2 R34, R33 ;  /* 0x0000002100227308 */ /* 0x0001e20000000800 */
[----:B------:R-:W-:-:S07]  /*3770*/  ISETP.GT.AND P0, PT, R46, R3, PT ;  /* 0x000000032e00720c */ /* 0x000fce0003f04270 */
[----:B------:R-:W1:Y:S01]  /*3780*/  MUFU.EX2 R31, R31 ;  /* 0x0000001f001f7308 */ /* 0x000e620000000800 */
[----:B0-----:R-:W-:Y:S02]  /*3790*/  IMAD.MOV.U32 R33, RZ, RZ, R30 ;  /* 0x000000ffff217224 */ /* 0x001fe400078e001e */
[----:B-1----:R-:W-:Y:S01]  /*37a0*/  FFMA R44, R31, R44, R34 ;  /* 0x0000002c1f2c7223 */ /* 0x002fe20000000022 */
[----:B--2---:R-:W-:Y:S02]  /*37b0*/  SHF.L.U32 R35, R35, 0x10, RZ ;  /* 0x0000001023237819 */ /* 0x004fe400000006ff */
[----:B---3--:R-:W-:Y:S02]  /*37c0*/  SHF.L.U32 R39, R39, 0x10, RZ ;  /* 0x0000001027277819 */ /* 0x008fe400000006ff */
[----:B----4-:R-:W-:Y:S01]  /*37d0*/  SHF.L.U32 R41, R41, 0x10, RZ ;  /* 0x0000001029297819 */ /* 0x010fe200000006ff */
[----:B-----5:R-:W-:Y:S02]  /*37e0*/  IMAD.U32 R37, R37, 0x10000, RZ ;  /* 0x0001000025257824 */ /* 0x020fe400078e00ff */
[C---:B------:R-:W-:Y:S01]  /*37f0*/  FMUL R28, R34.reuse, R35 ;  /* 0x00000023221c7220 */ /* 0x040fe20000400000 */
[C---:B------:R-:W-:Y:S01]  /*3800*/  FMUL R39, R34.reuse, R39 ;  /* 0x0000002722277220 */ /* 0x040fe20000400000 */
[C---:B------:R-:W-:Y:S01]  /*3810*/  FMUL R41, R34.reuse, R41 ;  /* 0x0000002922297220 */ /* 0x040fe20000400000 */
[----:B------:R-:W-:Y:S01]  /*3820*/  FMUL R37, R34, R37 ;  /* 0x0000002522257220 */ /* 0x000fe20000400000 */
[C---:B------:R-:W-:Y:S01]  /*3830*/  FFMA R42, R31.reuse, R42, R28 ;  /* 0x0000002a1f2a7223 */ /* 0x040fe2000000001c */
[C---:B------:R-:W-:Y:S01]  /*3840*/  FFMA R38, R31.reuse, R38, R39 ;  /* 0x000000261f267223 */ /* 0x040fe20000000027 */
[C---:B------:R-:W-:Y:S01]  /*3850*/  FFMA R36, R31.reuse, R36, R41 ;  /* 0x000000241f247223 */ /* 0x040fe20000000029 */
[----:B------:R-:W-:Y:S01]  /*3860*/  FFMA R40, R31, R40, R37 ;  /* 0x000000281f287223 */ /* 0x000fe20000000025 */
[----:B------:R-:W-:Y:S06]  /*3870*/  @!P0 BRA `(.L_x_51) ;  /* 0xfffffff800f08947 */ /* 0x000fec000383ffff */
[----:B------:R-:W-:-:S07]  /*3880*/  MOV R29, R30 ;  /* 0x0000001e001d7202 */ /* 0x000fce0000000f00 */
.L_x_47:
[----:B------:R-:W-:Y:S01]  /*3890*/  ISETP.NE.AND P0, PT, R10, RZ, PT ;  /* 0x000000ff0a00720c */ /* 0x000fe20003f05270 */
[----:B------:R-:W-:Y:S05]  /*38a0*/  WARPSYNC.ALL ;  /* 0x0000000000007948 */ /* 0x000fea0003800000 */
[----:B------:R-:W-:Y:S07]  /*38b0*/  BSSY.RECONVERGENT B0, `(.L_x_52) ;  /* 0x000017a000007945 */ /* 0x000fee0003800200 */
[----:B------:R0:W-:Y:S04]  /*38c0*/  @!P0 STS [R18], R29 ;  /* 0x0000001d12008388 */ /* 0x0001e80000000800 */
[----:B------:R0:W-:Y:S01]  /*38d0*/  @!P0 STS [R19], R44 ;  /* 0x0000002c13008388 */ /* 0x0001e20000000800 */
[----:B------:R-:W-:-:S03]  /*38e0*/  ISETP.GT.U32.AND P0, PT, R23, 0x1f, PT ;  /* 0x0000001f1700780c */ /* 0x000fc60003f04070 */
[----:B------:R0:W-:Y:S04]  /*38f0*/  STS [R21], R42 ;  /* 0x0000002a15007388 */ /* 0x0001e80000000800 */
[----:B------:R0:W-:Y:S04]  /*3900*/  STS [R21+0x80], R40 ;  /* 0x0000802815007388 */ /* 0x0001e80000000800 */
[----:B------:R0:W-:Y:S04]  /*3910*/  STS [R21+0x100], R38 ;  /* 0x0001002615007388 */ /* 0x0001e80000000800 */
[----:B------:R0:W-:Y:S01]  /*3920*/  STS [R21+0x180], R36 ;  /* 0x0001802415007388 */ /* 0x0001e20000000800 */
[----:B------:R-:W-:Y:S06]  /*3930*/  BAR.SYNC.DEFER_BLOCKING 0x0 ;  /* 0x0000000000007b1d */ /* 0x000fec0000010000 */
[----:B------:R-:W-:Y:S05]  /*3940*/  @P0 BRA `(.L_x_53) ;  /* 0x0000001400c00947 */ /* 0x000fea0003800000 */
[----:B------:R-:W1:Y:S01]  /*3950*/  S2UR UR7, SR_CgaCtaId ;  /* 0x00000000000779c3 */ /* 0x000e620000008800 */
[----:B------:R-:W-:Y:S01]  /*3960*/  UMOV UR6, 0x400 ;  /* 0x0000040000067882 */ /* 0x000fe20000000000 */
[----:B------:R-:W-:Y:S01]  /*3970*/  LOP3.LUT R22, R22, 0xfffffffd, RZ, 0xc0, !PT ;  /* 0xfffffffd16167812 */ /* 0x000fe200078ec0ff */
[----:B------:R-:W-:Y:S02]  /*3980*/  HFMA2 R51, -RZ, RZ, 0, 0 ;  /* 0x00000000ff337431 */ /* 0x000fe400000001ff */
[----:B------:R-:W-:Y:S01]  /*3990*/  IMAD.MOV.U32 R49, RZ, RZ, RZ ;  /* 0x000000ffff317224 */ /* 0x000fe200078e00ff */
[----:B------:R-:W-:Y:S02]  /*39a0*/  MOV R47, RZ ;  /* 0x000000ff002f7202 */ /* 0x000fe40000000f00 */
[----:B0-----:R-:W-:Y:S01]  /*39b0*/  CS2R R44, SRZ ;  /* 0x00000000002c7805 */ /* 0x001fe2000001ff00 */
[----:B-1----:R-:W-:Y:S02]  /*39c0*/  ULEA UR13, UR7, UR6, 0x18 ;  /* 0x00000006070d7291 */ /* 0x002fe4000f8ec0ff */
[----:B------:R-:W-:-:S04]  /*39d0*/  UIADD3 UR6, UPT, UPT, UR6, 0x1100, URZ ;  /* 0x0000110006067890 */ /* 0x000fc8000fffe0ff */
[----:B------:R-:W-:-:S03]  /*39e0*/  ULEA UR6, UR7, UR6, 0x18 ;  /* 0x0000000607067291 */ /* 0x000fc6000f8ec0ff */
[----:B----4-:R-:W0:Y:S01]  /*39f0*/  LDS.128 R28, [UR13+0x1080] ;  /* 0x0010800dff1c7984 */ /* 0x010e220008000c00 */
[----:B------:R-:W-:Y:S02]  /*3a00*/  UIADD3 UR7, UPT, UPT, UR6, 0x800, URZ ;  /* 0x0000080006077890 */ /* 0x000fe4000fffe0ff */
[----:B------:R-:W-:Y:S01]  /*3a10*/  UIADD3 UR8, UPT, UPT, UR6, 0x1000, URZ ;  /* 0x0000100006087890 */ /* 0x000fe2000fffe0ff */
[----:B------:R-:W1:Y:S01]  /*3a20*/  LDS.128 R32, [UR13+0x1090] ;  /* 0x0010900dff207984 */ /* 0x000e620008000c00 */
[----:B------:R-:W-:Y:S02]  /*3a30*/  UIADD3 UR12, UPT, UPT, UR6, 0x1800, URZ ;  /* 0x00001800060c7890 */ /* 0x000fe4000fffe0ff */
[----:B------:R-:W-:Y:S01]  /*3a40*/  LEA R77, R10, UR6, 0x2 ;  /* 0x000000060a4d7c11 */ /* 0x000fe2000f8e10ff */
[----:B------:R-:W2:Y:S01]  /*3a50*/  LDS.128 R40, [UR13+0x10b0] ;  /* 0x0010b00dff287984 */ /* 0x000ea20008000c00 */
[----:B0-----:R-:W-:Y:S02]  /*3a60*/  FSETP.NE.AND P2, PT, R30, -INF , PT ;  /* 0xff8000001e00780b */ /* 0x001fe40003f45000 */
[----:B------:R-:W-:-:S02]  /*3a70*/  FSETP.NE.AND P3, PT, R29, -INF , PT ;  /* 0xff8000001d00780b */ /* 0x000fc40003f65000 */
[----:B------:R-:W-:Y:S02]  /*3a80*/  FSETP.NE.AND P1, PT, R31, -INF , PT ;  /* 0xff8000001f00780b */ /* 0x000fe40003f25000 */
[----:B------:R-:W-:Y:S02]  /*3a90*/  FMNMX R37, R28, R29, !PT ;  /* 0x0000001d1c257209 */ /* 0x000fe40007800000 */
[----:B-1----:R-:W-:Y:S02]  /*3aa0*/  FSETP.NE.AND P0, PT, R32, -INF , PT ;  /* 0xff8000002000780b */ /* 0x002fe40003f05000 */
[----:B------:R-:W-:Y:S02]  /*3ab0*/  FSEL R46, R28, R37, !P3 ;  /* 0x000000251c2e7208 */ /* 0x000fe40005800000 */
[----:B------:R-:W0:Y:S01]  /*3ac0*/  LDS.128 R36, [UR13+0x10a0] ;  /* 0x0010a00dff247984 */ /* 0x000e220008000c00 */
[----:B------:R-:W-:Y:S02]  /*3ad0*/  @P2 LOP3.LUT R22, R22, 0x2, RZ, 0xfc, !PT ;  /* 0x0000000216162812 */ /* 0x000fe400078efcff */
[----:B------:R-:W-:-:S02]  /*3ae0*/  @P2 FMNMX R46, R46, R30, !PT ;  /* 0x0000001e2e2e2209 */ /* 0x000fc40007800000 */
[----:B------:R-:W-:Y:S02]  /*3af0*/  LOP3.LUT R22, R22, 0xfffffffe, RZ, 0xc0, !PT ;  /* 0xfffffffe16167812 */ /* 0x000fe400078ec0ff */
[----:B------:R-:W-:Y:S02]  /*3b00*/  @P1 FMNMX R46, R46, R31, !PT ;  /* 0x0000001f2e2e1209 */ /* 0x000fe40007800000 */
[----:B------:R-:W-:Y:S02]  /*3b10*/  @P3 LOP3.LUT R22, R22, 0x1, RZ, 0xfc, !PT ;  /* 0x0000000116163812 */ /* 0x000fe400078efcff */
[----:B------:R-:W-:Y:S02]  /*3b20*/  @P0 FMNMX R46, R46, R32, !PT ;  /* 0x000000202e2e0209 */ /* 0x000fe40007800000 */
[----:B------:R-:W-:Y:S02]  /*3b30*/  LOP3.LUT R22, R22, 0xfffffffb, RZ, 0xc0, !PT ;  /* 0xfffffffb16167812 */ /* 0x000fe400078ec0ff */
[----:B--2---:R-:W-:-:S02]  /*3b40*/  FSETP.NE.AND P2, PT, R40, -INF , PT ;  /* 0xff8000002800780b */ /* 0x004fc40003f45000 */
[----:B------:R-:W-:Y:S02]  /*3b50*/  @P1 LOP3.LUT R22, R22, 0x4, RZ, 0xfc, !PT ;  /* 0x0000000416161812 */ /* 0x000fe400078efcff */
[----:B------:R-:W-:Y:S02]  /*3b60*/  FSETP.NE.AND P3, PT, R41, -INF , PT ;  /* 0xff8000002900780b */ /* 0x000fe40003f65000 */
[----:B------:R-:W-:Y:S02]  /*3b70*/  LOP3.LUT R22, R22, 0xfffffff7, RZ, 0xc0, !PT ;  /* 0xfffffff716167812 */ /* 0x000fe400078ec0ff */
[----:B------:R-:W-:Y:S02]  /*3b80*/  FSETP.NE.AND P4, PT, R42, -INF , PT ;  /* 0xff8000002a00780b */ /* 0x000fe40003f85000 */
[----:B------:R-:W-:Y:S02]  /*3b90*/  @P0 LOP3.LUT R22, R22, 0x8, RZ, 0xfc, !PT ;  /* 0x0000000816160812 */ /* 0x000fe400078efcff */
[----:B------:R-:W-:-:S02]  /*3ba0*/  FSETP.NE.AND P0, PT, R33, -INF , PT ;  /* 0xff8000002100780b */ /* 0x000fc40003f05000 */
[----:B------:R-:W-:Y:S02]  /*3bb0*/  LOP3.LUT R22, R22, 0xffffffef, RZ, 0xc0, !PT ;  /* 0xffffffef16167812 */ /* 0x000fe400078ec0ff */
[----:B------:R-:W-:Y:S02]  /*3bc0*/  FSETP.NE.AND P6, PT, R28, -INF , PT ;  /* 0xff8000001c00780b */ /* 0x000fe40003fc5000 */
[----:B------:R-:W-:-:S07]  /*3bd0*/  FSETP.NE.AND P5, PT, R43, -INF , PT ;  /* 0xff8000002b00780b */ /* 0x000fce0003fa5000 */
[----:B------:R-:W-:Y:S02]  /*3be0*/  @P0 LOP3.LUT R22, R22, 0x10, RZ, 0xfc, !PT ;  /* 0x0000001016160812 */ /* 0x000fe400078efcff */
[----:B------:R-:W-:Y:S02]  /*3bf0*/  @P0 FMNMX R46, R46, R33, !PT ;  /* 0x000000212e2e0209 */ /* 0x000fe40007800000 */
[----:B------:R-:W-:Y:S02]  /*3c00*/  FSETP.NE.AND P0, PT, R34, -INF , PT ;  /* 0xff8000002200780b */ /* 0x000fe40003f05000 */
[----:B------:R-:W-:Y:S02]  /*3c10*/  LOP3.LUT R22, R22, 0xffffffdf, RZ, 0xc0, !PT ;  /* 0xffffffdf16167812 */ /* 0x000fe400078ec0ff */
[----:B0-----:R-:W-:-:S09]  /*3c20*/  FSETP.NE.AND P1, PT, R39, -INF , PT ;  /* 0xff8000002700780b */ /* 0x001fd20003f25000 */
[----:B------:R-:W-:Y:S02]  /*3c30*/  @P0 LOP3.LUT R22, R22, 0x20, RZ, 0xfc, !PT ;  /* 0x0000002016160812 */ /* 0x000fe400078efcff */
[----:B------:R-:W-:Y:S02]  /*3c40*/  @P0 FMNMX R46, R46, R34, !PT ;  /* 0x000000222e2e0209 */ /* 0x000fe40007800000 */
[----:B------:R-:W-:Y:S02]  /*3c50*/  FSETP.NE.AND P0, PT, R35, -INF , PT ;  /* 0xff8000002300780b */ /* 0x000fe40003f05000 */
[----:B------:R-:W-:-:S11]  /*3c60*/  LOP3.LUT R22, R22, 0xffffffbf, RZ, 0xc0, !PT ;  /* 0xffffffbf16167812 */ /* 0x000fd600078ec0ff */
        /* <DEDUP_REMOVED lines=10> */
[----:B------:R-:W-:-:S13]  /*3d10*/  FSETP.NE.AND P0, PT, R38, -INF , PT ;  /* 0xff8000002600780b */ /* 0x000fda0003f05000 */
[----:B------:R-:W-:-:S04]  /*3d20*/  @P0 FMNMX R46, R46, R38, !PT ;  /* 0x000000262e2e0209 */ /* 0x000fc80007800000 */
[----:B------:R-:W-:-:S04]  /*3d30*/  @P1 FMNMX R46, R46, R39, !PT ;  /* 0x000000272e2e1209 */ /* 0x000fc80007800000 */
[----:B------:R-:W-:-:S04]  /*3d40*/  @P2 FMNMX R46, R46, R40, !PT ;  /* 0x000000282e2e2209 */ /* 0x000fc80007800000 */
[----:B------:R-:W-:-:S04]  /*3d50*/  @P3 FMNMX R46, R46, R41, !PT ;  /* 0x000000292e2e3209 */ /* 0x000fc80007800000 */
[----:B------:R-:W-:-:S04]  /*3d60*/  @P4 FMNMX R46, R46, R42, !PT ;  /* 0x0000002a2e2e4209 */ /* 0x000fc80007800000 */
[----:B------:R-:W-:Y:S01]  /*3d70*/  @P5 FMNMX R46, R46, R43, !PT ;  /* 0x0000002b2e2e5209 */ /* 0x000fe20007800000 */
[----:B------:R-:W-:Y:S06]  /*3d80*/  @!P6 BRA `(.L_x_54) ;  /* 0x000000000034e947 */ /* 0x000fec0003800000 */
[----:B------:R-:W0:Y:S01]  /*3d90*/  LDS R75, [UR13+0x10c0] ;  /* 0x0010c00dff4b7984 */ /* 0x000e220008000800 */
[----:B------:R-:W-:-:S03]  /*3da0*/  FADD R28, R28, -R46 ;  /* 0x8000002e1c1c7221 */ /* 0x000fc60000000000 */
[----:B------:R-:W1:Y:S01]  /*3db0*/  LDS R45, [R77] ;  /* 0x000000004d2d7984 */ /* 0x000e620000000800 */
[----:B------:R-:W-:-:S03]  /*3dc0*/  FMUL R28, R28, 1.4426950216293334961 ;  /* 0x3fb8aa3b1c1c7820 */ /* 0x000fc60000400000 */
[----:B------:R-:W2:Y:S03]  /*3dd0*/  LDS R47, [R77+0x80] ;  /* 0x000080004d2f7984 */ /* 0x000ea60000000800 */
[----:B------:R-:W0:Y:S01]  /*3de0*/  MUFU.EX2 R28, R28 ;  /* 0x0000001c001c7308 */ /* 0x000e220000000800 */
[----:B------:R-:W4:Y:S04]  /*3df0*/  LDS R49, [R77+0x100] ;  /* 0x000100004d317984 */ /* 0x000f280000000800 */
[----:B------:R-:W5:Y:S01]  /*3e00*/  LDS R51, [R77+0x180] ;  /* 0x000180004d337984 */ /* 0x000f620000000800 */
[C---:B0-----:R-:W-:Y:S01]  /*3e10*/  FFMA R44, R28.reuse, R75, RZ ;  /* 0x0000004b1c2c7223 */ /* 0x041fe200000000ff */
[C---:B-1----:R-:W-:Y:S01]  /*3e20*/  FFMA R45, R28.reuse, R45, RZ ;  /* 0x0000002d1c2d7223 */ /* 0x042fe200000000ff */
[C---:B--2---:R-:W-:Y:S01]  /*3e30*/  FFMA R47, R28.reuse, R47, RZ ;  /* 0x0000002f1c2f7223 */ /* 0x044fe200000000ff */
[C---:B----4-:R-:W-:Y:S01]  /*3e40*/  FFMA R49, R28.reuse, R49, RZ ;  /* 0x000000311c317223 */ /* 0x050fe200000000ff */
[----:B-----5:R-:W-:-:S07]  /*3e50*/  FFMA R51, R28, R51, RZ ;  /* 0x000000331c337223 */ /* 0x020fce00000000ff */
.L_x_54:
[----:B------:R-:W-:-:S13]  /*3e60*/  LOP3.LUT P6, RZ, R22, 0x1, RZ, 0xc0, !PT ;  /* 0x0000000116ff7812 */ /* 0x000fda00078cc0ff */
[----:B------:R-:W-:Y:S05]  /*3e70*/  @!P6 BRA `(.L_x_55) ;  /* 0x000000000034e947 */ /* 0x000fea0003800000 */
[----:B------:R-:W0:Y:S01]  /*3e80*/  LDS R75, [UR13+0x10c4] ;  /* 0x0010c40dff4b7984 */ /* 0x000e220008000800 */
[----:B------:R-:W-:-:S03]  /*3e90*/  FADD R29, -R46, R29 ;  /* 0x0000001d2e1d7221 */ /* 0x000fc60000000100 */
[----:B------:R-:W1:Y:S01]  /*3ea0*/  LDS R48, [R77+0x200] ;  /* 0x000200004d307984 */ /* 0x000e620000000800 */
[----:B------:R-:W-:-:S03]  /*3eb0*/  FMUL R29, R29, 1.4426950216293334961 ;  /* 0x3fb8aa3b1d1d7820 */ /* 0x000fc60000400000 */
[----:B------:R-:W2:Y:S01]  /*3ec0*/  LDS R50, [R77+0x280] ;  /* 0x000280004d327984 */ /* 0x000ea20000000800 */
[----:B------:R-:W0:Y:S03]  /*3ed0*/  MUFU.EX2 R28, R29 ;  /* 0x0000001d001c7308 */ /* 0x000e260000000800 */
[----:B------:R-:W4:Y:S04]  /*3ee0*/  LDS R74, [R77+0x300] ;  /* 0x000300004d4a7984 */ /* 0x000f280000000800 */
[----:B------:R-:W5:Y:S01]  /*3ef0*/  LDS R76, [R77+0x380] ;  /* 0x000380004d4c7984 */ /* 0x000f620000000800 */
[C---:B0-----:R-:W-:Y:S01]  /*3f00*/  FFMA R44, R28.reuse, R75, R44 ;  /* 0x0000004b1c2c7223 */ /* 0x041fe2000000002c */
[C---:B-1----:R-:W-:Y:S01]  /*3f10*/  FFMA R45, R28.reuse, R48, R45 ;  /* 0x000000301c2d7223 */ /* 0x042fe2000000002d */
[C---:B--2---:R-:W-:Y:S01]  /*3f20*/  FFMA R47, R28.reuse, R50, R47 ;  /* 0x000000321c2f7223 */ /* 0x044fe2000000002f */
[C---:B----4-:R-:W-:Y:S01]  /*3f30*/  FFMA R49, R28.reuse, R74, R49 ;  /* 0x0000004a1c317223 */ /* 0x050fe20000000031 */
[----:B-----5:R-:W-:-:S07]  /*3f40*/  FFMA R51, R28, R76, R51 ;  /* 0x0000004c1c337223 */ /* 0x020fce0000000033 */
.L_x_55:
[----:B------:R-:W-:-:S13]  /*3f50*/  LOP3.LUT P6, RZ, R22, 0x2, RZ, 0xc0, !PT ;  /* 0x0000000216ff7812 */ /* 0x000fda00078cc0ff */
[----:B------:R-:W-:Y:S05]  /*3f60*/  @!P6 BRA `(.L_x_56) ;  /* 0x000000000034e947 */ /* 0x000fea0003800000 */
[----:B------:R-:W0:Y:S01]  /*3f70*/  LDS R29, [UR13+0x10c8] ;  /* 0x0010c80dff1d7984 */ /* 0x000e220008000800 */
[----:B------:R-:W-:-:S03]  /*3f80*/  FADD R30, -R46, R30 ;  /* 0x0000001e2e1e7221 */ /* 0x000fc60000000100 */
[----:B------:R-:W1:Y:S01]  /*3f90*/  LDS R28, [R77+0x400] ;  /* 0x000400004d1c7984 */ /* 0x000e620000000800 */
[----:B------:R-:W-:-:S03]  /*3fa0*/  FMUL R30, R30, 1.4426950216293334961 ;  /* 0x3fb8aa3b1e1e7820 */ /* 0x000fc60000400000 */
[----:B------:R-:W2:Y:S03]  /*3fb0*/  LDS R48, [R77+0x480] ;  /* 0x000480004d307984 */ /* 0x000ea60000000800 */
[----:B------:R-:W0:Y:S01]  /*3fc0*/  MUFU.EX2 R30, R30 ;  /* 0x0000001e001e7308 */ /* 0x000e220000000800 */
[----:B------:R-:W4:Y:S04]  /*3fd0*/  LDS R50, [R77+0x500] ;  /* 0x000500004d327984 */ /* 0x000f280000000800 */
[----:B------:R-:W5:Y:S01]  /*3fe0*/  LDS R74, [R77+0x580] ;  /* 0x000580004d4a7984 */ /* 0x000f620000000800 */
[C---:B0-----:R-:W-:Y:S01]  /*3ff0*/  FFMA R44, R30.reuse, R29, R44 ;  /* 0x0000001d1e2c7223 */ /* 0x041fe2000000002c */
[C---:B-1----:R-:W-:Y:S01]  /*4000*/  FFMA R45, R30.reuse, R28, R45 ;  /* 0x0000001c1e2d7223 */ /* 0x042fe2000000002d */
[C---:B--2---:R-:W-:Y:S01]  /*4010*/  FFMA R47, R30.reuse, R48, R47 ;  /* 0x000000301e2f7223 */ /* 0x044fe2000000002f */
[C---:B----4-:R-:W-:Y:S01]  /*4020*/  FFMA R49, R30.reuse, R50, R49 ;  /* 0x000000321e317223 */ /* 0x050fe20000000031 */
[----:B-----5:R-:W-:-:S07]  /*4030*/  FFMA R51, R30, R74, R51 ;  /* 0x0000004a1e337223 */ /* 0x020fce0000000033 */
.L_x_56:
        /* <DEDUP_REMOVED lines=15> */
.L_x_57:
[----:B------:R-:W-:Y:S02]  /*4130*/  LOP3.LUT P6, RZ, R22, 0x8, RZ, 0xc0, !PT ;  /* 0x0000000816ff7812 */ /* 0x000fe400078cc0ff */
[C---:B------:R-:W-:Y:S02]  /*4140*/  LEA R29, R10.reuse, UR8, 0x2 ;  /* 0x000000080a1d7c11 */ /* 0x040fe4000f8e10ff */
[C---:B------:R-:W-:Y:S02]  /*4150*/  LEA R28, R10.reuse, UR12, 0x2 ;  /* 0x0000000c0a1c7c11 */ /* 0x040fe4000f8e10ff */
[----:B------:R-:W-:-:S07]  /*4160*/  LEA R30, R10, UR7, 0x2 ;  /* 0x000000070a1e7c11 */ /* 0x000fce000f8e10ff */
[----:B------:R-:W-:Y:S05]  /*4170*/  @!P6 BRA `(.L_x_58) ;  /* 0x000000000034e947 */ /* 0x000fea0003800000 */
        /* <DEDUP_REMOVED lines=13> */
.L_x_58:
        /* <DEDUP_REMOVED lines=15> */
.L_x_59:
        /* <DEDUP_REMOVED lines=15> */
.L_x_60:
        /* <DEDUP_REMOVED lines=15> */
.L_x_61:
[----:B------:R-:W-:-:S13]  /*4520*/  LOP3.LUT P6, RZ, R22, 0x80, RZ, 0xc0, !PT ;  /* 0x0000008016ff7812 */ /* 0x000fda00078cc0ff */
        /* <DEDUP_REMOVED lines=14> */
.L_x_62:
        /* <DEDUP_REMOVED lines=15> */
.L_x_63:
        /* <DEDUP_REMOVED lines=14> */
.L_x_64:
        /* <DEDUP_REMOVED lines=14> */
.L_x_65:
        /* <DEDUP_REMOVED lines=14> */
.L_x_66:
        /* <DEDUP_REMOVED lines=14> */
.L_x_67:
        /* <DEDUP_REMOVED lines=14> */
.L_x_68:
        /* <DEDUP_REMOVED lines=14> */
.L_x_69:
[----:B------:R-:W0:Y:S01]  /*4c40*/  MUFU.RCP R29, R44 ;  /* 0x0000002c001d7308 */ /* 0x000e220000001000 */
[----:B------:R-:W-:Y:S07]  /*4c50*/  BSSY.RECONVERGENT B1, `(.L_x_70) ;  /* 0x000000d000017945 */ /* 0x000fee0003800200 */
[----:B------:R-:W1:Y:S01]  /*4c60*/  FCHK P0, R45, R44 ;  /* 0x0000002c2d007302 */ /* 0x000e620000000000 */
[----:B0-----:R-:W-:-:S04]  /*4c70*/  FFMA R28, R29, -R44, 1 ;  /* 0x3f8000001d1c7423 */ /* 0x001fc8000000082c */
[----:B------:R-:W-:-:S04]  /*4c80*/  FFMA R28, R29, R28, R29 ;  /* 0x0000001c1d1c7223 */ /* 0x000fc8000000001d */
[----:B------:R-:W-:-:S04]  /*4c90*/  FFMA R30, R28, R45, RZ ;  /* 0x0000002d1c1e7223 */ /* 0x000fc800000000ff */
[----:B------:R-:W-:-:S04]  /*4ca0*/  FFMA R29, R30, -R44, R45 ;  /* 0x8000002c1e1d7223 */ /* 0x000fc8000000002d */
[----:B------:R-:W-:Y:S01]  /*4cb0*/  FFMA R29, R28, R29, R30 ;  /* 0x0000001d1c1d7223 */ /* 0x000fe2000000001e */
[----:B-1----:R-:W-:Y:S06]  /*4cc0*/  @!P0 BRA `(.L_x_71) ;  /* 0x0000000000148947 */ /* 0x002fec0003800000 */
[----:B------:R-:W-:Y:S01]  /*4cd0*/  MOV R28, R45 ;  /* 0x0000002d001c7202 */ /* 0x000fe20000000f00 */
[----:B------:R-:W-:Y:S01]  /*4ce0*/  IMAD.MOV.U32 R29, RZ, RZ, R44 ;  /* 0x000000ffff1d7224 */ /* 0x000fe200078e002c */
[----:B------:R-:W-:-:S07]  /*4cf0*/  MOV R37, 0x4d10 ;  /* 0x00004d1000257802 */ /* 0x000fce0000000f00 */
[----:B---3--:R-:W-:Y:S05]  /*4d00*/  CALL.REL.NOINC `($__internal_0_$__cuda_sm3x_div_rn_noftz_f32_slowpath) ;  /* 0x0000006000307944 */ /* 0x008fea0003c00000 */
[----:B------:R-:W-:-:S07]  /*4d10*/  MOV R29, R33 ;  /* 0x00000021001d7202 */ /* 0x000fce0000000f00 */
.L_x_71:
[----:B---3--:R-:W-:Y:S05]  /*4d20*/  BSYNC.RECONVERGENT B1 ;  /* 0x0000000000017941 */ /* 0x008fea0003800200 */
.L_x_70:
[----:B------:R-:W0:Y:S01]  /*4d30*/  LDC.64 R30, c[0x0][0x3e8] ;  /* 0x0000fa00ff1e7b82 */ /* 0x000e220000000a00 */
[----:B------:R-:W1:Y:S01]  /*4d40*/  MUFU.RCP R35, R44 ;  /* 0x0000002c00237308 */ /* 0x000e620000001000 */
[----:B------:R-:W-:Y:S01]  /*4d50*/  IADD3 R33, PT, PT, R10, R8, RZ ;  /* 0x000000080a217210 */ /* 0x000fe20007ffe0ff */
[----:B------:R-:W-:Y:S06]  /*4d60*/  BSSY.RECONVERGENT B1, `(.L_x_72) ;  /* 0x000000e000017945 */ /* 0x000fec0003800200 */
[----:B------:R-:W2:Y:S01]  /*4d70*/  FCHK P0, R47, R44 ;  /* 0x0000002c2f007302 */ /* 0x000ea20000000000 */
[----:B-1----:R-:W-:-:S04]  /*4d80*/  FFMA R28, R35, -R44, 1 ;  /* 0x3f800000231c7423 */ /* 0x002fc8000000082c */
[----:B------:R-:W-:Y:S01]  /*4d90*/  FFMA R28, R35, R28, R35 ;  /* 0x0000001c231c7223 */ /* 0x000fe20000000023 */
[----:B0-----:R-:W-:-:S04]  /*4da0*/  IMAD.WIDE.U32 R30, R33, 0x4, R30 ;  /* 0x00000004211e7825 */ /* 0x001fc800078e001e */
[----:B------:R-:W-:Y:S01]  /*4db0*/  FFMA R32, R28, R47, RZ ;  /* 0x0000002f1c207223 */ /* 0x000fe200000000ff */
[----:B------:R0:W-:Y:S03]  /*4dc0*/  STG.E desc[UR14][R30.64], R29 ;  /* 0x0000001d1e007986 */ /* 0x0001e6000c10190e */
[----:B------:R-:W-:-:S04]  /*4dd0*/  FFMA R33, R32, -R44, R47 ;  /* 0x8000002c20217223 */ /* 0x000fc8000000002f */
[----:B------:R-:W-:Y:S01]  /*4de0*/  FFMA R33, R28, R33, R32 ;  /* 0x000000211c217223 */ /* 0x000fe20000000020 */
[----:B--2---:R-:W-:Y:S06]  /*4df0*/  @!P0 BRA `(.L_x_73) ;  /* 0x0000000000108947 */ /* 0x004fec0003800000 */
[----:B------:R-:W-:Y:S01]  /*4e00*/  IMAD.MOV.U32 R28, RZ, RZ, R47 ;  /* 0x000000ffff1c7224 */ /* 0x000fe200078e002f */
[----:B0-----:R-:W-:Y:S02]  /*4e10*/  MOV R29, R44 ;  /* 0x0000002c001d7202 */ /* 0x001fe40000000f00 */
[----:B------:R-:W-:-:S07]  /*4e20*/  MOV R37, 0x4e40 ;  /* 0x00004e4000257802 */ /* 0x000fce0000000f00 */
[----:B------:R-:W-:Y:S05]  /*4e30*/  CALL.REL.NOINC `($__internal_0_$__cuda_sm3x_div_rn_noftz_f32_slowpath) ;  /* 0x0000005c00e47944 */ /* 0x000fea0003c00000 */
.L_x_73:
[----:B------:R-:W-:Y:S05]  /*4e40*/  BSYNC.RECONVERGENT B1 ;  /* 0x0000000000017941 */ /* 0x000fea0003800200 */
.L_x_72:
[----:B0-----:R-:W0:Y:S01]  /*4e50*/  MUFU.RCP R29, R44 ;  /* 0x0000002c001d7308 */ /* 0x001e220000001000 */
[----:B------:R1:W-:Y:S01]  /*4e60*/  STG.E desc[UR14][R30.64+0x80], R33 ;  /* 0x000080211e007986 */ /* 0x0003e2000c10190e */
[----:B------:R-:W-:Y:S06]  /*4e70*/  BSSY.RECONVERGENT B1, `(.L_x_74) ;  /* 0x000000d000017945 */ /* 0x000fec0003800200 */
[----:B------:R-:W2:Y:S01]  /*4e80*/  FCHK P0, R49, R44 ;  /* 0x0000002c31007302 */ /* 0x000ea20000000000 */
[----:B0-----:R-:W-:-:S04]  /*4e90*/  FFMA R28, R29, -R44, 1 ;  /* 0x3f8000001d1c7423 */ /* 0x001fc8000000082c */
[----:B------:R-:W-:-:S04]  /*4ea0*/  FFMA R28, R29, R28, R29 ;  /* 0x0000001c1d1c7223 */ /* 0x000fc8000000001d */
[----:B------:R-:W-:-:S04]  /*4eb0*/  FFMA R32, R28, R49, RZ ;  /* 0x000000311c207223 */ /* 0x000fc800000000ff */
[----:B------:R-:W-:-:S04]  /*4ec0*/  FFMA R29, R32, -R44, R49 ;  /* 0x8000002c201d7223 */ /* 0x000fc80000000031 */
[----:B------:R-:W-:Y:S01]  /*4ed0*/  FFMA R29, R28, R29, R32 ;  /* 0x0000001d1c1d7223 */ /* 0x000fe20000000020 */
[----:B-12---:R-:W-:Y:S06]  /*4ee0*/  @!P0 BRA `(.L_x_75) ;  /* 0x0000000000148947 */ /* 0x006fec0003800000 */
[----:B------:R-:W-:Y:S01]  /*4ef0*/  MOV R28, R49 ;  /* 0x00000031001c7202 */ /* 0x000fe20000000f00 */
[----:B------:R-:W-:Y:S01]  /*4f00*/  IMAD.MOV.U32 R29, RZ, RZ, R44 ;  /* 0x000000ffff1d7224 */ /* 0x000fe200078e002c */
[----:B------:R-:W-:-:S07]  /*4f10*/  MOV R37, 0x4f30 ;  /* 0x00004f3000257802 */ /* 0x000fce0000000f00 */
[----:B------:R-:W-:Y:S05]  /*4f20*/  CALL.REL.NOINC `($__internal_0_$__cuda_sm3x_div_rn_noftz_f32_slowpath) ;  /* 0x0000005c00a87944 */ /* 0x000fea0003c00000 */
[----:B------:R-:W-:-:S07]  /*4f30*/  MOV R29, R33 ;  /* 0x00000021001d7202 */ /* 0x000fce0000000f00 */
.L_x_75:
[----:B------:R-:W-:Y:S05]  /*4f40*/  BSYNC.RECONVERGENT B1 ;  /* 0x0000000000017941 */ /* 0x000fea0003800200 */
.L_x_74:
[----:B------:R-:W0:Y:S01]  /*4f50*/  MUFU.RCP R33, R44 ;  /* 0x0000002c00217308 */ /* 0x000e220000001000 */
        /* <DEDUP_REMOVED lines=13> */
.L_x_77:
[----:B------:R-:W-:Y:S05]  /*5030*/  BSYNC.RECONVERGENT B1 ;  /* 0x0000000000017941 */ /* 0x000fea0003800200 */
.L_x_76:
[----:B------:R1:W-:Y:S02]  /*5040*/  STG.E desc[UR14][R30.64+0x180], R33 ;  /* 0x000180211e007986 */ /* 0x0003e4000c10190e */
.L_x_53:
[----:B---3--:R-:W-:Y:S05]  /*5050*/  BSYNC.RECONVERGENT B0 ;  /* 0x0000000000007941 */ /* 0x008fea0003800200 */
.L_x_52:
[----:B------:R-:W-:Y:S06]  /*5060*/  BAR.SYNC.DEFER_BLOCKING 0x0 ;  /* 0x0000000000007b1d */ /* 0x000fec0000010000 */
.L_x_46:
[----:B------:R-:W-:Y:S01]  /*5070*/  BAR.SYNC.DEFER_BLOCKING 0x0 ;  /* 0x0000000000007b1d */ /* 0x000fe20000010000 */
[----:B------:R-:W-:-:S13]  /*5080*/  ISETP.NE.AND P0, PT, R23, RZ, PT ;  /* 0x000000ff1700720c */ /* 0x000fda0003f05270 */
[----:B------:R-:W-:Y:S05]  /*5090*/  @P0 BRA `(.L_x_78) ;  /* 0x0000000000640947 */ /* 0x000fea0003800000 */
[----:B01---5:R-:W0:Y:S01]  /*50a0*/  LDC.64 R28, c[0x0][0x400] ;  /* 0x00010000ff1c7b82 */ /* 0x023e220000000a00 */
[----:B----4-:R-:W-:Y:S01]  /*50b0*/  HFMA2 R33, -RZ, RZ, 0, 5.9604644775390625e-08 ;  /* 0x00000001ff217431 */ /* 0x010fe200000001ff */
[----:B------:R-:W-:Y:S06]  /*50c0*/  MEMBAR.ALL.GPU ;  /* 0x0000000000007992 */ /* 0x000fec000000a000 */
[----:B------:R-:W-:-:S00]  /*50d0*/  ERRBAR ;  /* 0x00000000000079ab */ /* 0x000fc00000000000 */
[----:B------:R-:W-:Y:S06]  /*50e0*/  CGAERRBAR ;  /* 0x00000000000075ab */ /* 0x000fec0000000000 */
[----:B012345:R-:W-:Y:S04]  /*50f0*/  CCTL.IVALL ;  /* 0x00000000ff00798f */ /* 0x03ffe80002000000 */
[----:B0-----:R-:W4:Y:S02]  /*5100*/  ATOMG.E.ADD.STRONG.GPU PT, R31, desc[UR14][R28.64], R33 ;  /* 0x800000211c1f79a8 */ /* 0x001f2400081ef10e */
[----:B----4-:R-:W-:-:S13]  /*5110*/  ISETP.NE.AND P0, PT, R31, R12, PT ;  /* 0x0000000c1f00720c */ /* 0x010fda0003f05270 */
[----:B------:R-:W-:Y:S05]  /*5120*/  @!P0 BRA `(.L_x_79) ;  /* 0x0000000000208947 */ /* 0x000fea0003800000 */
[----:B------:R-:W0:Y:S01]  /*5130*/  LDC.64 R30, c[0x0][0x408] ;  /* 0x00010200ff1e7b82 */ /* 0x000e220000000a00 */
[----:B------:R-:W-:Y:S01]  /*5140*/  BSSY B0, `(.L_x_80) ;  /* 0x0000005000007945 */ /* 0x000fe20003800000 */
.L_x_81:
[----:B0-----:R-:W4:Y:S01]  /*5150*/  LDG.E.STRONG.SYS R29, desc[UR14][R30.64] ;  /* 0x0000000e1e1d7981 */ /* 0x001f22000c1f5900 */
[----:B------:R-:W-:Y:S05]  /*5160*/  YIELD ;  /* 0x0000000000007946 */ /* 0x000fea0003800000 */
[----:B----4-:R-:W-:-:S13]  /*5170*/  ISETP.GT.U32.AND P0, PT, R29, R4, PT ;  /* 0x000000041d00720c */ /* 0x010fda0003f04070 */
[----:B------:R-:W-:Y:S05]  /*5180*/  @!P0 BRA `(.L_x_81) ;  /* 0xfffffffc00f08947 */ /* 0x000fea000383ffff */
[----:B------:R-:W-:Y:S05]  /*5190*/  BSYNC B0 ;  /* 0x0000000000007941 */ /* 0x000fea0003800000 */
.L_x_80:
[----:B------:R-:W-:Y:S05]  /*51a0*/  BRA `(.L_x_82) ;  /* 0x00000000001c7947 */ /* 0x000fea0003800000 */
.L_x_79:
[----:B------:R0:W-:Y:S01]  /*51b0*/  STG.E desc[UR14][R28.64], RZ ;  /* 0x000000ff1c007986 */ /* 0x0001e2000c10190e */
[----:B------:R-:W1:Y:S01]  /*51c0*/  LDC.64 R30, c[0x0][0x408] ;  /* 0x00010200ff1e7b82 */ /* 0x000e620000000a00 */
[----:B------:R-:W-:Y:S06]  /*51d0*/  MEMBAR.ALL.GPU ;  /* 0x0000000000007992 */ /* 0x000fec000000a000 */
[----:B------:R-:W-:-:S00]  /*51e0*/  ERRBAR ;  /* 0x00000000000079ab */ /* 0x000fc00000000000 */
[----:B------:R-:W-:Y:S06]  /*51f0*/  CGAERRBAR ;  /* 0x00000000000075ab */ /* 0x000fec0000000000 */
[----:B012345:R-:W-:Y:S04]  /*5200*/  CCTL.IVALL ;  /* 0x00000000ff00798f */ /* 0x03ffe80002000000 */
[----:B-1----:R0:W5:Y:S02]  /*5210*/  ATOMG.E.ADD.STRONG.GPU PT, RZ, desc[UR14][R30.64], R33 ;  /* 0x800000211eff79a8 */ /* 0x00216400081ef10e */
.L_x_82:
[----:B------:R-:W-:-:S07]  /*5220*/  IADD3 R4, PT, PT, R4, 0x1, RZ ;  /* 0x0000000104047810 */ /* 0x000fce0007ffe0ff */
.L_x_78:
[----:B------:R-:W-:Y:S05]  /*5230*/  WARPSYNC.ALL ;  /* 0x0000000000007948 */ /* 0x000fea0003800000 */
[----:B------:R2:W5:Y:S01]  /*5240*/  LDG.E.64.CONSTANT R74, desc[UR14][R70.64+0x38] ;  /* 0x0000380e464a7981 */ /* 0x000562000c1e9b00 */
[----:B------:R-:W3:Y:S01]  /*5250*/  S2UR UR7, SR_CgaCtaId ;  /* 0x00000000000779c3 */ /* 0x000ee20000008800 */
[----:B------:R-:W-:Y:S01]  /*5260*/  UMOV UR6, 0x400 ;  /* 0x0000040000067882 */ /* 0x000fe20000000000 */
[----:B------:R-:W-:Y:S01]  /*5270*/  BSSY.RECONVERGENT B0, `(.L_x_83) ;  /* 0x000000d000007945 */ /* 0x000fe20003800200 */
[----:B------:R-:W-:Y:S01]  /*5280*/  UIADD3 UR6, UPT, UPT, UR6, 0x3100, URZ ;  /* 0x0000310006067890 */ /* 0x000fe2000fffe0ff */
[----:B01--4-:R-:W-:-:S04]  /*5290*/  IMAD.MOV.U32 R33, RZ, RZ, R23 ;  /* 0x000000ffff217224 */ /* 0x013fc800078e0017 */
[----:B------:R-:W0:Y:S01]  /*52a0*/  LDC.64 R30, c[0x0][0x3e8] ;  /* 0x0000fa00ff1e7b82 */ /* 0x000e220000000a00 */
[----:B---3--:R-:W-:-:S07]  /*52b0*/  ULEA UR6, UR7, UR6, 0x18 ;  /* 0x0000000607067291 */ /* 0x008fce000f8ec0ff */
[----:B--2---:R-:W-:Y:S06]  /*52c0*/  BAR.SYNC.DEFER_BLOCKING 0x0 ;  /* 0x0000000000007b1d */ /* 0x004fec0000010000 */
.L_x_84:
[----:B01---5:R-:W-:-:S06]  /*52d0*/  IMAD.WIDE.U32 R28, R33, 0x4, R30 ;  /* 0x00000004211c7825 */ /* 0x023fcc00078e001e */
[----:B------:R-:W2:Y:S01]  /*52e0*/  LDG.E R28, desc[UR14][R28.64] ;  /* 0x0000000e1c1c7981 */ /* 0x000ea2000c1e1900 */
[C---:B------:R-:W-:Y:S02]  /*52f0*/  LEA R35, R33.reuse, UR6, 0x2 ;  /* 0x0000000621237c11 */ /* 0x040fe4000f8e10ff */
[C---:B------:R-:W-:Y:S02]  /*5300*/  ISETP.GE.U32.AND P0, PT, R33.reuse, 0x600, PT ;  /* 0x000006002100780c */ /* 0x040fe40003f06070 */
[----:B------:R-:W-:Y:S01]  /*5310*/  IADD3 R33, PT, PT, R33, 0x200, RZ ;  /* 0x0000020021217810 */ /* 0x000fe20007ffe0ff */
[----:B--2---:R1:W-:Y:S10]  /*5320*/  STS [R35], R28 ;  /* 0x0000001c23007388 */ /* 0x0043f40000000800 */
[----:B------:R-:W-:Y:S05]  /*5330*/  @!P0 BRA `(.L_x_84) ;  /* 0xfffffffc00e48947 */ /* 0x000fea000383ffff */
[----:B------:R-:W-:Y:S05]  /*5340*/  BSYNC.RECONVERGENT B0 ;  /* 0x0000000000007941 */ /* 0x000fea0003800200 */
.L_x_83:
[----:B------:R-:W-:Y:S01]  /*5350*/  IMAD R71, R9, R2, RZ ;  /* 0x0000000209477224 */ /* 0x000fe200078e02ff */
[----:B------:R-:W-:Y:S04]  /*5360*/  BAR.SYNC.DEFER_BLOCKING 0x0 ;  /* 0x0000000000007b1d */ /* 0x000fe80000010000 */
[----:B------:R-:W-:-:S04]  /*5370*/  VIADDMNMX R70, R71, R9, 0x400, PT ;  /* 0x0000040047467446 */ /* 0x000fc80003800109 */
[----:B------:R-:W-:-:S13]  /*5380*/  ISETP.GE.U32.AND P0, PT, R71, R70, PT ;  /* 0x000000464700720c */ /* 0x000fda0003f06070 */
[----:B------:R-:W-:Y:S05]  /*5390*/  @P0 BRA `(.L_x_85) ;  /* 0x0000000800640947 */ /* 0x000fea0003800000 */
[----:B------:R-:W-:-:S07]  /*53a0*/  MOV R87, R71 ;  /* 0x0000004700577202 */ /* 0x000fce0000000f00 */
.L_x_91:
[----:B------:R-:W-:Y:S01]  /*53b0*/  IMAD.IADD R89, R6, 0x1, R87 ;  /* 0x0000000106597824 */ /* 0x000fe200078e0257 */
[----:B------:R-:W-:Y:S01]  /*53c0*/  IADD3 R87, PT, PT, R87, 0x10, RZ ;  /* 0x0000001057577810 */ /* 0x000fe20007ffe0ff */
[----:B------:R-:W-:Y:S03]  /*53d0*/  BSSY B0, `(.L_x_86) ;  /* 0x0000094000007945 */ /* 0x000fe60003800000 */
[-C--:B------:R-:W-:Y:S02]  /*53e0*/  ISETP.GE.U32.AND P0, PT, R89, R70.reuse, PT ;  /* 0x000000465900720c */ /* 0x080fe40003f06070 */
[----:B------:R-:W-:-:S11]  /*53f0*/  ISETP.GE.U32.AND P1, PT, R87, R70, PT ;  /* 0x000000465700720c */ /* 0x000fd60003f26070 */
[----:B0-2---:R-:W-:Y:S05]  /*5400*/  @P0 BRA `(.L_x_87) ;  /* 0x0000000800400947 */ /* 0x005fea0003800000 */
[----:B------:R-:W-:Y:S01]  /*5410*/  BSSY.RECONVERGENT B1, `(.L_x_88) ;  /* 0x000007a000017945 */ /* 0x000fe20003800200 */
[----:B------:R-:W-:Y:S01]  /*5420*/  SHF.L.U32 R86, R89, 0xb, RZ ;  /* 0x0000000b59567819 */ /* 0x000fe200000006ff */
[----:B------:R-:W-:Y:S01]  /*5430*/  IMAD.MOV.U32 R90, RZ, RZ, RZ ;  /* 0x000000ffff5a7224 */ /* 0x000fe200078e00ff */
[----:B------:R-:W-:-:S07]  /*5440*/  MOV R91, R15 ;  /* 0x0000000f005b7202 */ /* 0x000fce0000000f00 */
.L_x_89:
[CC--:B------:R-:W-:Y:S02]  /*5450*/  IADD3 R37, PT, PT, R86.reuse, R91.reuse, RZ ;  /* 0x0000005b56257210 */ /* 0x0c0fe40007ffe0ff */
[----:B------:R-:W-:-:S03]  /*5460*/  IADD3 R29, P0, PT, R86, R91, RZ ;  /* 0x0000005b561d7210 */ /* 0x000fc60007f1e0ff */
[----:B------:R-:W-:-:S04]  /*5470*/  IMAD.WIDE.U32 R36, R37, 0x2, R72 ;  /* 0x0000000225247825 */ /* 0x000fc800078e0048 */
[----:B-1----:R-:W-:Y:S01]  /*5480*/  IMAD.X R28, RZ, RZ, RZ, P0 ;  /* 0x000000ffff1c7224 */ /* 0x002fe200000e06ff */
[C---:B------:R-:W-:Y:S01]  /*5490*/  LEA R32, P0, R29.reuse, R72, 0x1 ;  /* 0x000000481d207211 */ /* 0x040fe200078008ff */
[----:B------:R-:W2:Y:S03]  /*54a0*/  LDG.E.64.CONSTANT R36, desc[UR14][R36.64] ;  /* 0x0000000e24247981 */ /* 0x000ea6000c1e9b00 */
[----:B------:R-:W-:-:S05]  /*54b0*/  LEA.HI.X R33, R29, R73, R28, 0x1, P0 ;  /* 0x000000491d217211 */ /* 0x000fca00000f0c1c */
[----:B------:R-:W3:Y:S04]  /*54c0*/  LDG.E.64.CONSTANT R50, desc[UR14][R32.64+0x100] ;  /* 0x0001000e20327981 */ /* 0x000ee8000c1e9b00 */
[----:B------:R-:W4:Y:S04]  /*54d0*/  LDG.E.64.CONSTANT R48, desc[UR14][R32.64+0x200] ;  /* 0x0002000e20307981 */ /* 0x000f28000c1e9b00 */
[----:B------:R-:W5:Y:S04]  /*54e0*/  LDG.E.64.CONSTANT R76, desc[UR14][R32.64+0x300] ;  /* 0x0003000e204c7981 */ /* 0x000f68000c1e9b00 */
[----:B------:R-:W5:Y:S04]  /*54f0*/  LDG.E.64.CONSTANT R78, desc[UR14][R32.64+0x400] ;  /* 0x0004000e204e7981 */ /* 0x000f68000c1e9b00 */
[----:B------:R-:W5:Y:S04]  /*5500*/  LDG.E.64.CONSTANT R80, desc[UR14][R32.64+0x500] ;  /* 0x0005000e20507981 */ /* 0x000f68000c1e9b00 */
[----:B------:R-:W5:Y:S04]  /*5510*/  LDG.E.64.CONSTANT R82, desc[UR14][R32.64+0x600] ;  /* 0x0006000e20527981 */ /* 0x000f68000c1e9b00 */
[----:B------:R0:W5:Y:S01]  /*5520*/  LDG.E.64.CONSTANT R84, desc[UR14][R32.64+0x700] ;  /* 0x0007000e20547981 */ /* 0x000162000c1e9b00 */
[----:B------:R-:W1:Y:S01]  /*5530*/  S2UR UR7, SR_CgaCtaId ;  /* 0x00000000000779c3 */ /* 0x000e620000008800 */
[----:B------:R-:W-:Y:S01]  /*5540*/  UMOV UR6, 0x400 ;  /* 0x0000040000067882 */ /* 0x000fe20000000000 */
[----:B------:R-:W-:Y:S01]  /*5550*/  ISETP.GE.U32.AND P0, PT, R91, 0x400, PT ;  /* 0x000004005b00780c */ /* 0x000fe20003f06070 */
[----:B------:R-:W-:-:S04]  /*5560*/  UIADD3 UR6, UPT, UPT, UR6, 0x3100, URZ ;  /* 0x0000310006067890 */ /* 0x000fc8000fffe0ff */
[----:B-1----:R-:W-:-:S06]  /*5570*/  ULEA UR6, UR7, UR6, 0x18 ;  /* 0x0000000607067291 */ /* 0x002fcc000f8ec0ff */
[C---:B------:R-:W-:Y:S01]  /*5580*/  LEA R88, R91.reuse, UR6, 0x2 ;  /* 0x000000065b587c11 */ /* 0x040fe2000f8e10ff */
[----:B------:R-:W-:-:S04]  /*5590*/  VIADD R91, R91, 0x400 ;  /* 0x000004005b5b7836 */ /* 0x000fc80000000000 */
[----:B------:R-:W1:Y:S04]  /*55a0*/  LDS.128 R40, [R88] ;  /* 0x0000000058287984 */ /* 0x000e680000000c00 */
[----:B------:R-:W1:Y:S04]  /*55b0*/  LDS.128 R44, [R88+0x200] ;  /* 0x00020000582c7984 */ /* 0x000e680000000c00 */
[----:B------:R-:W5:Y:S01]  /*55c0*/  LDS.128 R28, [R88+0x400] ;  /* 0x00040000581c7984 */ /* 0x000f620000000c00 */
[C---:B--2---:R-:W-:Y:S01]  /*55d0*/  PRMT R34, R36.reuse, 0x7632, R34 ;  /* 0x0000763224227816 */ /* 0x044fe20000000022 */
[----:B------:R-:W-:Y:S01]  /*55e0*/  IMAD.U32 R92, R37, 0x10000, RZ ;  /* 0x00010000255c7824 */ /* 0x000fe200078e00ff */
[----:B------:R-:W-:-:S02]  /*55f0*/  SHF.L.U32 R39, R36, 0x10, RZ ;  /* 0x0000001024277819 */ /* 0x000fc400000006ff */
[----:B------:R-:W-:Y:S02]  /*5600*/  SHF.L.U32 R38, R34, 0x10, RZ ;  /* 0x0000001022267819 */ /* 0x000fe400000006ff */
[----:B0-----:R-:W0:Y:S01]  /*5610*/  LDS.128 R32, [R88+0x600] ;  /* 0x0006000058207984 */ /* 0x001e220000000c00 */
[----:B---3--:R-:W-:Y:S02]  /*5620*/  PRMT R36, R50, 0x7632, R36 ;  /* 0x0000763232247816 */ /* 0x008fe40000000024 */
[----:B-1----:R-:W-:Y:S02]  /*5630*/  FMUL R38, R41, R38 ;  /* 0x0000002629267220 */ /* 0x002fe40000400000 */
[----:B------:R-:W-:Y:S02]  /*5640*/  SHF.L.U32 R94, R36, 0x10, RZ ;  /* 0x00000010245e7819 */ /* 0x000fe400000006ff */
[----:B------:R-:W-:Y:S01]  /*5650*/  FFMA R41, R39, R40, R38 ;  /* 0x0000002827297223 */ /* 0x000fe20000000026 */
[----:B------:R-:W-:-:S02]  /*5660*/  PRMT R40, R37, 0x7632, R40 ;  /* 0x0000763225287816 */ /* 0x000fc40000000028 */
[----:B------:R-:W1:Y:S01]  /*5670*/  LDS.128 R36, [R88+0x800] ;  /* 0x0008000058247984 */ /* 0x000e620000000c00 */
[----:B------:R-:W-:Y:S01]  /*5680*/  FFMA R42, R42, R92, R41 ;  /* 0x0000005c2a2a7223 */ /* 0x000fe20000000029 */
[----:B------:R-:W-:Y:S01]  /*5690*/  SHF.L.U32 R41, R50, 0x10, RZ ;  /* 0x0000001032297819 */ /* 0x000fe200000006ff */
[----:B------:R-:W-:Y:S01]  /*56a0*/  FMUL R94, R45, R94 ;  /* 0x0000005e2d5e7220 */ /* 0x000fe20000400000 */
[----:B------:R-:W-:Y:S01]  /*56b0*/  IMAD.U32 R40, R40, 0x10000, RZ ;  /* 0x0001000028287824 */ /* 0x000fe200078e00ff */
[----:B----4-:R-:W-:Y:S02]  /*56c0*/  PRMT R50, R48, 0x7632, R50 ;  /* 0x0000763230327816 */ /* 0x010fe40000000032 */
[----:B------:R-:W-:Y:S01]  /*56d0*/  PRMT R45, R51, 0x7632, R45 ;  /* 0x00007632332d7816 */ /* 0x000fe2000000002d */
[----:B------:R-:W-:Y:S01]  /*56e0*/  FFMA R41, R41, R44, R94 ;  /* 0x0000002c29297223 */ /* 0x000fe2000000005e */
[----:B------:R-:W-:Y:S01]  /*56f0*/  SHF.L.U32 R51, R51, 0x10, RZ ;  /* 0x0000001033337819 */ /* 0x000fe200000006ff */
[----:B------:R-:W-:Y:S01]  /*5700*/  FFMA R43, R43, R40, R42 ;  /* 0x000000282b2b7223 */ /* 0x000fe2000000002a */
[----:B------:R-:W-:Y:S01]  /*5710*/  SHF.L.U32 R50, R50, 0x10, RZ ;  /* 0x0000001032327819 */ /* 0x000fe200000006ff */
[----:B------:R-:W-:Y:S01]  /*5720*/  IMAD.U32 R45, R45, 0x10000, RZ ;  /* 0x000100002d2d7824 */ /* 0x000fe200078e00ff */
[----:B-----5:R-:W-:Y:S01]  /*5730*/  PRMT R92, R78, 0x7632, R92 ;  /* 0x000076324e5c7816 */ /* 0x020fe2000000005c */
[----:B------:R-:W-:Y:S01]  /*5740*/  FFMA R46, R46, R51, R41 ;  /* 0x000000332e2e7223 */ /* 0x000fe20000000029 */
[----:B------:R-:W-:Y:S01]  /*5750*/  FADD R90, R43, R90 ;  /* 0x0000005a2b5a7221 */ /* 0x000fe20000000000 */
[----:B------:R-:W-:Y:S01]  /*5760*/  SHF.L.U32 R51, R48, 0x10, RZ ;  /* 0x0000001030337819 */ /* 0x000fe200000006ff */
[----:B------:R-:W2:Y:S01]  /*5770*/  LDS.128 R40, [R88+0xa00] ;  /* 0x000a000058287984 */ /* 0x000ea20000000c00 */
[----:B------:R-:W-:Y:S01]  /*5780*/  FMUL R50, R29, R50 ;  /* 0x000000321d327220 */ /* 0x000fe20000400000 */
[----:B------:R-:W-:Y:S01]  /*5790*/  PRMT R29, R76, 0x7632, R29 ;  /* 0x000076324c1d7816 */ /* 0x000fe2000000001d */
[----:B------:R-:W-:Y:S01]  /*57a0*/  FFMA R45, R47, R45, R46 ;  /* 0x0000002d2f2d7223 */ /* 0x000fe2000000002e */
[----:B------:R-:W-:Y:S01]  /*57b0*/  SHF.L.U32 R92, R92, 0x10, RZ ;  /* 0x000000105c5c7819 */ /* 0x000fe200000006ff */
[----:B------:R-:W-:Y:S01]  /*57c0*/  FFMA R51, R51, R28, R50 ;  /* 0x0000001c33337223 */ /* 0x000fe20000000032 */
[----:B------:R-:W-:Y:S01]  /*57d0*/  SHF.L.U32 R28, R49, 0x10, RZ ;  /* 0x00000010311c7819 */ /* 0x000fe200000006ff */
[----:B------:R-:W-:Y:S01]  /*57e0*/  IMAD.U32 R44, R29, 0x10000, RZ ;  /* 0x000100001d2c7824 */ /* 0x000fe200078e00ff */
[----:B------:R-:W-:Y:S01]  /*57f0*/  PRMT R49, R49, 0x7632, R49 ;  /* 0x0000763231317816 */ /* 0x000fe20000000031 */
[----:B------:R-:W-:-:S02]  /*5800*/  FADD R90, R90, R45 ;  /* 0x0000002d5a5a7221 */ /* 0x000fc40000000000 */
[----:B------:R-:W-:Y:S01]  /*5810*/  FFMA R28, R30, R28, R51 ;  /* 0x0000001c1e1c7223 */ /* 0x000fe20000000033 */
[----:B------:R-:W-:Y:S01]  /*5820*/  SHF.L.U32 R29, R49, 0x10, RZ ;  /* 0x00000010311d7819 */ /* 0x000fe200000006ff */
[----:B0-----:R-:W-:Y:S01]  /*5830*/  FMUL R30, R33, R44 ;  /* 0x0000002c211e7220 */ /* 0x001fe20000400000 */
[----:B------:R-:W0:Y:S01]  /*5840*/  LDS.128 R48, [R88+0xe00] ;  /* 0x000e000058307984 */ /* 0x000e220000000c00 */
[----:B------:R-:W-:Y:S01]  /*5850*/  SHF.L.U32 R33, R76, 0x10, RZ ;  /* 0x000000104c217819 */ /* 0x000fe200000006ff */
[----:B------:R-:W-:Y:S02]  /*5860*/  IMAD.U32 R76, R77, 0x10000, RZ ;  /* 0x000100004d4c7824 */ /* 0x000fe400078e00ff */
[----:B------:R-:W-:Y:S01]  /*5870*/  FFMA R29, R31, R29, R28 ;  /* 0x0000001d1f1d7223 */ /* 0x000fe2000000001c */
[----:B------:R-:W3:Y:S01]  /*5880*/  LDS.128 R44, [R88+0xc00] ;  /* 0x000c0000582c7984 */ /* 0x000ee20000000c00 */
[----:B------:R-:W-:Y:S01]  /*5890*/  PRMT R77, R77, 0x7632, R77 ;  /* 0x000076324d4d7816 */ /* 0x000fe2000000004d */
[----:B------:R-:W-:Y:S01]  /*58a0*/  FFMA R33, R33, R32, R30 ;  /* 0x0000002021217223 */ /* 0x000fe2000000001e */
[----:B------:R-:W-:Y:S01]  /*58b0*/  SHF.L.U32 R31, R78, 0x10, RZ ;  /* 0x000000104e1f7819 */ /* 0x000fe200000006ff */
[----:B------:R-:W-:Y:S01]  /*58c0*/  FADD R29, R90, R29 ;  /* 0x0000001d5a1d7221 */ /* 0x000fe20000000000 */
[----:B-1----:R-:W-:Y:S01]  /*58d0*/  FMUL R92, R37, R92 ;  /* 0x0000005c255c7220 */ /* 0x002fe20000400000 */
[C---:B------:R-:W-:Y:S01]  /*58e0*/  PRMT R28, R79.reuse, 0x7632, R28 ;  /* 0x000076324f1c7816 */ /* 0x040fe2000000001c */
[----:B------:R-:W-:Y:S01]  /*58f0*/  FFMA R34, R34, R76, R33 ;  /* 0x0000004c22227223 */ /* 0x000fe20000000021 */
[----:B------:R-:W-:Y:S01]  /*5900*/  SHF.L.U32 R79, R79, 0x10, RZ ;  /* 0x000000104f4f7819 */ /* 0x000fe200000006ff */
[----:B------:R-:W-:-:S02]  /*5910*/  IMAD.U32 R77, R77, 0x10000, RZ ;  /* 0x000100004d4d7824 */ /* 0x000fc400078e00ff */
[----:B------:R-:W-:Y:S01]  /*5920*/  FFMA R31, R31, R36, R92 ;  /* 0x000000241f1f7223 */ /* 0x000fe2000000005c */
[----:B------:R-:W-:Y:S01]  /*5930*/  SHF.L.U32 R28, R28, 0x10, RZ ;  /* 0x000000101c1c7819 */ /* 0x000fe200000006ff */
[----:B------:R-:W-:Y:S02]  /*5940*/  FFMA R34, R35, R77, R34 ;  /* 0x0000004d23227223 */ /* 0x000fe40000000022 */
[--C-:B------:R-:W-:Y:S01]  /*5950*/  FFMA R38, R38, R79, R31.reuse ;  /* 0x0000004f26267223 */ /* 0x100fe2000000001f */
[----:B------:R-:W-:Y:S01]  /*5960*/  PRMT R30, R80, 0x7632, R30 ;  /* 0x00007632501e7816 */ /* 0x000fe2000000001e */
[----:B------:R-:W-:Y:S02]  /*5970*/  FADD R29, R29, R34 ;  /* 0x000000221d1d7221 */ /* 0x000fe40000000000 */
[----:B------:R-:W-:Y:S01]  /*5980*/  FFMA R28, R39, R28, R38 ;  /* 0x0000001c271c7223 */ /* 0x000fe20000000026 */
[----:B------:R-:W-:Y:S01]  /*5990*/  PRMT R32, R82, 0x7632, R32 ;  /* 0x0000763252207816 */ /* 0x000fe20000000020 */
[----:B------:R-:W-:Y:S01]  /*59a0*/  IMAD.U32 R30, R30, 0x10000, RZ ;  /* 0x000100001e1e7824 */ /* 0x000fe200078e00ff */
[----:B------:R-:W-:Y:S01]  /*59b0*/  PRMT R31, R81, 0x7632, R31 ;  /* 0x00007632511f7816 */ /* 0x000fe2000000001f */
[----:B------:R-:W-:Y:S01]  /*59c0*/  FADD R28, R29, R28 ;  /* 0x0000001c1d1c7221 */ /* 0x000fe20000000000 */
[----:B------:R-:W-:Y:S01]  /*59d0*/  SHF.L.U32 R29, R80, 0x10, RZ ;  /* 0x00000010501d7819 */ /* 0x000fe200000006ff */
[----:B--2---:R-:W-:Y:S01]  /*59e0*/  FMUL R30, R41, R30 ;  /* 0x0000001e291e7220 */ /* 0x004fe20000400000 */
[----:B------:R-:W-:Y:S01]  /*59f0*/  SHF.L.U32 R81, R81, 0x10, RZ ;  /* 0x0000001051517819 */ /* 0x000fe200000006ff */
[----:B------:R-:W-:Y:S01]  /*5a00*/  IMAD.U32 R32, R32, 0x10000, RZ ;  /* 0x0001000020207824 */ /* 0x000fe200078e00ff */
[----:B------:R-:W-:Y:S01]  /*5a10*/  SHF.L.U32 R31, R31, 0x10, RZ ;  /* 0x000000101f1f7819 */ /* 0x000fe200000006ff */
[--C-:B------:R-:W-:Y:S01]  /*5a20*/  FFMA R29, R29, R40, R30.reuse ;  /* 0x000000281d1d7223 */ /* 0x100fe2000000001e */
[----:B------:R-:W-:-:S02]  /*5a30*/  PRMT R30, R84, 0x7632, R30 ;  /* 0x00007632541e7816 */ /* 0x000fc4000000001e */
[----:B------:R-:W-:Y:S01]  /*5a40*/  SHF.L.U32 R33, R84, 0x10, RZ ;  /* 0x0000001054217819 */ /* 0x000fe200000006ff */
[----:B------:R-:W-:Y:S01]  /*5a50*/  FFMA R42, R42, R81, R29 ;  /* 0x000000512a2a7223 */ /* 0x000fe2000000001d */
[----:B------:R-:W-:Y:S01]  /*5a60*/  SHF.L.U32 R30, R30, 0x10, RZ ;  /* 0x000000101e1e7819 */ /* 0x000fe200000006ff */
[----:B------:R-:W-:Y:S02]  /*5a70*/  IMAD.U32 R29, R82, 0x10000, RZ ;  /* 0x00010000521d7824 */ /* 0x000fe400078e00ff */
[----:B------:R-:W-:Y:S02]  /*5a80*/  FFMA R31, R43, R31, R42 ;  /* 0x0000001f2b1f7223 */ /* 0x000fe4000000002a */
[----:B0-----:R-:W-:Y:S01]  /*5a90*/  FMUL R34, R49, R30 ;  /* 0x0000001e31227220 */ /* 0x001fe20000400000 */
[----:B------:R-:W-:Y:S01]  /*5aa0*/  PRMT R30, R83, 0x7632, R30 ;  /* 0x00007632531e7816 */ /* 0x000fe2000000001e */
[----:B---3--:R-:W-:Y:S01]  /*5ab0*/  FMUL R32, R45, R32 ;  /* 0x000000202d207220 */ /* 0x008fe20000400000 */
[----:B------:R-:W-:Y:S01]  /*5ac0*/  SHF.L.U32 R83, R83, 0x10, RZ ;  /* 0x0000001053537819 */ /* 0x000fe200000006ff */
[----:B------:R-:W-:Y:S01]  /*5ad0*/  FFMA R33, R33, R48, R34 ;  /* 0x0000003021217223 */ /* 0x000fe20000000022 */
[----:B------:R-:W-:Y:S01]  /*5ae0*/  SHF.L.U32 R30, R30, 0x10, RZ ;  /* 0x000000101e1e7819 */ /* 0x000fe200000006ff */
[--C-:B------:R-:W-:Y:S01]  /*5af0*/  FFMA R29, R29, R44, R32.reuse ;  /* 0x0000002c1d1d7223 */ /* 0x100fe20000000020 */
[C---:B------:R-:W-:Y:S01]  /*5b00*/  PRMT R32, R85.reuse, 0x7632, R32 ;  /* 0x0000763255207816 */ /* 0x040fe20000000020 */
[----:B------:R-:W-:-:S02]  /*5b10*/  IMAD.U32 R85, R85, 0x10000, RZ ;  /* 0x0001000055557824 */ /* 0x000fc400078e00ff */
[----:B------:R-:W-:Y:S01]  /*5b20*/  FADD R28, R28, R31 ;  /* 0x0000001f1c1c7221 */ /* 0x000fe20000000000 */
[----:B------:R-:W-:Y:S01]  /*5b30*/  FFMA R46, R46, R83, R29 ;  /* 0x000000532e2e7223 */ /* 0x000fe2000000001d */
[----:B------:R-:W-:Y:S01]  /*5b40*/  SHF.L.U32 R32, R32, 0x10, RZ ;  /* 0x0000001020207819 */ /* 0x000fe200000006ff */
[----:B------:R-:W-:Y:S02]  /*5b50*/  FFMA R50, R50, R85, R33 ;  /* 0x0000005532327223 */ /* 0x000fe40000000021 */
[----:B------:R-:W-:Y:S02]  /*5b60*/  FFMA R47, R47, R30, R46 ;  /* 0x0000001e2f2f7223 */ /* 0x000fe4000000002e */
[----:B------:R-:W-:Y:S02]  /*5b70*/  FFMA R51, R51, R32, R50 ;  /* 0x0000002033337223 */ /* 0x000fe40000000032 */
[----:B------:R-:W-:-:S04]  /*5b80*/  FADD R28, R28, R47 ;  /* 0x0000002f1c1c7221 */ /* 0x000fc80000000000 */
[----:B------:R-:W-:Y:S01]  /*5b90*/  FADD R90, R28, R51 ;  /* 0x000000331c5a7221 */ /* 0x000fe20000000000 */
[----:B------:R-:W-:Y:S06]  /*5ba0*/  @!P0 BRA `(.L_x_89) ;  /* 0xfffffff800288947 */ /* 0x000fec000383ffff */
[----:B------:R-:W-:Y:S05]  /*5bb0*/  BSYNC.RECONVERGENT B1 ;  /* 0x0000000000017941 */ /* 0x000fea0003800200 */
.L_x_88:
[----:B------:R-:W-:Y:S01]  /*5bc0*/  UMOV UR6, 0xffffffff ;  /* 0xffffffff00067882 */ /* 0x000fe20000000000 */
[----:B------:R-:W-:Y:S02]  /*5bd0*/  ISETP.NE.AND P2, PT, R10, RZ, PT ;  /* 0x000000ff0a00720c */ /* 0x000fe40003f45270 */
[----:B------:R-:W-:Y:S11]  /*5be0*/  BRA.DIV UR6, `(.L_x_90) ;  /* 0x00000046063c7947 */ /* 0x000ff6000b800000 */
        /* <DEDUP_REMOVED lines=9> */
.L_x_181:
[----:B-1----:R-:W-:Y:S01]  /*5c80*/  FADD R33, R35, R32 ;  /* 0x0000002023217221 */ /* 0x002fe20000000000 */
[----:B------:R-:W-:Y:S06]  /*5c90*/  @P2 BRA `(.L_x_87) ;  /* 0x00000000001c2947 */ /* 0x000fec0003800000 */
[----:B------:R-:W1:Y:S08]  /*5ca0*/  LDC.64 R28, c[0x0][0x3c8] ;  /* 0x0000f200ff1c7b82 */ /* 0x000e700000000a00 */
[----:B------:R-:W2:Y:S01]  /*5cb0*/  LDC.64 R30, c[0x0][0x3c0] ;  /* 0x0000f000ff1e7b82 */ /* 0x000ea20000000a00 */
[----:B-1----:R-:W-:-:S06]  /*5cc0*/  IMAD.WIDE.U32 R28, R89, 0x4, R28 ;  /* 0x00000004591c7825 */ /* 0x002fcc00078e001c */
[----:B------:R-:W3:Y:S01]  /*5cd0*/  LDG.E R28, desc[UR14][R28.64] ;  /* 0x0000000e1c1c7981 */ /* 0x000ee2000c1e1900 */
[----:B--2---:R-:W-:-:S04]  /*5ce0*/  IMAD.WIDE.U32 R30, R89, 0x4, R30 ;  /* 0x00000004591e7825 */ /* 0x004fc800078e001e */
[----:B---3--:R-:W-:-:S05]  /*5cf0*/  FADD R33, R33, R28 ;  /* 0x0000001c21217221 */ /* 0x008fca0000000000 */
[----:B------:R2:W-:Y:S02]  /*5d00*/  STG.E desc[UR14][R30.64], R33 ;  /* 0x000000211e007986 */ /* 0x0005e4000c10190e */
.L_x_87:
[----:B------:R-:W-:Y:S05]  /*5d10*/  BSYNC B0 ;  /* 0x0000000000007941 */ /* 0x000fea0003800000 */
.L_x_86:
[----:B------:R-:W-:Y:S05]  /*5d20*/  @!P1 BRA `(.L_x_91) ;  /* 0xfffffff400a09947 */ /* 0x000fea000383ffff */
.L_x_85:
[----:B------:R-:W-:Y:S01]  /*5d30*/  ISETP.NE.AND P0, PT, R23, RZ, PT ;  /* 0x000000ff1700720c */ /* 0x000fe20003f05270 */
[----:B------:R-:W-:Y:S05]  /*5d40*/  WARPSYNC.ALL ;  /* 0x0000000000007948 */ /* 0x000fea0003800000 */
[----:B------:R-:W-:Y:S07]  /*5d50*/  BAR.SYNC.DEFER_BLOCKING 0x0 ;  /* 0x0000000000007b1d */ /* 0x000fee0000010000 */
[----:B------:R-:W-:Y:S05]  /*5d60*/  @P0 BRA `(.L_x_92) ;  /* 0x0000000000640947 */ /* 0x000fea0003800000 */
[----:B-1----:R-:W1:Y:S01]  /*5d70*/  LDC.64 R28, c[0x0][0x400] ;  /* 0x00010000ff1c7b82 */ /* 0x002e620000000a00 */
[----:B--2---:R-:W-:Y:S01]  /*5d80*/  HFMA2 R33, -RZ, RZ, 0, 5.9604644775390625e-08 ;  /* 0x00000001ff217431 */ /* 0x004fe200000001ff */
[----:B------:R-:W-:Y:S06]  /*5d90*/  MEMBAR.ALL.GPU ;  /* 0x0000000000007992 */ /* 0x000fec000000a000 */
[----:B------:R-:W-:-:S00]  /*5da0*/  ERRBAR ;  /* 0x00000000000079ab */ /* 0x000fc00000000000 */
[----:B------:R-:W-:Y:S06]  /*5db0*/  CGAERRBAR ;  /* 0x00000000000075ab */ /* 0x000fec0000000000 */
[----:B012345:R-:W-:Y:S04]  /*5dc0*/  CCTL.IVALL ;  /* 0x00000000ff00798f */ /* 0x03ffe80002000000 */
[----:B-1----:R-:W2:Y:S02]  /*5dd0*/  ATOMG.E.ADD.STRONG.GPU PT, R31, desc[UR14][R28.64], R33 ;  /* 0x800000211c1f79a8 */ /* 0x002ea400081ef10e */
[----:B--2---:R-:W-:-:S13]  /*5de0*/  ISETP.NE.AND P0, PT, R31, R12, PT ;  /* 0x0000000c1f00720c */ /* 0x004fda0003f05270 */
[----:B------:R-:W-:Y:S05]  /*5df0*/  @!P0 BRA `(.L_x_93) ;  /* 0x0000000000208947 */ /* 0x000fea0003800000 */
[----:B------:R-:W1:Y:S01]  /*5e00*/  LDC.64 R30, c[0x0][0x408] ;  /* 0x00010200ff1e7b82 */ /* 0x000e620000000a00 */
[----:B------:R-:W-:Y:S01]  /*5e10*/  BSSY B0, `(.L_x_94) ;  /* 0x0000005000007945 */ /* 0x000fe20003800000 */
.L_x_95:
[----:B-1----:R-:W2:Y:S01]  /*5e20*/  LDG.E.STRONG.SYS R29, desc[UR14][R30.64] ;  /* 0x0000000e1e1d7981 */ /* 0x002ea2000c1f5900 */
[----:B------:R-:W-:Y:S05]  /*5e30*/  YIELD ;  /* 0x0000000000007946 */ /* 0x000fea0003800000 */
[----:B--2---:R-:W-:-:S13]  /*5e40*/  ISETP.GT.U32.AND P0, PT, R29, R4, PT ;  /* 0x000000041d00720c */ /* 0x004fda0003f04070 */
[----:B------:R-:W-:Y:S05]  /*5e50*/  @!P0 BRA `(.L_x_95) ;  /* 0xfffffffc00f08947 */ /* 0x000fea000383ffff */
[----:B------:R-:W-:Y:S05]  /*5e60*/  BSYNC B0 ;  /* 0x0000000000007941 */ /* 0x000fea0003800000 */
.L_x_94:
[----:B------:R-:W-:Y:S05]  /*5e70*/  BRA `(.L_x_96) ;  /* 0x00000000001c7947 */ /* 0x000fea0003800000 */
.L_x_93:
[----:B------:R1:W-:Y:S01]  /*5e80*/  STG.E desc[UR14][R28.64], RZ ;  /* 0x000000ff1c007986 */ /* 0x0003e2000c10190e */
[----:B------:R-:W2:Y:S01]  /*5e90*/  LDC.64 R30, c[0x0][0x408] ;  /* 0x00010200ff1e7b82 */ /* 0x000ea20000000a00 */
[----:B------:R-:W-:Y:S06]  /*5ea0*/  MEMBAR.ALL.GPU ;  /* 0x0000000000007992 */ /* 0x000fec000000a000 */
[----:B------:R-:W-:-:S00]  /*5eb0*/  ERRBAR ;  /* 0x00000000000079ab */ /* 0x000fc00000000000 */
[----:B------:R-:W-:Y:S06]  /*5ec0*/  CGAERRBAR ;  /* 0x00000000000075ab */ /* 0x000fec0000000000 */
[----:B012345:R-:W-:Y:S04]  /*5ed0*/  CCTL.IVALL ;  /* 0x00000000ff00798f */ /* 0x03ffe80002000000 */
[----:B--2---:R1:W5:Y:S02]  /*5ee0*/  ATOMG.E.ADD.STRONG.GPU PT, RZ, desc[UR14][R30.64], R33 ;  /* 0x800000211eff79a8 */ /* 0x00436400081ef10e */
.L_x_96:
[----:B------:R-:W-:-:S07]  /*5ef0*/  IADD3 R4, PT, PT, R4, 0x1, RZ ;  /* 0x0000000104047810 */ /* 0x000fce0007ffe0ff */
.L_x_92:
[----:B------:R-:W-:Y:S05]  /*5f00*/  WARPSYNC.ALL ;  /* 0x0000000000007948 */ /* 0x000fea0003800000 */
[----:B------:R-:W3:Y:S08]  /*5f10*/  S2UR UR8, SR_CgaCtaId ;  /* 0x00000000000879c3 */ /* 0x000ef00000008800 */
[----:B------:R-:W-:Y:S01]  /*5f20*/  BAR.SYNC.DEFER_BLOCKING 0x0 ;  /* 0x0000000000007b1d */ /* 0x000fe20000010000 */
[----:B------:R-:W-:Y:S01]  /*5f30*/  IMAD.MOV.U32 R32, RZ, RZ, RZ ;  /* 0x000000ffff207224 */ /* 0x000fe200078e00ff */
[----:B-12---:R-:W-:-:S04]  /*5f40*/  MOV R33, R23 ;  /* 0x0000001700217202 */ /* 0x006fc80000000f00 */
[----:B------:R-:W-:Y:S02]  /*5f50*/  UMOV UR6, 0x400 ;  /* 0x0000040000067882 */ /* 0x000fe40000000000 */
[----:B------:R-:W1:Y:S01]  /*5f60*/  LDC.64 R30, c[0x0][0x3c0] ;  /* 0x0000f000ff1e7b82 */ /* 0x000e620000000a00 */
[----:B------:R-:W-:Y:S01]  /*5f70*/  BSSY.RECONVERGENT B0, `(.L_x_97) ;  /* 0x000000c000007945 */ /* 0x000fe20003800200 */
[----:B------:R-:W-:-:S04]  /*5f80*/  UIADD3 UR7, UPT, UPT, UR6, 0x5100, URZ ;  /* 0x0000510006077890 */ /* 0x000fc8000fffe0ff */
[----:B---3--:R-:W-:-:S12]  /*5f90*/  ULEA UR7, UR8, UR7, 0x18 ;  /* 0x0000000708077291 */ /* 0x008fd8000f8ec0ff */
.L_x_98:
[----:B-12---:R-:W-:-:S06]  /*5fa0*/  IMAD.WIDE.U32 R28, R33, 0x4, R30 ;  /* 0x00000004211c7825 */ /* 0x006fcc00078e001e */
[----:B------:R-:W2:Y:S01]  /*5fb0*/  LDG.E R29, desc[UR14][R28.64] ;  /* 0x0000000e1c1d7981 */ /* 0x000ea2000c1e1900 */
[C---:B------:R-:W-:Y:S02]  /*5fc0*/  LEA R34, R33.reuse, UR7, 0x2 ;  /* 0x0000000721227c11 */ /* 0x040fe4000f8e10ff */
[C---:B------:R-:W-:Y:S02]  /*5fd0*/  ISETP.GE.U32.AND P0, PT, R33.reuse, 0x200, PT ;  /* 0x000002002100780c */ /* 0x040fe40003f06070 */
[----:B------:R-:W-:Y:S01]  /*5fe0*/  IADD3 R33, PT, PT, R33, 0x200, RZ ;  /* 0x0000020021217810 */ /* 0x000fe20007ffe0ff */
[----:B--2---:R2:W-:Y:S01]  /*5ff0*/  STS [R34], R29 ;  /* 0x0000001d22007388 */ /* 0x0045e20000000800 */
[----:B------:R-:W-:-:S04]  /*6000*/  FFMA R37, R29, R29, R32 ;  /* 0x0000001d1d257223 */ /* 0x000fc80000000020 */
[----:B------:R-:W-:-:S05]  /*6010*/  IMAD.MOV.U32 R32, RZ, RZ, R37 ;  /* 0x000000ffff207224 */ /* 0x000fca00078e0025 */
[----:B------:R-:W-:Y:S05]  /*6020*/  @!P0 BRA `(.L_x_98) ;  /* 0xfffffffc00dc8947 */ /* 0x000fea000383ffff */
[----:B------:R-:W-:Y:S05]  /*6030*/  BSYNC.RECONVERGENT B0 ;  /* 0x0000000000007941 */ /* 0x000fea0003800200 */
.L_x_97:
[----:B------:R-:W-:-:S13]  /*6040*/  ISETP.NE.AND P0, PT, R2, RZ, PT ;  /* 0x000000ff0200720c */ /* 0x000fda0003f05270 */
[----:B------:R-:W-:Y:S05]  /*6050*/  @P0 BRA `(.L_x_99) ;  /* 0x00000000002c0947 */ /* 0x000fea0003800000 */
[----:B------:R-:W1:Y:S01]  /*6060*/  LDC.64 R30, c[0x0][0x3c8] ;  /* 0x0000f200ff1e7b82 */ /* 0x000e620000000a00 */
[----:B------:R-:W-:Y:S01]  /*6070*/  BSSY.RECONVERGENT B0, `(.L_x_99) ;  /* 0x0000009000007945 */ /* 0x000fe20003800200 */
[----:B------:R-:W-:-:S07]  /*6080*/  MOV R33, R23 ;  /* 0x0000001700217202 */ /* 0x000fce0000000f00 */
.L_x_100:
[C---:B------:R-:W-:Y:S01]  /*6090*/  LEA R32, R33.reuse, UR7, 0x2 ;  /* 0x0000000721207c11 */ /* 0x040fe2000f8e10ff */
[C---:B-123--:R-:W-:Y:S01]  /*60a0*/  IMAD.WIDE.U32 R28, R33.reuse, 0x4, R30 ;  /* 0x00000004211c7825 */ /* 0x04efe200078e001e */
[C---:B------:R-:W-:Y:S02]  /*60b0*/  ISETP.GE.U32.AND P0, PT, R33.reuse, 0x200, PT ;  /* 0x000002002100780c */ /* 0x040fe40003f06070 */
[----:B------:R-:W-:Y:S01]  /*60c0*/  IADD3 R33, PT, PT, R33, 0x200, RZ ;  /* 0x0000020021217810 */ /* 0x000fe20007ffe0ff */
[----:B0-----:R-:W0:Y:S04]  /*60d0*/  LDS R35, [R32] ;  /* 0x0000000020237984 */ /* 0x001e280000000800 */
[----:B0-----:R3:W-:Y:S06]  /*60e0*/  STG.E desc[UR14][R28.64], R35 ;  /* 0x000000231c007986 */ /* 0x0017ec000c10190e */
[----:B------:R-:W-:Y:S05]  /*60f0*/  @!P0 BRA `(.L_x_100) ;  /* 0xfffffffc00e48947 */ /* 0x000fea000383ffff */
[----:B------:R-:W-:Y:S05]  /*6100*/  BSYNC.RECONVERGENT B0 ;  /* 0x0000000000007941 */ /* 0x000fea0003800200 */
.L_x_99:
[----:B---3--:R-:W1:Y:S01]  /*6110*/  SHFL.DOWN PT, R28, R37, 0x10, 0x1f ;  /* 0x0a001f00251c7f89 */ /* 0x008e6200000e0000 */
[----:B------:R-:W-:Y:S02]  /*6120*/  ISETP.NE.AND P1, PT, R10, RZ, PT ;  /* 0x000000ff0a00720c */ /* 0x000fe40003f25270 */
[----:B------:R-:W-:Y:S01]  /*6130*/  ISETP.GT.U32.AND P0, PT, R23, 0x1f, PT ;  /* 0x0000001f1700780c */ /* 0x000fe20003f04070 */
[----:B-1----:R-:W-:-:S05]  /*6140*/  FADD R28, R37, R28 ;  /* 0x0000001c251c7221 */ /* 0x002fca0000000000 */
[----:B--2---:R-:W1:Y:S02]  /*6150*/  SHFL.DOWN PT, R29, R28, 0x8, 0x1f ;  /* 0x09001f001c1d7f89 */ /* 0x004e6400000e0000 */
[----:B-1----:R-:W-:-:S05]  /*6160*/  FADD R29, R28, R29 ;  /* 0x0000001d1c1d7221 */ /* 0x002fca0000000000 */
[----:B------:R-:W1:Y:S02]  /*6170*/  SHFL.DOWN PT, R30, R29, 0x4, 0x1f ;  /* 0x08801f001d1e7f89 */ /* 0x000e6400000e0000 */
[----:B-1----:R-:W-:-:S05]  /*6180*/  FADD R30, R29, R30 ;  /* 0x0000001e1d1e7221 */ /* 0x002fca0000000000 */
[----:B------:R-:W1:Y:S02]  /*6190*/  SHFL.DOWN PT, R31, R30, 0x2, 0x1f ;  /* 0x08401f001e1f7f89 */ /* 0x000e6400000e0000 */
[----:B-1----:R-:W-:-:S05]  /*61a0*/  FADD R31, R30, R31 ;  /* 0x0000001f1e1f7221 */ /* 0x002fca0000000000 */
[----:B------:R-:W1:Y:S02]  /*61b0*/  SHFL.DOWN PT, R32, R31, 0x1, 0x1f ;  /* 0x08201f001f207f89 */ /* 0x000e6400000e0000 */
[----:B-1----:R-:W-:-:S05]  /*61c0*/  FADD R33, R31, R32 ;  /* 0x000000201f217221 */ /* 0x002fca0000000000 */
[----:B------:R1:W-:Y:S01]  /*61d0*/  @!P1 STS [R20], R33 ;  /* 0x0000002114009388 */ /* 0x0003e20000000800 */
[----:B------:R-:W-:Y:S06]  /*61e0*/  BAR.SYNC.DEFER_BLOCKING 0x0 ;  /* 0x0000000000007b1d */ /* 0x000fec0000010000 */
[----:B------:R-:W-:Y:S05]  /*61f0*/  @P0 BRA `(.L_x_101) ;  /* 0x0000000000600947 */ /* 0x000fea0003800000 */
[----:B------:R-:W-:Y:S01]  /*6200*/  ISETP.GT.U32.AND P0, PT, R10, 0xf, PT ;  /* 0x0000000f0a00780c */ /* 0x000fe20003f04070 */
[----:B------:R-:W-:Y:S01]  /*6210*/  IMAD.MOV.U32 R28, RZ, RZ, RZ ;  /* 0x000000ffff1c7224 */ /* 0x000fe200078e00ff */
[----:B------:R-:W-:-:S11]  /*6220*/  UMOV UR12, 0xffffffff ;  /* 0xffffffff000c7882 */ /* 0x000fd60000000000 */
[----:B------:R2:W3:Y:S01]  /*6230*/  @!P0 LDS R28, [R15+UR9] ;  /* 0x000000090f1c8984 */ /* 0x0004e20008000800 */
[----:B------:R-:W-:Y:S05]  /*6240*/  BRA.DIV UR12, `(.L_x_102) ;  /* 0x000000420c347947 */ /* 0x000fea000b800000 */
[----:B---3--:R-:W3:Y:S02]  /*6250*/  SHFL.DOWN PT, R32, R28, 0x10, 0x1f ;  /* 0x0a001f001c207f89 */ /* 0x008ee400000e0000 */
[----:B---3--:R-:W-:-:S05]  /*6260*/  FADD R29, R32, R28 ;  /* 0x0000001c201d7221 */ /* 0x008fca0000000000 */
[----:B------:R-:W1:Y:S02]  /*6270*/  SHFL.DOWN PT, R32, R29, 0x8, 0x1f ;  /* 0x09001f001d207f89 */ /* 0x000e6400000e0000 */
[----:B-1----:R-:W-:-:S05]  /*6280*/  FADD R33, R29, R32 ;  /* 0x000000201d217221 */ /* 0x002fca0000000000 */
[----:B------:R-:W0:Y:S02]  /*6290*/  SHFL.DOWN PT, R32, R33, 0x4, 0x1f ;  /* 0x08801f0021207f89 */ /* 0x000e2400000e0000 */
[----:B0-----:R-:W-:-:S05]  /*62a0*/  FADD R35, R33, R32 ;  /* 0x0000002021237221 */ /* 0x001fca0000000000 */
[----:B------:R-:W0:Y:S02]  /*62b0*/  SHFL.DOWN PT, R32, R35, 0x2, 0x1f ;  /* 0x08401f0023207f89 */ /* 0x000e2400000e0000 */
[----:B0-----:R-:W-:-:S05]  /*62c0*/  FADD R36, R35, R32 ;  /* 0x0000002023247221 */ /* 0x001fca0000000000 */
[----:B------:R0:W1:Y:S02]  /*62d0*/  SHFL.DOWN PT, R32, R36, 0x1, 0x1f ;  /* 0x08201f0024207f89 */ /* 0x00006400000e0000 */
.L_x_187:
[----:B-1----:R-:W-:Y:S01]  /*62e0*/  FADD R32, R36, R32 ;  /* 0x0000002024207221 */ /* 0x002fe20000000000 */
[----:B------:R-:W-:Y:S06]  /*62f0*/  @P1 BRA `(.L_x_101) ;  /* 0x0000000000201947 */ /* 0x000fec0003800000 */
[----:B------:R-:W-:Y:S01]  /*6300*/  HFMA2 R29, -RZ, RZ, 0.8125, 0 ;  /* 0x3a800000ff1d7431 */ /* 0x000fe200000001ff */
[----:B------:R-:W-:-:S04]  /*6310*/  ULEA UR12, UR8, UR6, 0x18 ;  /* 0x00000006080c7291 */ /* 0x000fc8000f8ec0ff */
[----:B------:R-:W-:-:S05]  /*6320*/  FFMA R28, R32, R29, 9.9999999747524270788e-07 ;  /* 0x358637bd201c7423 */ /* 0x000fca000000001d */
[----:B------:R-:W-:-:S13]  /*6330*/  FSETP.GEU.AND P0, PT, |R28|, 1.175494350822287508e-38, PT ;  /* 0x008000001c00780b */ /* 0x000fda0003f0e200 */
[----:B------:R-:W-:-:S04]  /*6340*/  @!P0 FMUL R28, R28, 16777216 ;  /* 0x4b8000001c1c8820 */ /* 0x000fc80000400000 */
[----:B------:R-:W1:Y:S02]  /*6350*/  MUFU.RSQ R29, R28 ;  /* 0x0000001c001d7308 */ /* 0x000e640000001400 */
[----:B-1----:R-:W-:-:S05]  /*6360*/  @!P0 FMUL R29, R29, 4096 ;  /* 0x458000001d1d8820 */ /* 0x002fca0000400000 */
[----:B------:R3:W-:Y:S02]  /*6370*/  STS [UR12+0x6100], R29 ;  /* 0x0061001dff007988 */ /* 0x0007e4000800080c */
.L_x_101:
[----:B------:R-:W-:Y:S05]  /*6380*/  WARPSYNC.ALL ;  /* 0x0000000000007948 */ /* 0x000fea0003800000 */
[----:B------:R-:W-:Y:S01]  /*6390*/  BAR.SYNC.DEFER_BLOCKING 0x0 ;  /* 0x0000000000007b1d */ /* 0x000fe20000010000 */
[----:B------:R-:W-:Y:S01]  /*63a0*/  ULEA UR6, UR8, UR6, 0x18 ;  /* 0x0000000608067291 */ /* 0x000fe2000f8ec0ff */
[----:B------:R-:W-:-:S04]  /*63b0*/  MOV R31, R23 ;  /* 0x00000017001f7202 */ /* 0x000fc80000000f00 */
[----:B------:R-:W-:Y:S04]  /*63c0*/  BSSY.RECONVERGENT B0, `(.L_x_103) ;  /* 0x000000d000007945 */ /* 0x000fe80003800200 */
[----:B------:R-:W4:Y:S03]  /*63d0*/  LDS R30, [UR6+0x6100] ;  /* 0x00610006ff1e7984 */ /* 0x000f260008000800 */
.L_x_104:
[----:B---3--:R-:W-:-:S06]  /*63e0*/  IMAD.WIDE.U32 R28, R31, 0x2, R74 ;  /* 0x000000021f1c7825 */ /* 0x008fcc00078e004a */
[----:B------:R-:W3:Y:S01]  /*63f0*/  LDG.E.U16.CONSTANT R28, desc[UR14][R28.64] ;  /* 0x0000000e1c1c7981 */ /* 0x000ee2000c1e9500 */
[C---:B01----:R-:W-:Y:S02]  /*6400*/  LEA R33, R31.reuse, UR7, 0x2 ;  /* 0x000000071f217c11 */ /* 0x043fe4000f8e10ff */
[C---:B------:R-:W-:Y:S02]  /*6410*/  ISETP.GE.U32.AND P0, PT, R31.reuse, 0x200, PT ;  /* 0x000002001f00780c */ /* 0x040fe40003f06070 */
[----:B------:R-:W-:Y:S01]  /*6420*/  IADD3 R31, PT, PT, R31, 0x200, RZ ;  /* 0x000002001f1f7810 */ /* 0x000fe20007ffe0ff */
[----:B0-----:R-:W4:Y:S02]  /*6430*/  LDS R35, [R33] ;  /* 0x0000000021237984 */ /* 0x001f240000000800 */
[----:B----4-:R-:W-:Y:S01]  /*6440*/  FMUL R35, R30, R35 ;  /* 0x000000231e237220 */ /* 0x010fe20000400000 */
[----:B---3--:R-:W-:-:S04]  /*6450*/  IMAD.U32 R32, R28, 0x10000, RZ ;  /* 0x000100001c207824 */ /* 0x008fc800078e00ff */
[----:B------:R-:W-:-:S05]  /*6460*/  FMUL R32, R32, R35 ;  /* 0x0000002320207220 */ /* 0x000fca0000400000 */
[----:B------:R0:W-:Y:S01]  /*6470*/  STS [R33], R32 ;  /* 0x0000002021007388 */ /* 0x0001e20000000800 */
[----:B------:R-:W-:Y:S05]  /*6480*/  @!P0 BRA `(.L_x_104) ;  /* 0xfffffffc00d48947 */ /* 0x000fea000383ffff */
[----:B------:R-:W-:Y:S05]  /*6490*/  BSYNC.RECONVERGENT B0 ;  /* 0x0000000000007941 */ /* 0x000fea0003800200 */
.L_x_103:
[----:B------:R-:W-:Y:S01]  /*64a0*/  IMAD R95, R11, R2, RZ ;  /* 0x000000020b5f7224 */ /* 0x000fe200078e02ff */
[----:B------:R-:W-:Y:S04]  /*64b0*/  BAR.SYNC.DEFER_BLOCKING 0x0 ;  /* 0x0000000000007b1d */ /* 0x000fe80000010000 */
[----:B------:R-:W-:-:S04]  /*64c0*/  VIADDMNMX R94, R95, R11, 0xc00, PT ;  /* 0x00000c005f5e7446 */ /* 0x000fc8000380010b */
[----:B------:R-:W-:-:S13]  /*64d0*/  ISETP.GE.U32.AND P0, PT, R95, R94, PT ;  /* 0x0000005e5f00720c */ /* 0x000fda0003f06070 */
[----:B------:R-:W-:Y:S05]  /*64e0*/  @P0 BRA `(.L_x_105) ;  /* 0x0000000c00d00947 */ /* 0x000fea0003800000 */
[----:B------:R-:W1:Y:S02]  /*64f0*/  LDC.64 R44, c[0x0][0x3f0] ;  /* 0x0000fc00ff2c7b82 */ /* 0x000e640000000a00 */
.L_x_109:
[----:B------:R-:W-:Y:S01]  /*6500*/  IADD3 R97, PT, PT, R6, R95, RZ ;  /* 0x0000005f06617210 */ /* 0x000fe20007ffe0ff */
[----:B------:R-:W-:Y:S01]  /*6510*/  VIADD R95, R95, 0x10 ;  /* 0x000000105f5f7836 */ /* 0x000fe20000000000 */
[----:B------:R-:W-:Y:S02]  /*6520*/  BSSY B0, `(.L_x_106) ;  /* 0x00000ef000007945 */ /* 0x000fe40003800000 */
[-C--:B------:R-:W-:Y:S02]  /*6530*/  ISETP.GE.U32.AND P0, PT, R97, R94.reuse, PT ;  /* 0x0000005e6100720c */ /* 0x080fe40003f06070 */
[----:B------:R-:W-:-:S11]  /*6540*/  ISETP.GE.U32.AND P1, PT, R95, R94, PT ;  /* 0x0000005e5f00720c */ /* 0x000fd60003f26070 */
[----:B---3--:R-:W-:Y:S05]  /*6550*/  @P0 BRA `(.L_x_107) ;  /* 0x0000000c00ac0947 */ /* 0x008fea0003800000 */
[----:B------:R-:W-:Y:S01]  /*6560*/  LEA R101, R97, R15, 0xa ;  /* 0x0000000f61657211 */ /* 0x000fe200078e50ff */
[----:B------:R-:W3:Y:S04]  /*6570*/  LDS.128 R28, [R14+UR11] ;  /* 0x0000000b0e1c7984 */ /* 0x000ee80008000c00 */
[C---:B------:R-:W-:Y:S01]  /*6580*/  IMAD.WIDE.U32 R98, R101.reuse, 0x2, R68 ;  /* 0x0000000265627825 */ /* 0x040fe200078e0044 */
[----:B0-----:R-:W0:Y:S04]  /*6590*/  LDS.128 R32, [R14+UR11+0x200] ;  /* 0x0002000b0e207984 */ /* 0x001e280008000c00 */
[----:B------:R-:W4:Y:S01]  /*65a0*/  LDG.E.64.CONSTANT R40, desc[UR14][R98.64] ;  /* 0x0000000e62287981 */ /* 0x000f22000c1e9b00 */
[----:B------:R-:W-:-:S03]  /*65b0*/  IMAD.WIDE.U32 R100, R101, 0x2, R66 ;  /* 0x0000000265647825 */ /* 0x000fc600078e0042 */
[----:B------:R-:W2:Y:S04]  /*65c0*/  LDG.E.64.CONSTANT R42, desc[UR14][R98.64+0x100] ;  /* 0x0001000e622a7981 */ /* 0x000ea8000c1e9b00 */
        /* <DEDUP_REMOVED lines=12> */
[----:B------:R1:W2:Y:S04]  /*6690*/  LDG.E.64.CONSTANT R72, desc[UR14][R98.64+0x700] ;  /* 0x0007000e62487981 */ /* 0x0002a8000c1e9b00 */
[----:B------:R0:W2:Y:S01]  /*66a0*/  LDG.E.64.CONSTANT R74, desc[UR14][R100.64+0x700] ;  /* 0x0007000e644a7981 */ /* 0x0000a2000c1e9b00 */
[----:B------:R-:W-:Y:S01]  /*66b0*/  UMOV UR6, 0xffffffff ;  /* 0xffffffff00067882 */ /* 0x000fe20000000000 */
[----:B------:R-:W-:-:S02]  /*66c0*/  ISETP.NE.AND P2, PT, R10, RZ, PT ;  /* 0x000000ff0a00720c */ /* 0x000fc40003f45270 */
[----:B----4-:R-:W-:-:S04]  /*66d0*/  PRMT R36, R40, 0x7632, R36 ;  /* 0x0000763228247816 */ /* 0x010fc80000000024 */
[----:B------:R-:W-:Y:S01]  /*66e0*/  SHF.L.U32 R36, R36, 0x10, RZ ;  /* 0x0000001024247819 */ /* 0x000fe200000006ff */
[----:B------:R-:W-:-:S04]  /*66f0*/  IMAD.U32 R37, R40, 0x10000, RZ ;  /* 0x0001000028257824 */ /* 0x000fc800078e00ff */
[----:B---3--:R-:W-:-:S04]  /*6700*/  FMUL R36, R29, R36 ;  /* 0x000000241d247220 */ /* 0x008fc80000400000 */
[----:B------:R-:W-:Y:S02]  /*6710*/  FFMA R103, R37, R28, R36 ;  /* 0x0000001c25677223 */ /* 0x000fe40000000024 */
[----:B------:R-:W3:Y:S01]  /*6720*/  LDS.128 R36, [R14+UR11+0x400] ;  /* 0x0004000b0e247984 */ /* 0x000ee20008000c00 */
[----:B--2---:R-:W-:Y:S02]  /*6730*/  PRMT R96, R88, 0x7632, R96 ;  /* 0x0000763258607816 */ /* 0x004fe40000000060 */
[----:B-1----:R-:W-:Y:S02]  /*6740*/  PRMT R98, R42, 0x7632, R98 ;  /* 0x000076322a627816 */ /* 0x002fe40000000062 */
[----:B------:R-:W-:Y:S02]  /*6750*/  SHF.L.U32 R96, R96, 0x10, RZ ;  /* 0x0000001060607819 */ /* 0x000fe400000006ff */
[C---:B------:R-:W-:Y:S02]  /*6760*/  SHF.L.U32 R40, R41.reuse, 0x10, RZ ;  /* 0x0000001029287819 */ /* 0x040fe400000006ff */
[----:B------:R-:W-:Y:S01]  /*6770*/  PRMT R41, R41, 0x7632, R41 ;  /* 0x0000763229297816 */ /* 0x000fe20000000029 */
[----:B------:R-:W-:Y:S01]  /*6780*/  IMAD.U32 R98, R98, 0x10000, RZ ;  /* 0x0001000062627824 */ /* 0x000fe200078e00ff */
[----:B------:R-:W-:Y:S01]  /*6790*/  SHF.L.U32 R99, R88, 0x10, RZ ;  /* 0x0000001058637819 */ /* 0x000fe200000006ff */
[----:B0-----:R-:W-:Y:S01]  /*67a0*/  FMUL R101, R29, R96 ;  /* 0x000000601d657220 */ /* 0x001fe20000400000 */
[----:B------:R-:W-:Y:S01]  /*67b0*/  FFMA R40, R30, R40, R103 ;  /* 0x000000281e287223 */ /* 0x000fe20000000067 */
[----:B------:R-:W-:Y:S01]  /*67c0*/  SHF.L.U32 R41, R41, 0x10, RZ ;  /* 0x0000001029297819 */ /* 0x000fe200000006ff */
[----:B------:R-:W-:-:S02]  /*67d0*/  IMAD.U32 R103, R42, 0x10000, RZ ;  /* 0x000100002a677824 */ /* 0x000fc400078e00ff */
[----:B------:R-:W-:Y:S01]  /*67e0*/  FMUL R98, R33, R98 ;  /* 0x0000006221627220 */ /* 0x000fe20000400000 */
[----:B------:R-:W-:Y:S01]  /*67f0*/  FFMA R99, R28, R99, R101 ;  /* 0x000000631c637223 */ /* 0x000fe20000000065 */
[----:B------:R-:W-:Y:S01]  /*6800*/  PRMT R28, R90, 0x7632, R28 ;  /* 0x000076325a1c7816 */ /* 0x000fe2000000001c */
[----:B------:R-:W-:Y:S01]  /*6810*/  FFMA R29, R31, R41, R40 ;  /* 0x000000291f1d7223 */ /* 0x000fe20000000028 */
[----:B------:R-:W-:Y:S01]  /*6820*/  PRMT R88, R43, 0x7632, R88 ;  /* 0x000076322b587816 */ /* 0x000fe20000000058 */
[----:B------:R-:W-:Y:S01]  /*6830*/  FFMA R103, R103, R32, R98 ;  /* 0x0000002067677223 */ /* 0x000fe20000000062 */
[----:B------:R-:W-:Y:S02]  /*6840*/  SHF.L.U32 R96, R43, 0x10, RZ ;  /* 0x000000102b607819 */ /* 0x000fe400000006ff */
[----:B------:R-:W0:Y:S01]  /*6850*/  LDS.128 R40, [R14+UR11+0x600] ;  /* 0x0006000b0e287984 */ /* 0x000e220008000c00 */
[----:B------:R-:W-:Y:S02]  /*6860*/  SHF.L.U32 R98, R28, 0x10, RZ ;  /* 0x000000101c627819 */ /* 0x000fe400000006ff */
[----:B------:R-:W-:-:S03]  /*6870*/  SHF.L.U32 R101, R90, 0x10, RZ ;  /* 0x000000105a657819 */ /* 0x000fc600000006ff */
[----:B------:R-:W-:Y:S01]  /*6880*/  FMUL R33, R33, R98 ;  /* 0x0000006221217220 */ /* 0x000fe20000400000 */
[----:B------:R-:W-:-:S03]  /*6890*/  IMAD.U32 R28, R89, 0x10000, RZ ;  /* 0x00010000591c7824 */ /* 0x000fc600078e00ff */
[----:B------:R-:W-:Y:S01]  /*68a0*/  FFMA R33, R32, R101, R33 ;  /* 0x0000006520217223 */ /* 0x000fe20000000021 */
[----:B------:R-:W-:Y:S01]  /*68b0*/  PRMT R32, R92, 0x7632, R32 ;  /* 0x000076325c207816 */ /* 0x000fe20000000020 */
[----:B------:R-:W-:Y:S01]  /*68c0*/  FFMA R28, R30, R28, R99 ;  /* 0x0000001c1e1c7223 */ /* 0x000fe20000000063 */
[----:B------:R-:W-:Y:S01]  /*68d0*/  PRMT R89, R89, 0x7632, R89 ;  /* 0x0000763259597816 */ /* 0x000fe20000000059 */
[C---:B------:R-:W-:Y:S01]  /*68e0*/  IMAD.U32 R30, R91.reuse, 0x10000, RZ ;  /* 0x000100005b1e7824 */ /* 0x040fe200078e00ff */
[----:B------:R-:W-:Y:S01]  /*68f0*/  SHF.L.U32 R32, R32, 0x10, RZ ;  /* 0x0000001020207819 */ /* 0x000fe200000006ff */
[----:B------:R-:W-:Y:S01]  /*6900*/  FFMA R96, R34, R96, R103 ;  /* 0x0000006022607223 */ /* 0x000fe20000000067 */
[----:B------:R-:W-:Y:S02]  /*6910*/  SHF.L.U32 R88, R88, 0x10, RZ ;  /* 0x0000001058587819 */ /* 0x000fe400000006ff */
[----:B------:R-:W-:Y:S01]  /*6920*/  PRMT R91, R91, 0x7632, R91 ;  /* 0x000076325b5b7816 */ /* 0x000fe2000000005b */
[----:B------:R-:W-:Y:S01]  /*6930*/  FFMA R30, R34, R30, R33 ;  /* 0x0000001e221e7223 */ /* 0x000fe20000000021 */
[----:B------:R-:W-:Y:S01]  /*6940*/  SHF.L.U32 R89, R89, 0x10, RZ ;  /* 0x0000001059597819 */ /* 0x000fe200000006ff */
[----:B------:R-:W-:Y:S01]  /*6950*/  FADD R29, RZ, R29 ;  /* 0x0000001dff1d7221 */ /* 0x000fe20000000000 */
[----:B------:R-:W-:Y:S01]  /*6960*/  SHF.L.U32 R33, R92, 0x10, RZ ;  /* 0x000000105c217819 */ /* 0x000fe200000006ff */
[----:B---3--:R-:W-:Y:S01]  /*6970*/  FMUL R34, R37, R32 ;  /* 0x0000002025227220 */ /* 0x008fe20000400000 */
[----:B------:R-:W-:Y:S01]  /*6980*/  FFMA R88, R35, R88, R96 ;  /* 0x0000005823587223 */ /* 0x000fe20000000060 */
[----:B------:R-:W-:-:S02]  /*6990*/  IMAD.U32 R91, R91, 0x10000, RZ ;  /* 0x000100005b5b7824 */ /* 0x000fc400078e00ff */
[----:B------:R-:W-:Y:S01]  /*69a0*/  FFMA R89, R31, R89, R28 ;  /* 0x000000591f597223 */ /* 0x000fe2000000001c */
[----:B------:R-:W-:Y:S01]  /*69b0*/  FFMA R33, R33, R36, R34 ;  /* 0x0000002421217223 */ /* 0x000fe20000000022 */
[----:B------:R-:W-:Y:S01]  /*69c0*/  FADD R88, R29, R88 ;  /* 0x000000581d587221 */ /* 0x000fe20000000000 */
[----:B------:R-:W-:Y:S01]  /*69d0*/  FFMA R32, R35, R91, R30 ;  /* 0x0000005b23207223 */ /* 0x000fe2000000001e */
[C---:B------:R-:W-:Y:S01]  /*69e0*/  PRMT R34, R93.reuse, 0x7632, R34 ;  /* 0x000076325d227816 */ /* 0x040fe20000000022 */
[----:B------:R-:W1:Y:S01]  /*69f0*/  LDS.128 R28, [R14+UR11+0x800] ;  /* 0x0008000b0e1c7984 */ /* 0x000e620008000c00 */
[----:B------:R-:W-:Y:S01]  /*6a00*/  SHF.L.U32 R93, R93, 0x10, RZ ;  /* 0x000000105d5d7819 */ /* 0x000fe200000006ff */
[----:B------:R-:W-:Y:S01]  /*6a10*/  FADD R89, RZ, R89 ;  /* 0x00000059ff597221 */ /* 0x000fe20000000000 */
[----:B------:R-:W-:Y:S01]  /*6a20*/  PRMT R90, R84, 0x7632, R90 ;  /* 0x00007632545a7816 */ /* 0x000fe2000000005a */
[----:B------:R-:W-:Y:S02]  /*6a30*/  IMAD.U32 R35, R34, 0x10000, RZ ;  /* 0x0001000022237824 */ /* 0x000fe400078e00ff */
[--C-:B------:R-:W-:Y:S01]  /*6a40*/  FADD R89, R89, R32.reuse ;  /* 0x0000002059597221 */ /* 0x100fe20000000000 */
[----:B------:R-:W-:Y:S01]  /*6a50*/  SHF.L.U32 R90, R90, 0x10, RZ ;  /* 0x000000105a5a7819 */ /* 0x000fe200000006ff */
[----:B------:R-:W-:Y:S01]  /*6a60*/  FFMA R34, R38, R93, R33 ;  /* 0x0000005d26227223 */ /* 0x000fe20000000021 */
[----:B------:R-:W-:-:S02]  /*6a70*/  PRMT R32, R86, 0x7632, R32 ;  /* 0x0000763256207816 */ /* 0x000fc40000000020 */
[----:B------:R-:W-:Y:S01]  /*6a80*/  SHF.L.U32 R33, R84, 0x10, RZ ;  /* 0x0000001054217819 */ /* 0x000fe200000006ff */
[----:B------:R-:W-:Y:S01]  /*6a90*/  FFMA R91, R39, R35, R34 ;  /* 0x00000023275b7223 */ /* 0x000fe20000000022 */
[----:B------:R-:W-:Y:S01]  /*6aa0*/  FMUL R37, R37, R90 ;  /* 0x0000005a25257220 */ /* 0x000fe20000400000 */
[----:B------:R-:W-:Y:S01]  /*6ab0*/  IMAD.U32 R34, R32, 0x10000, RZ ;  /* 0x0001000020227824 */ /* 0x000fe200078e00ff */
[C---:B------:R-:W-:Y:S02]  /*6ac0*/  PRMT R32, R85.reuse, 0x7632, R32 ;  /* 0x0000763255207816 */ /* 0x040fe40000000020 */
[----:B------:R-:W-:Y:S01]  /*6ad0*/  SHF.L.U32 R85, R85, 0x10, RZ ;  /* 0x0000001055557819 */ /* 0x000fe200000006ff */
[----:B------:R-:W-:Y:S01]  /*6ae0*/  FFMA R33, R36, R33, R37 ;  /* 0x0000002124217223 */ /* 0x000fe20000000025 */
[----:B------:R-:W-:Y:S01]  /*6af0*/  SHF.L.U32 R35, R86, 0x10, RZ ;  /* 0x0000001056237819 */ /* 0x000fe200000006ff */
[----:B0-----:R-:W-:Y:S01]  /*6b00*/  FMUL R34, R41, R34 ;  /* 0x0000002229227220 */ /* 0x001fe20000400000 */
[----:B------:R-:W-:-:S02]  /*6b10*/  IMAD.U32 R32, R32, 0x10000, RZ ;  /* 0x0001000020207824 */ /* 0x000fc400078e00ff */
[----:B------:R-:W-:Y:S01]  /*6b20*/  FFMA R38, R38, R85, R33 ;  /* 0x0000005526267223 */ /* 0x000fe20000000021 */
[----:B------:R-:W-:Y:S01]  /*6b30*/  SHF.L.U32 R33, R87, 0x10, RZ ;  /* 0x0000001057217819 */ /* 0x000fe200000006ff */
[----:B------:R-:W-:Y:S01]  /*6b40*/  FFMA R35, R35, R40, R34 ;  /* 0x0000002823237223 */ /* 0x000fe20000000022 */
[----:B------:R-:W-:Y:S01]  /*6b50*/  PRMT R37, R82, 0x7632, R37 ;  /* 0x0000763252257816 */ /* 0x000fe20000000025 */
[----:B------:R-:W-:Y:S01]  /*6b60*/  FFMA R38, R39, R32, R38 ;  /* 0x0000002027267223 */ /* 0x000fe20000000026 */
[----:B------:R-:W-:Y:S01]  /*6b70*/  PRMT R87, R87, 0x7632, R87 ;  /* 0x0000763257577816 */ /* 0x000fe20000000057 */
[----:B------:R-:W-:Y:S02]  /*6b80*/  FFMA R36, R42, R33, R35 ;  /* 0x000000212a247223 */ /* 0x000fe40000000023 */
[----:B------:R-:W0:Y:S01]  /*6b90*/  LDS.128 R32, [R14+UR11+0xa00] ;  /* 0x000a000b0e207984 */ /* 0x000e220008000c00 */
[----:B------:R-:W-:Y:S01]  /*6ba0*/  SHF.L.U32 R87, R87, 0x10, RZ ;  /* 0x0000001057577819 */ /* 0x000fe200000006ff */
[----:B------:R-:W-:Y:S01]  /*6bb0*/  IMAD.U32 R84, R37, 0x10000, RZ ;  /* 0x0001000025547824 */ /* 0x000fe200078e00ff */
[----:B------:R-:W-:Y:S01]  /*6bc0*/  SHF.L.U32 R37, R82, 0x10, RZ ;  /* 0x0000001052257819 */ /* 0x000fe200000006ff */
[--C-:B------:R-:W-:Y:S01]  /*6bd0*/  FADD R89, R89, R38.reuse ;  /* 0x0000002659597221 */ /* 0x100fe20000000000 */
[----:B------:R-:W-:Y:S01]  /*6be0*/  PRMT R38, R76, 0x7632, R38 ;  /* 0x000076324c267816 */ /* 0x000fe20000000026 */
[----:B------:R-:W-:Y:S01]  /*6bf0*/  FMUL R41, R41, R84 ;  /* 0x0000005429297220 */ /* 0x000fe20000400000 */
[--C-:B------:R-:W-:Y:S01]  /*6c00*/  FFMA R87, R43, R87, R36.reuse ;  /* 0x000000572b577223 */ /* 0x100fe20000000024 */
[----:B------:R-:W-:-:S02]  /*6c10*/  PRMT R36, R83, 0x7632, R36 ;  /* 0x0000763253247816 */ /* 0x000fc40000000024 */
[----:B------:R-:W-:Y:S01]  /*6c20*/  SHF.L.U32 R83, R83, 0x10, RZ ;  /* 0x0000001053537819 */ /* 0x000fe200000006ff */
[----:B------:R-:W-:Y:S01]  /*6c30*/  FFMA R37, R40, R37, R41 ;  /* 0x0000002528257223 */ /* 0x000fe20000000029 */
[----:B------:R-:W-:-:S03]  /*6c40*/  IMAD.U32 R38, R38, 0x10000, RZ ;  /* 0x0001000026267824 */ /* 0x000fc600078e00ff */
[----:B------:R-:W-:Y:S01]  /*6c50*/  FFMA R42, R42, R83, R37 ;  /* 0x000000532a2a7223 */ /* 0x000fe20000000025 */
[----:B------:R-:W-:Y:S01]  /*6c60*/  SHF.L.U32 R37, R76, 0x10, RZ ;  /* 0x000000104c257819 */ /* 0x000fe200000006ff */
[----:B-1----:R-:W-:Y:S01]  /*6c70*/  FMUL R38, R29, R38 ;  /* 0x000000261d267220 */ /* 0x002fe20000400000 */
[----:B------:R-:W-:Y:S02]  /*6c80*/  PRMT R39, R78, 0x7632, R39 ;  /* 0x000076324e277816 */ /* 0x000fe40000000027 */
[----:B------:R-:W-:Y:S01]  /*6c90*/  SHF.L.U32 R36, R36, 0x10, RZ ;  /* 0x0000001024247819 */ /* 0x000fe200000006ff */
[----:B------:R-:W-:Y:S02]  /*6ca0*/  IMAD.U32 R40, R77, 0x10000, RZ ;  /* 0x000100004d287824 */ /* 0x000fe400078e00ff */
[----:B------:R-:W-:Y:S01]  /*6cb0*/  FFMA R41, R37, R28, R38 ;  /* 0x0000001c25297223 */ /* 0x000fe20000000026 */
[----:B------:R-:W-:Y:S01]  /*6cc0*/  SHF.L.U32 R76, R39, 0x10, RZ ;  /* 0x00000010274c7819 */ /* 0x000fe200000006ff */
[----:B------:R-:W-:-:S02]  /*6cd0*/  FFMA R42, R43, R36, R42 ;  /* 0x000000242b2a7223 */ /* 0x000fc4000000002a */
[----:B------:R-:W-:Y:S01]  /*6ce0*/  FFMA R40, R30, R40, R41 ;  /* 0x000000281e287223 */ /* 0x000fe20000000029 */
[----:B------:R-:W1:Y:S01]  /*6cf0*/  LDS.128 R36, [R14+UR11+0xc00] ;  /* 0x000c000b0e247984 */ /* 0x000e620008000c00 */
[----:B------:R-:W-:Y:S01]  /*6d00*/  SHF.L.U32 R41, R78, 0x10, RZ ;  /* 0x000000104e297819 */ /* 0x000fe200000006ff */
[----:B------:R-:W-:Y:S01]  /*6d10*/  FMUL R29, R29, R76 ;  /* 0x0000004c1d1d7220 */ /* 0x000fe20000400000 */
[----:B------:R-:W-:-:S03]  /*6d20*/  PRMT R43, R79, 0x7632, R43 ;  /* 0x000076324f2b7816 */ /* 0x000fc6000000002b */
[----:B------:R-:W-:Y:S01]  /*6d30*/  FFMA R29, R28, R41, R29 ;  /* 0x000000291c1d7223 */ /* 0x000fe2000000001d */
[----:B------:R-:W-:Y:S02]  /*6d40*/  PRMT R28, R80, 0x7632, R28 ;  /* 0x00007632501c7816 */ /* 0x000fe4000000001c */
[----:B------:R-:W-:Y:S02]  /*6d50*/  SHF.L.U32 R79, R79, 0x10, RZ ;  /* 0x000000104f4f7819 */ /* 0x000fe400000006ff */
[----:B------:R-:W-:Y:S01]  /*6d60*/  PRMT R77, R77, 0x7632, R77 ;  /* 0x000076324d4d7816 */ /* 0x000fe2000000004d */
[----:B------:R-:W-:Y:S01]  /*6d70*/  IMAD.U32 R28, R28, 0x10000, RZ ;  /* 0x000100001c1c7824 */ /* 0x000fe200078e00ff */
[----:B------:R-:W-:Y:S01]  /*6d80*/  SHF.L.U32 R43, R43, 0x10, RZ ;  /* 0x000000102b2b7819 */ /* 0x000fe200000006ff */
[----:B------:R-:W-:Y:S01]  /*6d90*/  FFMA R30, R30, R79, R29 ;  /* 0x0000004f1e1e7223 */ /* 0x000fe2000000001d */
[----:B------:R-:W-:Y:S01]  /*6da0*/  SHF.L.U32 R29, R80, 0x10, RZ ;  /* 0x00000010501d7819 */ /* 0x000fe200000006ff */
[----:B------:R-:W-:-:S02]  /*6db0*/  IMAD.U32 R77, R77, 0x10000, RZ ;  /* 0x000100004d4d7824 */ /* 0x000fc400078e00ff */
[----:B0-----:R-:W-:Y:S01]  /*6dc0*/  FMUL R28, R33, R28 ;  /* 0x0000001c211c7220 */ /* 0x001fe20000400000 */
[C---:B------:R-:W-:Y:S01]  /*6dd0*/  FFMA R43, R31.reuse, R43, R30 ;  /* 0x0000002b1f2b7223 */ /* 0x040fe2000000001e */
[----:B------:R-:W-:Y:S01]  /*6de0*/  FFMA R40, R31, R77, R40 ;  /* 0x0000004d1f287223 */ /* 0x000fe20000000028 */
[----:B------:R-:W-:Y:S01]  /*6df0*/  PRMT R77, R46, 0x7632, R77 ;  /* 0x000076322e4d7816 */ /* 0x000fe2000000004d */
[----:B------:R-:W-:Y:S01]  /*6e00*/  FFMA R41, R29, R32, R28 ;  /* 0x000000201d297223 */ /* 0x000fe2000000001c */
[C---:B------:R-:W-:Y:S01]  /*6e10*/  PRMT R76, R81.reuse, 0x7632, R76 ;  /* 0x00007632514c7816 */ /* 0x040fe2000000004c */
[----:B------:R-:W0:Y:S01]  /*6e20*/  LDS.128 R28, [R14+UR11+0xe00] ;  /* 0x000e000b0e1c7984 */ /* 0x000e220008000c00 */
[----:B------:R-:W-:Y:S01]  /*6e30*/  SHF.L.U32 R81, R81, 0x10, RZ ;  /* 0x0000001051517819 */ /* 0x000fe200000006ff */
[----:B------:R-:W-:Y:S01]  /*6e40*/  IMAD.U32 R78, R77, 0x10000, RZ ;  /* 0x000100004d4e7824 */ /* 0x000fe200078e00ff */
[----:B------:R-:W-:Y:S01]  /*6e50*/  SHF.L.U32 R77, R76, 0x10, RZ ;  /* 0x000000104c4d7819 */ /* 0x000fe200000006ff */
[----:B------:R-:W-:-:S02]  /*6e60*/  FADD R42, R89, R42 ;  /* 0x0000002a592a7221 */ /* 0x000fc40000000000 */
[----:B------:R-:W-:Y:S01]  /*6e70*/  FFMA R76, R34, R81, R41 ;  /* 0x00000051224c7223 */ /* 0x000fe20000000029 */
[----:B------:R-:W-:Y:S01]  /*6e80*/  SHF.L.U32 R41, R46, 0x10, RZ ;  /* 0x000000102e297819 */ /* 0x000fe200000006ff */
[----:B------:R-:W-:Y:S01]  /*6e90*/  FMUL R33, R33, R78 ;  /* 0x0000004e21217220 */ /* 0x000fe20000400000 */
[----:B------:R-:W-:Y:S01]  /*6ea0*/  PRMT R46, R48, 0x7632, R46 ;  /* 0x00007632302e7816 */ /* 0x000fe2000000002e */
[----:B------:R-:W-:Y:S01]  /*6eb0*/  FADD R42, R42, R43 ;  /* 0x0000002b2a2a7221 */ /* 0x000fe20000000000 */
[C---:B------:R-:W-:Y:S02]  /*6ec0*/  IMAD.U32 R43, R47.reuse, 0x10000, RZ ;  /* 0x000100002f2b7824 */ /* 0x040fe400078e00ff */
[----:B------:R-:W-:Y:S01]  /*6ed0*/  FFMA R33, R32, R41, R33 ;  /* 0x0000002920217223 */ /* 0x000fe20000000021 */
[----:B------:R-:W-:Y:S02]  /*6ee0*/  SHF.L.U32 R46, R46, 0x10, RZ ;  /* 0x000000102e2e7819 */ /* 0x000fe400000006ff */
[----:B------:R-:W-:Y:S01]  /*6ef0*/  PRMT R47, R47, 0x7632, R47 ;  /* 0x000076322f2f7816 */ /* 0x000fe2000000002f */
[----:B------:R-:W-:Y:S01]  /*6f00*/  FFMA R34, R34, R43, R33 ;  /* 0x0000002b22227223 */ /* 0x000fe20000000021 */
[----:B------:R-:W-:Y:S01]  /*6f10*/  SHF.L.U32 R33, R48, 0x10, RZ ;  /* 0x0000001030217819 */ /* 0x000fe200000006ff */
[----:B-1----:R-:W-:Y:S01]  /*6f20*/  FMUL R46, R37, R46 ;  /* 0x0000002e252e7220 */ /* 0x002fe20000400000 */
[----:B------:R-:W-:Y:S01]  /*6f30*/  PRMT R41, R50, 0x7632, R41 ;  /* 0x0000763232297816 */ /* 0x000fe20000000029 */
[----:B------:R-:W-:Y:S01]  /*6f40*/  IMAD.U32 R47, R47, 0x10000, RZ ;  /* 0x000100002f2f7824 */ /* 0x000fe200078e00ff */
[----:B------:R-:W-:Y:S01]  /*6f50*/  PRMT R32, R49, 0x7632, R32 ;  /* 0x0000763231207816 */ /* 0x000fe20000000020 */
[----:B------:R-:W-:Y:S01]  /*6f60*/  FFMA R33, R33, R36, R46 ;  /* 0x0000002421217223 */ /* 0x000fe2000000002e */
[----:B------:R-:W-:Y:S01]  /*6f70*/  SHF.L.U32 R49, R49, 0x10, RZ ;  /* 0x0000001031317819 */ /* 0x000fe200000006ff */
[----:B------:R-:W-:Y:S01]  /*6f80*/  FFMA R47, R35, R47, R34 ;  /* 0x0000002f232f7223 */ /* 0x000fe20000000022 */
[----:B------:R-:W-:Y:S01]  /*6f90*/  SHF.L.U32 R46, R41, 0x10, RZ ;  /* 0x00000010292e7819 */ /* 0x000fe200000006ff */
[----:B------:R-:W-:-:S02]  /*6fa0*/  IMAD.U32 R34, R32, 0x10000, RZ ;  /* 0x0001000020227824 */ /* 0x000fc400078e00ff */
[----:B------:R-:W-:Y:S01]  /*6fb0*/  FFMA R77, R35, R77, R76 ;  /* 0x0000004d234d7223 */ /* 0x000fe2000000004c */
[----:B------:R-:W-:Y:S01]  /*6fc0*/  FFMA R32, R38, R49, R33 ;  /* 0x0000003126207223 */ /* 0x000fe20000000021 */
[----:B------:R-:W-:Y:S01]  /*6fd0*/  SHF.L.U32 R35, R50, 0x10, RZ ;  /* 0x0000001032237819 */ /* 0x000fe200000006ff */
[----:B------:R-:W-:Y:S02]  /*6fe0*/  FMUL R37, R37, R46 ;  /* 0x0000002e25257220 */ /* 0x000fe40000400000 */
[----:B------:R-:W-:Y:S01]  /*6ff0*/  FFMA R33, R39, R34, R32 ;  /* 0x0000002227217223 */ /* 0x000fe20000000020 */
[C---:B------:R-:W-:Y:S01]  /*7000*/  SHF.L.U32 R32, R51.reuse, 0x10, RZ ;  /* 0x0000001033207819 */ /* 0x040fe200000006ff */
[----:B------:R-:W-:Y:S01]  /*7010*/  FFMA R35, R36, R35, R37 ;  /* 0x0000002324237223 */ /* 0x000fe20000000025 */
[----:B------:R-:W-:Y:S02]  /*7020*/  PRMT R34, R72, 0x7632, R34 ;  /* 0x0000763248227816 */ /* 0x000fe40000000022 */
[----:B------:R-:W-:-:S02]  /*7030*/  PRMT R51, R51, 0x7632, R51 ;  /* 0x0000763233337816 */ /* 0x000fc40000000033 */
[----:B------:R-:W-:Y:S01]  /*7040*/  PRMT R36, R74, 0x7632, R36 ;  /* 0x000076324a247816 */ /* 0x000fe20000000024 */
[----:B------:R-:W-:Y:S01]  /*7050*/  IMAD.U32 R34, R34, 0x10000, RZ ;  /* 0x0001000022227824 */ /* 0x000fe200078e00ff */
[----:B------:R-:W-:Y:S01]  /*7060*/  SHF.L.U32 R51, R51, 0x10, RZ ;  /* 0x0000001033337819 */ /* 0x000fe200000006ff */
[----:B------:R-:W-:Y:S01]  /*7070*/  FFMA R32, R38, R32, R35 ;  /* 0x0000002026207223 */ /* 0x000fe20000000023 */
[----:B------:R-:W-:Y:S01]  /*7080*/  SHF.L.U32 R36, R36, 0x10, RZ ;  /* 0x0000001024247819 */ /* 0x000fe200000006ff */
[----:B------:R-:W-:Y:S01]  /*7090*/  FADD R88, R88, R91 ;  /* 0x0000005b58587221 */ /* 0x000fe20000000000 */
[----:B------:R-:W-:Y:S02]  /*70a0*/  IMAD.U32 R35, R72, 0x10000, RZ ;  /* 0x0001000048237824 */ /* 0x000fe400078e00ff */
[----:B0-----:R-:W-:Y:S01]  /*70b0*/  FMUL R34, R29, R34 ;  /* 0x000000221d227220 */ /* 0x001fe20000400000 */
[----:B------:R-:W-:Y:S01]  /*70c0*/  FFMA R51, R39, R51, R32 ;  /* 0x0000003327337223 */ /* 0x000fe20000000020 */
[----:B------:R-:W-:Y:S01]  /*70d0*/  SHF.L.U32 R37, R74, 0x10, RZ ;  /* 0x000000104a257819 */ /* 0x000fe200000006ff */
[----:B------:R-:W-:Y:S01]  /*70e0*/  FADD R87, R88, R87 ;  /* 0x0000005758577221 */ /* 0x000fe20000000000 */
[----:B------:R-:W-:Y:S01]  /*70f0*/  FMUL R39, R29, R36 ;  /* 0x000000241d277220 */ /* 0x000fe20000400000 */
[----:B------:R-:W-:Y:S01]  /*7100*/  SHF.L.U32 R29, R73, 0x10, RZ ;  /* 0x00000010491d7819 */ /* 0x000fe200000006ff */
[----:B------:R-:W-:Y:S01]  /*7110*/  FFMA R35, R35, R28, R34 ;  /* 0x0000001c23237223 */ /* 0x000fe20000000022 */
[----:B------:R-:W-:Y:S01]  /*7120*/  PRMT R73, R73, 0x7632, R73 ;  /* 0x0000763249497816 */ /* 0x000fe20000000049 */
[----:B------:R-:W-:Y:S01]  /*7130*/  FADD R40, R87, R40 ;  /* 0x0000002857287221 */ /* 0x000fe20000000000 */
[C---:B------:R-:W-:Y:S01]  /*7140*/  PRMT R32, R75.reuse, 0x7632, R32 ;  /* 0x000076324b207816 */ /* 0x040fe20000000020 */
[----:B------:R-:W-:-:S02]  /*7150*/  IMAD.U32 R34, R75, 0x10000, RZ ;  /* 0x000100004b227824 */ /* 0x000fc400078e00ff */
[----:B------:R-:W-:Y:S01]  /*7160*/  FFMA R37, R28, R37, R39 ;  /* 0x000000251c257223 */ /* 0x000fe20000000027 */
[----:B------:R-:W-:Y:S01]  /*7170*/  FFMA R28, R30, R29, R35 ;  /* 0x0000001d1e1c7223 */ /* 0x000fe20000000023 */
[----:B------:R-:W-:Y:S01]  /*7180*/  SHF.L.U32 R73, R73, 0x10, RZ ;  /* 0x0000001049497819 */ /* 0x000fe200000006ff */
[----:B------:R-:W-:Y:S01]  /*7190*/  FADD R40, R40, R77 ;  /* 0x0000004d28287221 */ /* 0x000fe20000000000 */
[----:B------:R-:W-:Y:S01]  /*71a0*/  SHF.L.U32 R29, R32, 0x10, RZ ;  /* 0x00000010201d7819 */ /* 0x000fe200000006ff */
[----:B------:R-:W-:Y:S01]  /*71b0*/  FADD R42, R42, R47 ;  /* 0x0000002f2a2a7221 */ /* 0x000fe20000000000 */
[----:B------:R-:W-:Y:S01]  /*71c0*/  FFMA R34, R30, R34, R37 ;  /* 0x000000221e227223 */ /* 0x000fe20000000025 */
[----:B------:R-:W-:Y:S01]  /*71d0*/  FADD R33, R40, R33 ;  /* 0x0000002128217221 */ /* 0x000fe20000000000 */
[C---:B------:R-:W-:Y:S01]  /*71e0*/  FFMA R28, R31.reuse, R73, R28 ;  /* 0x000000491f1c7223 */ /* 0x040fe2000000001c */
[----:B------:R-:W-:Y:S01]  /*71f0*/  FADD R42, R42, R51 ;  /* 0x000000332a2a7221 */ /* 0x000fe20000000000 */
[----:B------:R-:W-:-:S02]  /*7200*/  FFMA R29, R31, R29, R34 ;  /* 0x0000001d1f1d7223 */ /* 0x000fc40000000022 */
[----:B------:R-:W-:Y:S02]  /*7210*/  FADD R28, R33, R28 ;  /* 0x0000001c211c7221 */ /* 0x000fe40000000000 */
[----:B------:R-:W-:Y:S01]  /*7220*/  FADD R29, R42, R29 ;  /* 0x0000001d2a1d7221 */ /* 0x000fe20000000000 */
[----:B------:R-:W-:Y:S06]  /*7230*/  BRA.DIV UR6, `(.L_x_108) ;  /* 0x0000003206b87947 */ /* 0x000fec000b800000 */
[----:B------:R-:W0:Y:S04]  /*7240*/  SHFL.DOWN PT, R32, R28, 0x10, 0x1f ;  /* 0x0a001f001c207f89 */ /* 0x000e2800000e0000 */
[----:B------:R-:W1:Y:S01]  /*7250*/  SHFL.DOWN PT, R36, R29, 0x10, 0x1f ;  /* 0x0a001f001d247f89 */ /* 0x000e6200000e0000 */
[----:B0-----:R-:W-:Y:S01]  /*7260*/  FADD R33, R28, R32 ;  /* 0x000000201c217221 */ /* 0x001fe20000000000 */
[----:B-1----:R-:W-:-:S04]  /*7270*/  FADD R37, R29, R36 ;  /* 0x000000241d257221 */ /* 0x002fc80000000000 */
        /* <DEDUP_REMOVED lines=13> */
[----:B------:R1:W2:Y:S02]  /*7350*/  SHFL.DOWN PT, R32, R40, 0x1, 0x1f ;  /* 0x08201f0028207f89 */ /* 0x0002a400000e0000 */
[----:B01----:R-:W-:-:S07]  /*7360*/  FADD R42, R28, R33 ;  /* 0x000000211c2a7221 */ /* 0x003fce0000000000 */
.L_x_199:
[----:B--2---:R-:W-:Y:S01]  /*7370*/  FADD R33, R40, R32 ;  /* 0x0000002028217221 */ /* 0x004fe20000000000 */
[----:B------:R-:W-:Y:S06]  /*7380*/  @P2 BRA `(.L_x_107) ;  /* 0x0000000000202947 */ /* 0x000fec0003800000 */
[----:B------:R-:W-:Y:S01]  /*7390*/  FMUL R30, R42, -1.4426950216293334961 ;  /* 0xbfb8aa3b2a1e7820 */ /* 0x000fe20000400000 */
[----:B------:R-:W-:-:S05]  /*73a0*/  IMAD.WIDE.U32 R28, R97, 0x4, R44 ;  /* 0x00000004611c7825 */ /* 0x000fca00078e002c */
[----:B------:R-:W0:Y:S02]  /*73b0*/  MUFU.EX2 R30, R30 ;  /* 0x0000001e001e7308 */ /* 0x000e240000000800 */
[----:B0-----:R-:W-:-:S06]  /*73c0*/  FADD R31, R30, 1 ;  /* 0x3f8000001e1f7421 */ /* 0x001fcc0000000000 */
[----:B------:R-:W0:Y:S02]  /*73d0*/  MUFU.RCP R31, R31 ;  /* 0x0000001f001f7308 */ /* 0x000e240000001000 */
[----:B0-----:R-:W-:-:S04]  /*73e0*/  FMUL R32, R42, R31 ;  /* 0x0000001f2a207220 */ /* 0x001fc80000400000 */
[----:B------:R-:W-:-:S05]  /*73f0*/  FMUL R33, R33, R32 ;  /* 0x0000002021217220 */ /* 0x000fca0000400000 */
[----:B------:R3:W-:Y:S02]  /*7400*/  STG.E desc[UR14][R28.64], R33 ;  /* 0x000000211c007986 */ /* 0x0007e4000c10190e */
.L_x_107:
[----:B------:R-:W-:Y:S05]  /*7410*/  BSYNC B0 ;  /* 0x0000000000007941 */ /* 0x000fea0003800000 */
.L_x_106:
[----:B------:R-:W-:Y:S05]  /*7420*/  @!P1 BRA `(.L_x_109) ;  /* 0xfffffff000349947 */ /* 0x000fea000383ffff */
.L_x_105:
[----:B------:R-:W-:Y:S01]  /*7430*/  ISETP.NE.AND P0, PT, R23, RZ, PT ;  /* 0x000000ff1700720c */ /* 0x000fe20003f05270 */
[----:B------:R-:W-:Y:S05]  /*7440*/  WARPSYNC.ALL ;  /* 0x0000000000007948 */ /* 0x000fea0003800000 */
[----:B------:R-:W-:Y:S07]  /*7450*/  BAR.SYNC.DEFER_BLOCKING 0x0 ;  /* 0x0000000000007b1d */ /* 0x000fee0000010000 */
[----:B------:R-:W-:Y:S05]  /*7460*/  @P0 BRA `(.L_x_110) ;  /* 0x0000000000640947 */ /* 0x000fea0003800000 */
[----:B---3--:R-:W3:Y:S01]  /*7470*/  LDC.64 R28, c[0x0][0x400] ;  /* 0x00010000ff1c7b82 */ /* 0x008ee20000000a00 */
[----:B0-----:R-:W-:Y:S01]  /*7480*/  IMAD.MOV.U32 R33, RZ, RZ, 0x1 ;  /* 0x00000001ff217424 */ /* 0x001fe200078e00ff */
[----:B------:R-:W-:Y:S06]  /*7490*/  MEMBAR.ALL.GPU ;  /* 0x0000000000007992 */ /* 0x000fec000000a000 */
[----:B------:R-:W-:-:S00]  /*74a0*/  ERRBAR ;  /* 0x00000000000079ab */ /* 0x000fc00000000000 */
[----:B------:R-:W-:Y:S06]  /*74b0*/  CGAERRBAR ;  /* 0x00000000000075ab */ /* 0x000fec0000000000 */
[----:B012345:R-:W-:Y:S04]  /*74c0*/  CCTL.IVALL ;  /* 0x00000000ff00798f */ /* 0x03ffe80002000000 */
[----:B---3--:R-:W3:Y:S02]  /*74d0*/  ATOMG.E.ADD.STRONG.GPU PT, R31, desc[UR14][R28.64], R33 ;  /* 0x800000211c1f79a8 */ /* 0x008ee400081ef10e */
[----:B---3--:R-:W-:-:S13]  /*74e0*/  ISETP.NE.AND P0, PT, R31, R12, PT ;  /* 0x0000000c1f00720c */ /* 0x008fda0003f05270 */
[----:B------:R-:W-:Y:S05]  /*74f0*/  @!P0 BRA `(.L_x_111) ;  /* 0x0000000000208947 */ /* 0x000fea0003800000 */
[----:B------:R-:W0:Y:S01]  /*7500*/  LDC.64 R30, c[0x0][0x408] ;  /* 0x00010200ff1e7b82 */ /* 0x000e220000000a00 */
[----:B------:R-:W-:Y:S01]  /*7510*/  BSSY B0, `(.L_x_112) ;  /* 0x0000005000007945 */ /* 0x000fe20003800000 */
.L_x_113:
[----:B0-----:R-:W3:Y:S01]  /*7520*/  LDG.E.STRONG.SYS R29, desc[UR14][R30.64] ;  /* 0x0000000e1e1d7981 */ /* 0x001ee2000c1f5900 */
[----:B------:R-:W-:Y:S05]  /*7530*/  YIELD ;  /* 0x0000000000007946 */ /* 0x000fea0003800000 */
[----:B---3--:R-:W-:-:S13]  /*7540*/  ISETP.GT.U32.AND P0, PT, R29, R4, PT ;  /* 0x000000041d00720c */ /* 0x008fda0003f04070 */
[----:B------:R-:W-:Y:S05]  /*7550*/  @!P0 BRA `(.L_x_113) ;  /* 0xfffffffc00f08947 */ /* 0x000fea000383ffff */
[----:B------:R-:W-:Y:S05]  /*7560*/  BSYNC B0 ;  /* 0x0000000000007941 */ /* 0x000fea0003800000 */
.L_x_112:
[----:B------:R-:W-:Y:S05]  /*7570*/  BRA `(.L_x_114) ;  /* 0x00000000001c7947 */ /* 0x000fea0003800000 */
.L_x_111:
[----:B------:R0:W-:Y:S01]  /*7580*/  STG.E desc[UR14][R28.64], RZ ;  /* 0x000000ff1c007986 */ /* 0x0001e2000c10190e */
[----:B------:R-:W3:Y:S01]  /*7590*/  LDC.64 R30, c[0x0][0x408] ;  /* 0x00010200ff1e7b82 */ /* 0x000ee20000000a00 */
[----:B------:R-:W-:Y:S06]  /*75a0*/  MEMBAR.ALL.GPU ;  /* 0x0000000000007992 */ /* 0x000fec000000a000 */
[----:B------:R-:W-:-:S00]  /*75b0*/  ERRBAR ;  /* 0x00000000000079ab */ /* 0x000fc00000000000 */
[----:B------:R-:W-:Y:S06]  /*75c0*/  CGAERRBAR ;  /* 0x00000000000075ab */ /* 0x000fec0000000000 */
[----:B012345:R-:W-:Y:S04]  /*75d0*/  CCTL.IVALL ;  /* 0x00000000ff00798f */ /* 0x03ffe80002000000 */
[----:B---3--:R0:W5:Y:S02]  /*75e0*/  ATOMG.E.ADD.STRONG.GPU PT, RZ, desc[UR14][R30.64], R33 ;  /* 0x800000211eff79a8 */ /* 0x00816400081ef10e */
.L_x_114:
[----:B------:R-:W-:-:S07]  /*75f0*/  IADD3 R4, PT, PT, R4, 0x1, RZ ;  /* 0x0000000104047810 */ /* 0x000fce0007ffe0ff */
.L_x_110:
[----:B------:R-:W-:Y:S01]  /*7600*/  ISETP.GE.U32.AND P0, PT, R71, R70, PT ;  /* 0x000000464700720c */ /* 0x000fe20003f06070 */
[----:B------:R-:W-:Y:S05]  /*7610*/  WARPSYNC.ALL ;  /* 0x0000000000007948 */ /* 0x000fea0003800000 */
[----:B------:R-:W-:Y:S07]  /*7620*/  BAR.SYNC.DEFER_BLOCKING 0x0 ;  /* 0x0000000000007b1d */ /* 0x000fee0000010000 */
[----:B------:R-:W-:Y:S05]  /*7630*/  @P0 BRA `(.L_x_115) ;  /* 0x0000000800a40947 */ /* 0x000fea0003800000 */
.L_x_121:
[----:B------:R-:W-:Y:S01]  /*7640*/  IADD3 R49, PT, PT, R6, R71, RZ ;  /* 0x0000004706317210 */ /* 0x000fe20007ffe0ff */
[----:B------:R-:W-:Y:S01]  /*7650*/  VIADD R71, R71, 0x10 ;  /* 0x0000001047477836 */ /* 0x000fe20000000000 */
[----:B------:R-:W-:Y:S02]  /*7660*/  BSSY B0, `(.L_x_116) ;  /* 0x00000a5000007945 */ /* 0x000fe40003800000 */
[-C--:B------:R-:W-:Y:S02]  /*7670*/  ISETP.GE.U32.AND P0, PT, R49, R70.reuse, PT ;  /* 0x000000463100720c */ /* 0x080fe40003f06070 */
[----:B------:R-:W-:-:S11]  /*7680*/  ISETP.GE.U32.AND P1, PT, R71, R70, PT ;  /* 0x000000464700720c */ /* 0x000fd60003f26070 */
[----:B----4-:R-:W-:Y:S05]  /*7690*/  @P0 BRA `(.L_x_117) ;  /* 0x0000000800840947 */ /* 0x010fea0003800000 */
[----:B------:R-:W-:Y:S01]  /*76a0*/  HFMA2 R89, -RZ, RZ, 0, 0 ;  /* 0x00000000ff597431 */ /* 0x000fe200000001ff */
[----:B------:R-:W-:Y:S01]  /*76b0*/  BSSY.RECONVERGENT B1, `(.L_x_118) ;  /* 0x0000089000017945 */ /* 0x000fe20003800200 */
[----:B------:R-:W-:-:S07]  /*76c0*/  MOV R48, R15 ;  /* 0x0000000f00307202 */ /* 0x000fce0000000f00 */
.L_x_119:
[----:B0--3--:R-:W0:Y:S01]  /*76d0*/  LDC.64 R28, c[0x0][0x3f0] ;  /* 0x0000fc00ff1c7b82 */ /* 0x009e220000000a00 */
[----:B------:R-:W-:-:S04]  /*76e0*/  IMAD R47, R49, 0xc00, R48 ;  /* 0x00000c00312f7824 */ /* 0x000fc800078e0230 */
[----:B------:R-:W-:-:S05]  /*76f0*/  IMAD.WIDE.U32 R46, R47, 0x2, R64 ;  /* 0x000000022f2e7825 */ /* 0x000fca00078e0040 */
[----:B------:R-:W3:Y:S04]  /*7700*/  LDG.E.64.CONSTANT R42, desc[UR14][R46.64] ;  /* 0x0000000e2e2a7981 */ /* 0x000ee8000c1e9b00 */
[----:B------:R-:W4:Y:S04]  /*7710*/  LDG.E.64.CONSTANT R40, desc[UR14][R46.64+0x100] ;  /* 0x0001000e2e287981 */ /* 0x000f28000c1e9b00 */
[----:B------:R-:W2:Y:S04]  /*7720*/  LDG.E.64.CONSTANT R36, desc[UR14][R46.64+0x200] ;  /* 0x0002000e2e247981 */ /* 0x000ea8000c1e9b00 */
[----:B------:R-:W2:Y:S01]  /*7730*/  LDG.E.64.CONSTANT R38, desc[UR14][R46.64+0x300] ;  /* 0x0003000e2e267981 */ /* 0x000ea2000c1e9b00 */
[----:B0-----:R-:W-:-:S03]  /*7740*/  IMAD.WIDE.U32 R28, R48, 0x4, R28 ;  /* 0x00000004301c7825 */ /* 0x001fc600078e001c */
[----:B------:R-:W2:Y:S04]  /*7750*/  LDG.E.64.CONSTANT R34, desc[UR14][R46.64+0x400] ;  /* 0x0004000e2e227981 */ /* 0x000ea8000c1e9b00 */
[----:B------:R-:W2:Y:S04]  /*7760*/  LDG.E R93, desc[UR14][R28.64+0x4] ;  /* 0x0000040e1c5d7981 */ /* 0x000ea8000c1e1900 */
        /* <DEDUP_REMOVED lines=15> */
[----:B------:R-:W2:Y:S04]  /*7860*/  LDG.E.64.CONSTANT R30, desc[UR14][R46.64+0x500] ;  /* 0x0005000e2e1e7981 */ /* 0x000ea8000c1e9b00 */
[----:B------:R-:W2:Y:S04]  /*7870*/  LDG.E R68, desc[UR14][R28.64+0x800] ;  /* 0x0008000e1c447981 */ /* 0x000ea8000c1e1900 */
[----:B------:R-:W2:Y:S04]  /*7880*/  LDG.E R69, desc[UR14][R28.64+0x60c] ;  /* 0x00060c0e1c457981 */ /* 0x000ea8000c1e1900 */
[----:B------:R-:W2:Y:S04]  /*7890*/  LDG.E R67, desc[UR14][R28.64+0x808] ;  /* 0x0008080e1c437981 */ /* 0x000ea8000c1e1900 */
[----:B------:R-:W2:Y:S04]  /*78a0*/  LDG.E R51, desc[UR14][R28.64+0xa04] ;  /* 0x000a040e1c337981 */ /* 0x000ea8000c1e1900 */
[----:B------:R-:W2:Y:S04]  /*78b0*/  LDG.E R66, desc[UR14][R28.64+0x80c] ;  /* 0x00080c0e1c427981 */ /* 0x000ea8000c1e1900 */
[----:B------:R-:W2:Y:S04]  /*78c0*/  LDG.E.64.CONSTANT R32, desc[UR14][R46.64+0x600] ;  /* 0x0006000e2e207981 */ /* 0x000ea8000c1e9b00 */
[----:B------:R-:W2:Y:S04]  /*78d0*/  LDG.E R50, desc[UR14][R28.64+0xa00] ;  /* 0x000a000e1c327981 */ /* 0x000ea8000c1e1900 */
[----:B-1----:R3:W2:Y:S04]  /*78e0*/  LDG.E.64.CONSTANT R44, desc[UR14][R46.64+0x700] ;  /* 0x0007000e2e2c7981 */ /* 0x0026a8000c1e9b00 */
        /* <DEDUP_REMOVED lines=9> */
[----:B------:R0:W2:Y:S01]  /*7980*/  LDG.E R87, desc[UR14][R28.64+0xe0c] ;  /* 0x000e0c0e1c577981 */ /* 0x0000a2000c1e1900 */
[----:B------:R-:W-:-:S02]  /*7990*/  ISETP.GE.U32.AND P0, PT, R48, 0x800, PT ;  /* 0x000008003000780c */ /* 0x000fc40003f06070 */
[----:B------:R-:W-:Y:S02]  /*79a0*/  IADD3 R48, PT, PT, R48, 0x400, RZ ;  /* 0x0000040030307810 */ /* 0x000fe40007ffe0ff */
[C---:B---3--:R-:W-:Y:S02]  /*79b0*/  PRMT R46, R42.reuse, 0x7632, R46 ;  /* 0x000076322a2e7816 */ /* 0x048fe4000000002e */
[----:B------:R-:W-:Y:S02]  /*79c0*/  SHF.L.U32 R42, R42, 0x10, RZ ;  /* 0x000000102a2a7819 */ /* 0x000fe400000006ff */
[----:B----4-:R-:W-:Y:S01]  /*79d0*/  PRMT R47, R40, 0x7632, R47 ;  /* 0x00007632282f7816 */ /* 0x010fe2000000002f */
[----:B------:R-:W-:-:S03]  /*79e0*/  IMAD.U32 R46, R46, 0x10000, RZ ;  /* 0x000100002e2e7824 */ /* 0x000fc600078e00ff */
[----:B------:R-:W-:Y:S02]  /*79f0*/  SHF.L.U32 R47, R47, 0x10, RZ ;  /* 0x000000102f2f7819 */ /* 0x000fe400000006ff */
[----:B------:R-:W-:Y:S01]  /*7a00*/  SHF.L.U32 R40, R40, 0x10, RZ ;  /* 0x0000001028287819 */ /* 0x000fe200000006ff */
[----:B--2---:R-:W-:Y:S01]  /*7a10*/  FMUL R93, R46, R93 ;  /* 0x0000005d2e5d7220 */ /* 0x004fe20000400000 */
[C---:B------:R-:W-:Y:S01]  /*7a20*/  PRMT R46, R43.reuse, 0x7632, R46 ;  /* 0x000076322b2e7816 */ /* 0x040fe2000000002e */
[----:B------:R-:W-:Y:S02]  /*7a30*/  IMAD.U32 R43, R43, 0x10000, RZ ;  /* 0x000100002b2b7824 */ /* 0x000fe400078e00ff */
[----:B------:R-:W-:Y:S01]  /*7a40*/  FFMA R42, R42, R91, R93 ;  /* 0x0000005b2a2a7223 */ /* 0x000fe2000000005d */
[----:B0-----:R-:W-:Y:S01]  /*7a50*/  SHF.L.U32 R29, R46, 0x10, RZ ;  /* 0x000000102e1d7819 */ /* 0x001fe200000006ff */
[----:B------:R-:W-:Y:S01]  /*7a60*/  FMUL R47, R47, R94 ;  /* 0x0000005e2f2f7220 */ /* 0x000fe20000400000 */
[C---:B------:R-:W-:Y:S01]  /*7a70*/  PRMT R28, R41.reuse, 0x7632, R28 ;  /* 0x00007632291c7816 */ /* 0x040fe2000000001c */
[----:B------:R-:W-:-:S02]  /*7a80*/  IMAD.U32 R41, R41, 0x10000, RZ ;  /* 0x0001000029297824 */ /* 0x000fc400078e00ff */
[----:B------:R-:W-:Y:S01]  /*7a90*/  FFMA R42, R43, R90, R42 ;  /* 0x0000005a2b2a7223 */ /* 0x000fe2000000002a */
[----:B------:R-:W-:Y:S01]  /*7aa0*/  PRMT R43, R36, 0x7632, R43 ;  /* 0x00007632242b7816 */ /* 0x000fe2000000002b */
[----:B------:R-:W-:-:S03]  /*7ab0*/  FFMA R40, R40, R95, R47 ;  /* 0x0000005f28287223 */ /* 0x000fc6000000002f */
[----:B------:R-:W-:Y:S01]  /*7ac0*/  SHF.L.U32 R43, R43, 0x10, RZ ;  /* 0x000000102b2b7819 */ /* 0x000fe200000006ff */
[----:B------:R-:W-:Y:S01]  /*7ad0*/  FFMA R42, R29, R92, R42 ;  /* 0x0000005c1d2a7223 */ /* 0x000fe2000000002a */
[----:B------:R-:W-:Y:S02]  /*7ae0*/  SHF.L.U32 R29, R28, 0x10, RZ ;  /* 0x000000101c1d7819 */ /* 0x000fe400000006ff */
[----:B------:R-:W-:Y:S01]  /*7af0*/  PRMT R28, R38, 0x7632, R28 ;  /* 0x00007632261c7816 */ /* 0x000fe2000000001c */
[----:B------:R-:W-:Y:S01]  /*7b00*/  FFMA R40, R41, R96, R40 ;  /* 0x0000006029287223 */ /* 0x000fe20000000028 */
[----:B------:R-:W-:-:S03]  /*7b10*/  IMAD.U32 R41, R36, 0x10000, RZ ;  /* 0x0001000024297824 */ /* 0x000fc600078e00ff */
[----:B------:R-:W-:Y:S01]  /*7b20*/  FFMA R29, R29, R97, R40 ;  /* 0x000000611d1d7223 */ /* 0x000fe20000000028 */
[----:B------:R-:W-:Y:S01]  /*7b30*/  SHF.L.U32 R40, R28, 0x10, RZ ;  /* 0x000000101c287819 */ /* 0x000fe200000006ff */
[----:B------:R-:W-:Y:S01]  /*7b40*/  FMUL R98, R43, R98 ;  /* 0x000000622b627220 */ /* 0x000fe20000400000 */
[C---:B------:R-:W-:Y:S02]  /*7b50*/  PRMT R28, R37.reuse, 0x7632, R28 ;  /* 0x00007632251c7816 */ /* 0x040fe4000000001c */
[----:B------:R-:W-:Y:S01]  /*7b60*/  SHF.L.U32 R36, R37, 0x10, RZ ;  /* 0x0000001025247819 */ /* 0x000fe200000006ff */
[----:B------:R-:W-:Y:S01]  /*7b70*/  FFMA R41, R41, R88, R98 ;  /* 0x0000005829297223 */ /* 0x000fe20000000062 */
[----:B------:R-:W-:Y:S01]  /*7b80*/  SHF.L.U32 R37, R28, 0x10, RZ ;  /* 0x000000101c257819 */ /* 0x000fe200000006ff */
[----:B------:R-:W-:Y:S01]  /*7b90*/  FMUL R77, R40, R77 ;  /* 0x0000004d284d7220 */ /* 0x000fe20000400000 */
[----:B------:R-:W-:Y:S01]  /*7ba0*/  PRMT R40, R34, 0x7632, R40 ;  /* 0x0000763222287816 */ /* 0x000fe20000000028 */
[----:B------:R-:W-:Y:S01]  /*7bb0*/  FADD R42, R42, R89 ;  /* 0x000000592a2a7221 */ /* 0x000fe20000000000 */
[----:B------:R-:W-:-:S02]  /*7bc0*/  IMAD.U32 R38, R38, 0x10000, RZ ;  /* 0x0001000026267824 */ /* 0x000fc400078e00ff */
[----:B------:R-:W-:Y:S01]  /*7bd0*/  FFMA R36, R36, R76, R41 ;  /* 0x0000004c24247223 */ /* 0x000fe20000000029 */
[----:B------:R-:W-:Y:S01]  /*7be0*/  SHF.L.U32 R28, R39, 0x10, RZ ;  /* 0x00000010271c7819 */ /* 0x000fe200000006ff */
[----:B------:R-:W-:Y:S02]  /*7bf0*/  IMAD.U32 R41, R40, 0x10000, RZ ;  /* 0x0001000028297824 */ /* 0x000fe400078e00ff */
[----:B------:R-:W-:Y:S01]  /*7c00*/  FADD R29, R42, R29 ;  /* 0x0000001d2a1d7221 */ /* 0x000fe20000000000 */
[----:B------:R-:W-:Y:S01]  /*7c10*/  FFMA R36, R37, R75, R36 ;  /* 0x0000004b25247223 */ /* 0x000fe20000000024 */
[----:B------:R-:W-:Y:S02]  /*7c20*/  PRMT R39, R39, 0x7632, R39 ;  /* 0x0000763227277816 */ /* 0x000fe40000000027 */
[----:B------:R-:W-:Y:S01]  /*7c30*/  SHF.L.U32 R37, R34, 0x10, RZ ;  /* 0x0000001022257819 */ /* 0x000fe200000006ff */
[----:B------:R-:W-:Y:S01]  /*7c40*/  FFMA R73, R38, R73, R77 ;  /* 0x0000004926497223 */ /* 0x000fe2000000004d */
[----:B------:R-:W-:Y:S01]  /*7c50*/  SHF.L.U32 R39, R39, 0x10, RZ ;  /* 0x0000001027277819 */ /* 0x000fe200000006ff */
[----:B------:R-:W-:Y:S01]  /*7c60*/  FADD R29, R29, R36 ;  /* 0x000000241d1d7221 */ /* 0x000fe20000000000 */
[----:B------:R-:W-:Y:S01]  /*7c70*/  FMUL R72, R41, R72 ;  /* 0x0000004829487220 */ /* 0x000fe20000400000 */
[C---:B------:R-:W-:Y:S01]  /*7c80*/  PRMT R34, R35.reuse, 0x7632, R34 ;  /* 0x0000763223227816 */ /* 0x040fe20000000022 */
[----:B------:R-:W-:-:S02]  /*7c90*/  IMAD.U32 R35, R35, 0x10000, RZ ;  /* 0x0001000023237824 */ /* 0x000fc400078e00ff */
[----:B------:R-:W-:Y:S01]  /*7ca0*/  FFMA R28, R28, R74, R73 ;  /* 0x0000004a1c1c7223 */ /* 0x000fe20000000049 */
[----:B------:R-:W-:Y:S01]  /*7cb0*/  PRMT R36, R30, 0x7632, R36 ;  /* 0x000076321e247816 */ /* 0x000fe20000000024 */
[----:B------:R-:W-:-:S03]  /*7cc0*/  FFMA R68, R37, R68, R72 ;  /* 0x0000004425447223 */ /* 0x000fc60000000048 */
[----:B------:R-:W-:Y:S02]  /*7cd0*/  SHF.L.U32 R36, R36, 0x10, RZ ;  /* 0x0000001024247819 */ /* 0x000fe400000006ff */
[----:B------:R-:W-:Y:S01]  /*7ce0*/  SHF.L.U32 R34, R34, 0x10, RZ ;  /* 0x0000001022227819 */ /* 0x000fe200000006ff */
[----:B------:R-:W-:Y:S01]  /*7cf0*/  FFMA R28, R39, R69, R28 ;  /* 0x00000045271c7223 */ /* 0x000fe2000000001c */
[----:B------:R-:W-:-:S03]  /*7d00*/  FFMA R35, R35, R67, R68 ;  /* 0x0000004323237223 */ /* 0x000fc60000000044 */
[----:B------:R-:W-:Y:S01]  /*7d10*/  FADD R28, R29, R28 ;  /* 0x0000001c1d1c7221 */ /* 0x000fe20000000000 */
[----:B------:R-:W-:Y:S02]  /*7d20*/  IMAD.U32 R29, R30, 0x10000, RZ ;  /* 0x000100001e1d7824 */ /* 0x000fe400078e00ff */
[----:B------:R-:W-:Y:S01]  /*7d30*/  FMUL R36, R36, R51 ;  /* 0x0000003324247220 */ /* 0x000fe20000400000 */
[C---:B------:R-:W-:Y:S01]  /*7d40*/  PRMT R30, R31.reuse, 0x7632, R30 ;  /* 0x000076321f1e7816 */ /* 0x040fe2000000001e */
[----:B------:R-:W-:Y:S01]  /*7d50*/  FFMA R35, R34, R66, R35 ;  /* 0x0000004222237223 */ /* 0x000fe20000000023 */
[----:B------:R-:W-:Y:S02]  /*7d60*/  SHF.L.U32 R31, R31, 0x10, RZ ;  /* 0x000000101f1f7819 */ /* 0x000fe400000006ff */
[----:B------:R-:W-:Y:S01]  /*7d70*/  PRMT R34, R32, 0x7632, R34 ;  /* 0x0000763220227816 */ /* 0x000fe20000000022 */
[----:B------:R-:W-:-:S03]  /*7d80*/  FFMA R36, R29, R50, R36 ;  /* 0x000000321d247223 */ /* 0x000fc60000000024 */
[----:B------:R-:W-:Y:S02]  /*7d90*/  SHF.L.U32 R34, R34, 0x10, RZ ;  /* 0x0000001022227819 */ /* 0x000fe400000006ff */
[----:B------:R-:W-:Y:S01]  /*7da0*/  PRMT R29, R44, 0x7632, R29 ;  /* 0x000076322c1d7816 */ /* 0x000fe2000000001d */
[----:B------:R-:W-:Y:S01]  /*7db0*/  FADD R28, R28, R35 ;  /* 0x000000231c1c7221 */ /* 0x000fe20000000000 */
[----:B------:R-:W-:Y:S02]  /*7dc0*/  IMAD.U32 R30, R30, 0x10000, RZ ;  /* 0x000100001e1e7824 */ /* 0x000fe400078e00ff */
[----:B------:R-:W-:Y:S01]  /*7dd0*/  FFMA R31, R31, R85, R36 ;  /* 0x000000551f1f7223 */ /* 0x000fe20000000024 */
[----:B------:R-:W-:Y:S02]  /*7de0*/  SHF.L.U32 R35, R29, 0x10, RZ ;  /* 0x000000101d237819 */ /* 0x000fe400000006ff */
[----:B------:R-:W-:Y:S01]  /*7df0*/  SHF.L.U32 R29, R32, 0x10, RZ ;  /* 0x00000010201d7819 */ /* 0x000fe200000006ff */
[----:B------:R-:W-:Y:S01]  /*7e00*/  FMUL R34, R34, R83 ;  /* 0x0000005322227220 */ /* 0x000fe20000400000 */
[----:B------:R-:W-:Y:S01]  /*7e10*/  SHF.L.U32 R32, R33, 0x10, RZ ;  /* 0x0000001021207819 */ /* 0x000fe200000006ff */
[----:B------:R-:W-:-:S02]  /*7e20*/  IMAD.U32 R44, R44, 0x10000, RZ ;  /* 0x000100002c2c7824 */ /* 0x000fc400078e00ff */
[----:B------:R-:W-:Y:S01]  /*7e30*/  FFMA R31, R30, R86, R31 ;  /* 0x000000561e1f7223 */ /* 0x000fe2000000001f */
[----:B------:R-:W-:Y:S01]  /*7e40*/  PRMT R30, R33, 0x7632, R30 ;  /* 0x00007632211e7816 */ /* 0x000fe2000000001e */
[----:B------:R-:W-:Y:S01]  /*7e50*/  FMUL R35, R35, R82 ;  /* 0x0000005223237220 */ /* 0x000fe20000400000 */
[----:B------:R-:W-:Y:S01]  /*7e60*/  PRMT R33, R45, 0x7632, R33 ;  /* 0x000076322d217816 */ /* 0x000fe20000000021 */
[----:B------:R-:W-:Y:S01]  /*7e70*/  FFMA R29, R29, R84, R34 ;  /* 0x000000541d1d7223 */ /* 0x000fe20000000022 */
[----:B------:R-:W-:Y:S01]  /*7e80*/  SHF.L.U32 R45, R45, 0x10, RZ ;  /* 0x000000102d2d7819 */ /* 0x000fe200000006ff */
[----:B------:R-:W-:Y:S02]  /*7e90*/  IMAD.U32 R30, R30, 0x10000, RZ ;  /* 0x000100001e1e7824 */ /* 0x000fe400078e00ff */
[----:B------:R-:W-:Y:S01]  /*7ea0*/  FFMA R44, R44, R79, R35 ;  /* 0x0000004f2c2c7223 */ /* 0x000fe20000000023 */
[----:B------:R-:W-:Y:S01]  /*7eb0*/  SHF.L.U32 R33, R33, 0x10, RZ ;  /* 0x0000001021217819 */ /* 0x000fe200000006ff */
[----:B------:R-:W-:Y:S01]  /*7ec0*/  FFMA R29, R32, R78, R29 ;  /* 0x0000004e201d7223 */ /* 0x000fe2000000001d */
[----:B------:R-:W-:Y:S01]  /*7ed0*/  FADD R28, R28, R31 ;  /* 0x0000001f1c1c7221 */ /* 0x000fe20000000000 */
[----:B------:R-:W-:-:S02]  /*7ee0*/  FFMA R44, R45, R81, R44 ;  /* 0x000000512d2c7223 */ /* 0x000fc4000000002c */
[----:B------:R-:W-:Y:S02]  /*7ef0*/  FFMA R29, R30, R80, R29 ;  /* 0x000000501e1d7223 */ /* 0x000fe4000000001d */
[----:B------:R-:W-:Y:S02]  /*7f00*/  FFMA R33, R33, R87, R44 ;  /* 0x0000005721217223 */ /* 0x000fe4000000002c */
[----:B------:R-:W-:-:S04]  /*7f10*/  FADD R28, R28, R29 ;  /* 0x0000001d1c1c7221 */ /* 0x000fc80000000000 */
[----:B------:R-:W-:Y:S01]  /*7f20*/  FADD R89, R28, R33 ;  /* 0x000000211c597221 */ /* 0x000fe20000000000 */
[----:B------:R-:W-:Y:S06]  /*7f30*/  @!P0 BRA `(.L_x_119) ;  /* 0xfffffff400e48947 */ /* 0x000fec000383ffff */
[----:B------:R-:W-:Y:S05]  /*7f40*/  BSYNC.RECONVERGENT B1 ;  /* 0x0000000000017941 */ /* 0x000fea0003800200 */
.L_x_118:
        /* <DEDUP_REMOVED lines=12> */
.L_x_206:
[----:B01----:R-:W-:Y:S01]  /*8010*/  FADD R35, R35, R32 ;  /* 0x0000002023237221 */ /* 0x003fe20000000000 */
[----:B------:R-:W-:Y:S06]  /*8020*/  @P2 BRA `(.L_x_117) ;  /* 0x0000000000202947 */ /* 0x000fec0003800000 */
[----:B------:R-:W0:Y:S08]  /*8030*/  LDC.64 R28, c[0x0][0x3c8] ;  /* 0x0000f200ff1c7b82 */ /* 0x000e300000000a00 */
[----:B------:R-:W1:Y:S01]  /*8040*/  LDC.64 R30, c[0x0][0x3b8] ;  /* 0x0000ee00ff1e7b82 */ /* 0x000e620000000a00 */
[----:B0-----:R-:W-:-:S06]  /*8050*/  IMAD.WIDE.U32 R28, R49, 0x4, R28 ;  /* 0x00000004311c7825 */ /* 0x001fcc00078e001c */
[----:B------:R-:W2:Y:S01]  /*8060*/  LDG.E R28, desc[UR14][R28.64] ;  /* 0x0000000e1c1c7981 */ /* 0x000ea2000c1e1900 */
[----:B-1----:R-:W-:-:S04]  /*8070*/  IMAD.WIDE.U32 R30, R49, 0x2, R30 ;  /* 0x00000002311e7825 */ /* 0x002fc800078e001e */
[----:B--2---:R-:W-:-:S05]  /*8080*/  FADD R32, R35, R28 ;  /* 0x0000001c23207221 */ /* 0x004fca0000000000 */
[----:B------:R-:W-:-:S05]  /*8090*/  F2FP.BF16.F32.PACK_AB R32, RZ, R32 ;  /* 0x00000020ff20723e */ /* 0x000fca00000010ff */
[----:B------:R4:W-:Y:S02]  /*80a0*/  STG.E.U16 desc[UR14][R30.64], R32 ;  /* 0x000000201e007986 */ /* 0x0009e4000c10150e */
.L_x_117:
[----:B------:R-:W-:Y:S05]  /*80b0*/  BSYNC B0 ;  /* 0x0000000000007941 */ /* 0x000fea0003800000 */
.L_x_116:
[----:B------:R-:W-:Y:S05]  /*80c0*/  @!P1 BRA `(.L_x_121) ;  /* 0xfffffff4005c9947 */ /* 0x000fea000383ffff */
.L_x_115:
[----:B------:R-:W-:Y:S01]  /*80d0*/  ISETP.NE.AND P0, PT, R23, RZ, PT ;  /* 0x000000ff1700720c */ /* 0x000fe20003f05270 */
[----:B------:R-:W-:Y:S05]  /*80e0*/  WARPSYNC.ALL ;  /* 0x0000000000007948 */ /* 0x000fea0003800000 */
[----:B------:R-:W-:Y:S07]  /*80f0*/  BAR.SYNC.DEFER_BLOCKING 0x0 ;  /* 0x0000000000007b1d */ /* 0x000fee0000010000 */
[----:B------:R-:W-:Y:S05]  /*8100*/  @P0 BRA `(.L_x_122) ;  /* 0x0000000000640947 */ /* 0x000fea0003800000 */
[----:B0--3--:R-:W4:Y:S01]  /*8110*/  LDC.64 R28, c[0x0][0x400] ;  /* 0x00010000ff1c7b82 */ /* 0x009f220000000a00 */
[----:B------:R-:W-:Y:S01]  /*8120*/  IMAD.MOV.U32 R33, RZ, RZ, 0x1 ;  /* 0x00000001ff217424 */ /* 0x000fe200078e00ff */
[----:B------:R-:W-:Y:S06]  /*8130*/  MEMBAR.ALL.GPU ;  /* 0x0000000000007992 */ /* 0x000fec000000a000 */
[----:B------:R-:W-:-:S00]  /*8140*/  ERRBAR ;  /* 0x00000000000079ab */ /* 0x000fc00000000000 */
[----:B------:R-:W-:Y:S06]  /*8150*/  CGAERRBAR ;  /* 0x00000000000075ab */ /* 0x000fec0000000000 */
[----:B012345:R-:W-:Y:S04]  /*8160*/  CCTL.IVALL ;  /* 0x00000000ff00798f */ /* 0x03ffe80002000000 */
[----:B----4-:R-:W3:Y:S02]  /*8170*/  ATOMG.E.ADD.STRONG.GPU PT, R31, desc[UR14][R28.64], R33 ;  /* 0x800000211c1f79a8 */ /* 0x010ee400081ef10e */
[----:B---3--:R-:W-:-:S13]  /*8180*/  ISETP.NE.AND P0, PT, R31, R12, PT ;  /* 0x0000000c1f00720c */ /* 0x008fda0003f05270 */
[----:B------:R-:W-:Y:S05]  /*8190*/  @!P0 BRA `(.L_x_123) ;  /* 0x0000000000208947 */ /* 0x000fea0003800000 */
[----:B------:R-:W0:Y:S01]  /*81a0*/  LDC.64 R30, c[0x0][0x408] ;  /* 0x00010200ff1e7b82 */ /* 0x000e220000000a00 */
[----:B------:R-:W-:Y:S01]  /*81b0*/  BSSY B0, `(.L_x_124) ;  /* 0x0000005000007945 */ /* 0x000fe20003800000 */
.L_x_125:
[----:B0-----:R-:W3:Y:S01]  /*81c0*/  LDG.E.STRONG.SYS R29, desc[UR14][R30.64] ;  /* 0x0000000e1e1d7981 */ /* 0x001ee2000c1f5900 */
[----:B------:R-:W-:Y:S05]  /*81d0*/  YIELD ;  /* 0x0000000000007946 */ /* 0x000fea0003800000 */
[----:B---3--:R-:W-:-:S13]  /*81e0*/  ISETP.GT.U32.AND P0, PT, R29, R4, PT ;  /* 0x000000041d00720c */ /* 0x008fda0003f04070 */
[----:B------:R-:W-:Y:S05]  /*81f0*/  @!P0 BRA `(.L_x_125) ;  /* 0xfffffffc00f08947 */ /* 0x000fea000383ffff */
[----:B------:R-:W-:Y:S05]  /*8200*/  BSYNC B0 ;  /* 0x0000000000007941 */ /* 0x000fea0003800000 */
.L_x_124:
[----:B------:R-:W-:Y:S05]  /*8210*/  BRA `(.L_x_126) ;  /* 0x00000000001c7947 */ /* 0x000fea0003800000 */
.L_x_123:
[----:B------:R0:W-:Y:S01]  /*8220*/  STG.E desc[UR14][R28.64], RZ ;  /* 0x000000ff1c007986 */ /* 0x0001e2000c10190e */
[----:B------:R-:W3:Y:S01]  /*8230*/  LDC.64 R30, c[0x0][0x408] ;  /* 0x00010200ff1e7b82 */ /* 0x000ee20000000a00 */
[----:B------:R-:W-:Y:S06]  /*8240*/  MEMBAR.ALL.GPU ;  /* 0x0000000000007992 */ /* 0x000fec000000a000 */
[----:B------:R-:W-:-:S00]  /*8250*/  ERRBAR ;  /* 0x00000000000079ab */ /* 0x000fc00000000000 */
[----:B------:R-:W-:Y:S06]  /*8260*/  CGAERRBAR ;  /* 0x00000000000075ab */ /* 0x000fec0000000000 */
[----:B012345:R-:W-:Y:S04]  /*8270*/  CCTL.IVALL ;  /* 0x00000000ff00798f */ /* 0x03ffe80002000000 */
[----:B---3--:R0:W5:Y:S02]  /*8280*/  ATOMG.E.ADD.STRONG.GPU PT, RZ, desc[UR14][R30.64], R33 ;  /* 0x800000211eff79a8 */ /* 0x00816400081ef10e */
.L_x_126:
[----:B------:R-:W-:-:S07]  /*8290*/  IADD3 R4, PT, PT, R4, 0x1, RZ ;  /* 0x0000000104047810 */ /* 0x000fce0007ffe0ff */
.L_x_122:
[----:B------:R-:W-:Y:S01]  /*82a0*/  LOP3.LUT P0, RZ, R22, 0x200, RZ, 0xc0, !PT ;  /* 0x0000020016ff7812 */ /* 0x000fe2000780c0ff */
[----:B------:R-:W-:Y:S05]  /*82b0*/  WARPSYNC.ALL ;  /* 0x0000000000007948 */ /* 0x000fea0003800000 */
[----:B------:R-:W-:Y:S07]  /*82c0*/  BAR.SYNC.DEFER_BLOCKING 0x0 ;  /* 0x0000000000007b1d */ /* 0x000fee0000010000 */
[----:B------:R-:W-:Y:S05]  /*82d0*/  @P0 BRA `(.L_x_127) ;  /* 0xffffff8c006c0947 */ /* 0x000fea000383ffff */
.L_x_11:
[----:B------:R-:W-:-:S13]  /*82e0*/  ISETP.NE.AND P0, PT, R2, RZ, PT ;  /* 0x000000ff0200720c */ /* 0x000fda0003f05270 */
[----:B------:R-:W-:Y:S05]  /*82f0*/  @P0 EXIT ;  /* 0x000000000000094d */ /* 0x000fea0003800000 */
[----:B------:R-:W0:Y:S01]  /*8300*/  LDC.64 R4, c[0x0][0x3b8] ;  /* 0x0000ee00ff047b82 */ /* 0x000e220000000a00 */
[----:B------:R-:W-:Y:S01]  /*8310*/  HFMA2 R0, -RZ, RZ, 0, 0 ;  /* 0x00000000ff007431 */ /* 0x000fe200000001ff */
[----:B------:R-:W-:Y:S01]  /*8320*/  BSSY.RECONVERGENT B0, `(.L_x_128) ;  /* 0x000001c000007945 */ /* 0x000fe20003800200 */
[----:B------:R-:W-:-:S05]  /*8330*/  LOP3.LUT R10, R23, 0x1f, RZ, 0xc0, !PT ;  /* 0x0000001f170a7812 */ /* 0x000fca00078ec0ff */
[----:B-----5:R-:W2:Y:S01]  /*8340*/  LDC.64 R2, c[0x0][0x3c0] ;  /* 0x0000f000ff027b82 */ /* 0x020ea20000000a00 */
[----:B0-----:R-:W-:-:S04]  /*8350*/  IMAD.WIDE.U32 R4, R23, 0x2, R4 ;  /* 0x0000000217047825 */ /* 0x001fc800078e0004 */
[----:B-1----:R-:W-:Y:S01]  /*8360*/  IMAD.MOV.U32 R9, RZ, RZ, R5 ;  /* 0x000000ffff097224 */ /* 0x002fe200078e0005 */
[----:B------:R-:W-:Y:S01]  /*8370*/  MOV R8, R4 ;  /* 0x0000000400087202 */ /* 0x000fe20000000f00 */
[----:B------:R-:W-:Y:S02]  /*8380*/  IMAD.MOV.U32 R4, RZ, RZ, R23 ;  /* 0x000000ffff047224 */ /* 0x000fe400078e0017 */
[----:B--2---:R-:W-:-:S04]  /*8390*/  IMAD.WIDE.U32 R2, R23, 0x4, R2 ;  /* 0x0000000417027825 */ /* 0x004fc800078e0002 */
[----:B------:R-:W-:Y:S01]  /*83a0*/  IMAD.MOV.U32 R6, RZ, RZ, R2 ;  /* 0x000000ffff067224 */ /* 0x000fe200078e0002 */
[----:B------:R-:W-:Y:S02]  /*83b0*/  MOV R12, R2 ;  /* 0x00000002000c7202 */ /* 0x000fe40000000f00 */
[-C--:B------:R-:W-:Y:S02]  /*83c0*/  MOV R13, R3.reuse ;  /* 0x00000003000d7202 */ /* 0x080fe40000000f00 */
[----:B------:R-:W-:-:S07]  /*83d0*/  MOV R7, R3 ;  /* 0x0000000300077202 */ /* 0x000fce0000000f00 */
.L_x_129:
[----:B0-----:R-:W-:Y:S02]  /*83e0*/  MOV R2, R8 ;  /* 0x0000000800027202 */ /* 0x001fe40000000f00 */
[----:B------:R-:W-:-:S05]  /*83f0*/  MOV R3, R9 ;  /* 0x0000000900037202 */ /* 0x000fca0000000f00 */
[----:B------:R0:W2:Y:S01]  /*8400*/  LDG.E.U16 R2, desc[UR14][R2.64] ;  /* 0x0000000e02027981 */ /* 0x0000a2000c1e1500 */
[C---:B------:R-:W-:Y:S01]  /*8410*/  ISETP.GE.U32.AND P0, PT, R4.reuse, 0x200, PT ;  /* 0x000002000400780c */ /* 0x040fe20003f06070 */
[----:B------:R-:W-:Y:S01]  /*8420*/  VIADD R4, R4, 0x200 ;  /* 0x0000020004047836 */ /* 0x000fe20000000000 */
[----:B------:R-:W-:-:S04]  /*8430*/  IADD3 R8, P2, PT, R8, 0x400, RZ ;  /* 0x0000040008087810 */ /* 0x000fc80007f5e0ff */
[----:B------:R-:W-:Y:S02]  /*8440*/  IADD3.X R9, PT, PT, RZ, R9, RZ, P2, !PT ;  /* 0x00000009ff097210 */ /* 0x000fe400017fe4ff */
[----:B0-----:R-:W-:Y:S01]  /*8450*/  MOV R3, R7 ;  /* 0x0000000700037202 */ /* 0x001fe20000000f00 */
[----:B--2---:R-:W-:Y:S01]  /*8460*/  IMAD.U32 R5, R2, 0x10000, RZ ;  /* 0x0001000002057824 */ /* 0x004fe200078e00ff */
[----:B------:R-:W-:Y:S02]  /*8470*/  MOV R2, R6 ;  /* 0x0000000600027202 */ /* 0x000fe40000000f00 */
[----:B------:R-:W-:Y:S01]  /*8480*/  IADD3 R6, P1, PT, R6, 0x800, RZ ;  /* 0x0000080006067810 */ /* 0x000fe20007f3e0ff */
[----:B------:R-:W-:Y:S02]  /*8490*/  FFMA R11, R5, R5, R0 ;  /* 0x00000005050b7223 */ /* 0x000fe40000000000 */
[----:B------:R0:W-:Y:S01]  /*84a0*/  STG.E desc[UR14][R2.64], R5 ;  /* 0x0000000502007986 */ /* 0x0001e2000c10190e */
[----:B------:R-:W-:Y:S01]  /*84b0*/  IADD3.X R7, PT, PT, RZ, R7, RZ, P1, !PT ;  /* 0x00000007ff077210 */ /* 0x000fe20000ffe4ff */
[----:B------:R-:W-:Y:S01]  /*84c0*/  IMAD.MOV.U32 R0, RZ, RZ, R11 ;  /* 0x000000ffff007224 */ /* 0x000fe200078e000b */
[----:B------:R-:W-:Y:S07]  /*84d0*/  @!P0 BRA `(.L_x_129) ;  /* 0xfffffffc00c08947 */ /* 0x000fee000383ffff */
[----:B------:R-:W-:Y:S05]  /*84e0*/  BSYNC.RECONVERGENT B0 ;  /* 0x0000000000007941 */ /* 0x000fea0003800200 */
.L_x_128:
[----:B------:R-:W1:Y:S01]  /*84f0*/  SHFL.DOWN PT, R0, R11, 0x10, 0x1f ;  /* 0x0a001f000b007f89 */ /* 0x000e6200000e0000 */
[----:B------:R-:W-:Y:S02]  /*8500*/  ISETP.NE.AND P1, PT, R10, RZ, PT ;  /* 0x000000ff0a00720c */ /* 0x000fe40003f25270 */
[----:B------:R-:W-:-:S11]  /*8510*/  ISETP.GT.U32.AND P0, PT, R23, 0x1f, PT ;  /* 0x0000001f1700780c */ /* 0x000fd60003f04070 */
[----:B------:R-:W2:Y:S01]  /*8520*/  @!P1 S2R R8, SR_CgaCtaId ;  /* 0x0000000000089919 */ /* 0x000ea20000008800 */
[----:B------:R-:W-:Y:S02]  /*8530*/  @!P1 MOV R7, 0x400 ;  /* 0x0000040000079802 */ /* 0x000fe40000000f00 */
[----:B------:R-:W-:-:S04]  /*8540*/  @!P1 SHF.R.U32.HI R6, RZ, 0x3, R23 ;  /* 0x00000003ff069819 */ /* 0x000fc80000011617 */
[----:B------:R-:W-:Y:S01]  /*8550*/  @!P1 LOP3.LUT R6, R6, 0x7c, RZ, 0xc0, !PT ;  /* 0x0000007c06069812 */ /* 0x000fe200078ec0ff */
[----:B-1----:R-:W-:-:S05]  /*8560*/  FADD R0, R11, R0 ;  /* 0x000000000b007221 */ /* 0x002fca0000000000 */
[----:B0-----:R-:W0:Y:S01]  /*8570*/  SHFL.DOWN PT, R3, R0, 0x8, 0x1f ;  /* 0x09001f0000037f89 */ /* 0x001e2200000e0000 */
[----:B--2---:R-:W-:-:S04]  /*8580*/  @!P1 LEA R7, R8, R7, 0x18 ;  /* 0x0000000708079211 */ /* 0x004fc800078ec0ff */
[----:B------:R-:W-:Y:S01]  /*8590*/  @!P1 IADD3 R6, PT, PT, R6, R7, RZ ;  /* 0x0000000706069210 */ /* 0x000fe20007ffe0ff */
        /* <DEDUP_REMOVED lines=11> */
[----:B------:R-:W-:-:S12]  /*8650*/  UMOV UR4, 0xffffffff ;  /* 0xffffffff00047882 */ /* 0x000fd80000000000 */
[----:B0-----:R-:W0:Y:S01]  /*8660*/  @!P0 S2R R3, SR_CgaCtaId ;  /* 0x0000000000038919 */ /* 0x001e220000008800 */
[----:B------:R-:W-:-:S04]  /*8670*/  @!P0 MOV R0, 0x400 ;  /* 0x0000040000008802 */ /* 0x000fc80000000f00 */
[----:B0-----:R-:W-:Y:S02]  /*8680*/  @!P0 LEA R3, R3, R0, 0x18 ;  /* 0x0000000003038211 */ /* 0x001fe400078ec0ff */
[----:B------:R-:W-:-:S03]  /*8690*/  MOV R0, RZ ;  /* 0x000000ff00007202 */ /* 0x000fc60000000f00 */
[----:B------:R-:W-:-:S05]  /*86a0*/  @!P0 IMAD R2, R10, 0x4, R3 ;  /* 0x000000040a028824 */ /* 0x000fca00078e0203 */
[----:B------:R0:W1:Y:S01]  /*86b0*/  @!P0 LDS R0, [R2] ;  /* 0x0000000002008984 */ /* 0x0000620000000800 */
[----:B------:R-:W-:Y:S05]  /*86c0*/  BRA.DIV UR4, `(.L_x_131) ;  /* 0x0000002604407947 */ /* 0x000fea000b800000 */
[----:B-1--4-:R-:W0:Y:S02]  /*86d0*/  SHFL.DOWN PT, R32, R0, 0x10, 0x1f ;  /* 0x0a001f0000207f89 */ /* 0x012e2400000e0000 */
        /* <DEDUP_REMOVED lines=8> */
.L_x_212:
[----:B-1----:R-:W-:Y:S01]  /*8760*/  FADD R32, R5, R32 ;  /* 0x0000002005207221 */ /* 0x002fe20000000000 */
[----:B------:R-:W-:Y:S06]  /*8770*/  @P1 BRA `(.L_x_130) ;  /* 0x0000000000281947 */ /* 0x000fec0003800000 */
[----:B------:R-:W-:Y:S01]  /*8780*/  HFMA2 R3, -RZ, RZ, 0.8125, 0 ;  /* 0x3a800000ff037431 */ /* 0x000fe200000001ff */
[----:B------:R-:W1:Y:S01]  /*8790*/  S2UR UR5, SR_CgaCtaId ;  /* 0x00000000000579c3 */ /* 0x000e620000008800 */
[----:B------:R-:W-:-:S03]  /*87a0*/  UMOV UR4, 0x400 ;  /* 0x0000040000047882 */ /* 0x000fc60000000000 */
[----:B------:R-:W-:-:S05]  /*87b0*/  FFMA R0, R32, R3, 9.9999999747524270788e-07 ;  /* 0x358637bd20007423 */ /* 0x000fca0000000003 */
[----:B------:R-:W-:Y:S01]  /*87c0*/  FSETP.GEU.AND P0, PT, |R0|, 1.175494350822287508e-38, PT ;  /* 0x008000000000780b */ /* 0x000fe20003f0e200 */
[----:B-1----:R-:W-:-:S12]  /*87d0*/  ULEA UR4, UR5, UR4, 0x18 ;  /* 0x0000000405047291 */ /* 0x002fd8000f8ec0ff */
[----:B------:R-:W-:-:S04]  /*87e0*/  @!P0 FMUL R0, R0, 16777216 ;  /* 0x4b80000000008820 */ /* 0x000fc80000400000 */
[----:B------:R-:W1:Y:S02]  /*87f0*/  MUFU.RSQ R2, R0 ;  /* 0x0000000000027308 */ /* 0x000e640000001400 */
[----:B-1----:R-:W-:-:S05]  /*8800*/  @!P0 FMUL R2, R2, 4096 ;  /* 0x4580000002028820 */ /* 0x002fca0000400000 */
[----:B------:R1:W-:Y:S02]  /*8810*/  STS [UR4], R2 ;  /* 0x00000002ff007988 */ /* 0x0003e40008000804 */
.L_x_130:
[----:B------:R-:W-:Y:S05]  /*8820*/  WARPSYNC.ALL ;  /* 0x0000000000007948 */ /* 0x000fea0003800000 */
[----:B------:R-:W2:Y:S08]  /*8830*/  S2UR UR5, SR_CgaCtaId ;  /* 0x00000000000579c3 */ /* 0x000eb00000008800 */
[----:B------:R-:W-:Y:S06]  /*8840*/  BAR.SYNC.DEFER_BLOCKING 0x0 ;  /* 0x0000000000007b1d */ /* 0x000fec0000010000 */
[----:B------:R-:W-:-:S02]  /*8850*/  UMOV UR4, 0x400 ;  /* 0x0000040000047882 */ /* 0x000fc40000000000 */
[----:B01----:R-:W0:Y:S08]  /*8860*/  LDC.64 R2, c[0x0][0x3f8] ;  /* 0x0000fe00ff027b82 */ /* 0x003e300000000a00 */
[----:B------:R-:W1:Y:S01]  /*8870*/  LDC.64 R4, c[0x0][0x390] ;  /* 0x0000e400ff047b82 */ /* 0x000e620000000a00 */
[----:B--2---:R-:W-:Y:S01]  /*8880*/  ULEA UR4, UR5, UR4, 0x18 ;  /* 0x0000000405047291 */ /* 0x004fe2000f8ec0ff */
[----:B0-----:R-:W-:-:S08]  /*8890*/  IMAD.WIDE.U32 R2, R23, 0x4, R2 ;  /* 0x0000000417027825 */ /* 0x001fd000078e0002 */
[----:B------:R-:W0:Y:S01]  /*88a0*/  LDS R0, [UR4] ;  /* 0x00000004ff007984 */ /* 0x000e220008000800 */
[----:B------:R-:W-:Y:S01]  /*88b0*/  IMAD.MOV.U32 R11, RZ, RZ, R3 ;  /* 0x000000ffff0b7224 */ /* 0x000fe200078e0003 */
[----:B------:R-:W-:Y:S01]  /*88c0*/  MOV R10, R2 ;  /* 0x00000002000a7202 */ /* 0x000fe20000000f00 */
[----:B-1----:R-:W-:-:S03]  /*88d0*/  IMAD.WIDE.U32 R4, R23, 0x2, R4 ;  /* 0x0000000217047825 */ /* 0x002fc600078e0004 */
[----:B------:R-:W-:Y:S02]  /*88e0*/  MOV R8, R4 ;  /* 0x0000000400087202 */ /* 0x000fe40000000f00 */
[----:B------:R-:W-:-:S07]  /*88f0*/  MOV R9, R5 ;  /* 0x0000000500097202 */ /* 0x000fce0000000f00 */
.L_x_132:
[----:B-1----:R-:W-:Y:S01]  /*8900*/  IMAD.MOV.U32 R2, RZ, RZ, R8 ;  /* 0x000000ffff027224 */ /* 0x002fe200078e0008 */
[----:B------:R-:W-:Y:S01]  /*8910*/  MOV R3, R9 ;  /* 0x0000000900037202 */ /* 0x000fe20000000f00 */
[----:B------:R-:W-:Y:S01]  /*8920*/  IMAD.MOV.U32 R5, RZ, RZ, R13 ;  /* 0x000000ffff057224 */ /* 0x000fe200078e000d */
[----:B------:R-:W-:-:S03]  /*8930*/  MOV R4, R12 ;  /* 0x0000000c00047202 */ /* 0x000fc60000000f00 */
[----:B------:R1:W2:Y:S04]  /*8940*/  LDG.E.U16.CONSTANT R2, desc[UR14][R2.64] ;  /* 0x0000000e02027981 */ /* 0x0002a8000c1e9500 */
[----:B------:R-:W0:Y:S01]  /*8950*/  LDG.E R5, desc[UR14][R4.64] ;  /* 0x0000000e04057981 */ /* 0x000e22000c1e1900 */
[C---:B------:R-:W-:Y:S02]  /*8960*/  ISETP.GE.U32.AND P0, PT, R23.reuse, 0x200, PT ;  /* 0x000002001700780c */ /* 0x040fe40003f06070 */
[----:B------:R-:W-:Y:S02]  /*8970*/  IADD3 R12, P2, PT, R12, 0x800, RZ ;  /* 0x000008000c0c7810 */ /* 0x000fe40007f5e0ff */
[----:B------:R-:W-:Y:S01]  /*8980*/  IADD3 R8, P3, PT, R8, 0x400, RZ ;  /* 0x0000040008087810 */ /* 0x000fe20007f7e0ff */
[----:B-1----:R-:W-:Y:S01]  /*8990*/  IMAD.MOV.U32 R3, RZ, RZ, R11 ;  /* 0x000000ffff037224 */ /* 0x002fe200078e000b */
[----:B------:R-:W-:Y:S01]  /*89a0*/  IADD3 R23, PT, PT, R23, 0x200, RZ ;  /* 0x0000020017177810 */ /* 0x000fe20007ffe0ff */
[----:B------:R-:W-:Y:S01]  /*89b0*/  IMAD.X R13, RZ, RZ, R13, P2 ;  /* 0x000000ffff0d7224 */ /* 0x000fe200010e060d */
[----:B------:R-:W-:-:S02]  /*89c0*/  IADD3.X R9, PT, PT, RZ, R9, RZ, P3, !PT ;  /* 0x00000009ff097210 */ /* 0x000fc40001ffe4ff */
[----:B--2---:R-:W-:Y:S02]  /*89d0*/  SHF.L.U32 R6, R2, 0x10, RZ ;  /* 0x0000001002067819 */ /* 0x004fe400000006ff */
[----:B------:R-:W-:Y:S01]  /*89e0*/  MOV R2, R10 ;  /* 0x0000000a00027202 */ /* 0x000fe20000000f00 */
[----:B0-----:R-:W-:Y:S01]  /*89f0*/  FMUL R7, R0, R5 ;  /* 0x0000000500077220 */ /* 0x001fe20000400000 */
[----:B------:R-:W-:-:S03]  /*8a00*/  IADD3 R10, P1, PT, R10, 0x800, RZ ;  /* 0x000008000a0a7810 */ /* 0x000fc60007f3e0ff */
[----:B------:R-:W-:Y:S01]  /*8a10*/  FMUL R7, R6, R7 ;  /* 0x0000000706077220 */ /* 0x000fe20000400000 */
[----:B------:R-:W-:-:S04]  /*8a20*/  IADD3.X R11, PT, PT, RZ, R11, RZ, P1, !PT ;  /* 0x0000000bff0b7210 */ /* 0x000fc80000ffe4ff */
[----:B------:R1:W-:Y:S01]  /*8a30*/  STG.E desc[UR14][R2.64], R7 ;  /* 0x0000000702007986 */ /* 0x0003e2000c10190e */
[----:B------:R-:W-:Y:S05]  /*8a40*/  @!P0 BRA `(.L_x_132) ;  /* 0xfffffffc00ac8947 */ /* 0x000fea000383ffff */
[----:B------:R-:W-:Y:S05]  /*8a50*/  EXIT ;  /* 0x000000000000794d */ /* 0x000fea0003800000 */
.L_x_17:
[----:B--2---:R-:W-:Y:S01]  /*8a60*/  MOV R77, R33 ;  /* 0x00000021004d7202 */ /* 0x004fe20000000f00 */
[----:B------:R-:W-:Y:S01]  /*8a70*/  IMAD.MOV.U32 R30, RZ, RZ, 0x10 ;  /* 0x00000010ff1e7424 */ /* 0x000fe200078e00ff */
[----:B------:R-:W-:Y:S02]  /*8a80*/  MOV R31, 0x1f ;  /* 0x0000001f001f7802 */ /* 0x000fe40000000f00 */
[----:B0-----:R-:W-:-:S07]  /*8a90*/  MOV R34, 0xffffffff ;  /* 0xffffffff00227802 */ /* 0x001fce0000000f00 */
[----:B-1---5:R-:W-:Y:S05]  /*8aa0*/  WARPSYNC.COLLECTIVE R34, `(.L_x_133) ;  /* 0x0000000022087348 */ /* 0x022fea0003c00000 */
[----:B------:R0:W2:Y:S02]  /*8ab0*/  SHFL.DOWN P0, R32, R77, R30, R31 ;  /* 0x0800001e4d207389 */ /* 0x0000a4000000001f */
[----:B012--5:R-:W-:Y:S05]  /*8ac0*/  ENDCOLLECTIVE ;  /* 0x000000000000791b */ /* 0x027fea0003800000 */
.L_x_133:
[----:B------:R-:W-:Y:S01]  /*8ad0*/  MOV R30, 0x8 ;  /* 0x00000008001e7802 */ /* 0x000fe20000000f00 */
[----:B------:R-:W-:-:S04]  /*8ae0*/  FADD R35, R32, R33 ;  /* 0x0000002120237221 */ /* 0x000fc80000000000 */
[----:B------:R-:W-:-:S07]  /*8af0*/  IMAD.MOV.U32 R77, RZ, RZ, R35 ;  /* 0x000000ffff4d7224 */ /* 0x000fce00078e0023 */
[----:B------:R-:W-:Y:S05]  /*8b00*/  WARPSYNC.COLLECTIVE R34, `(.L_x_134) ;  /* 0x0000000022087348 */ /* 0x000fea0003c00000 */
[----:B------:R0:W1:Y:S02]  /*8b10*/  SHFL.DOWN P0, R32, R77, R30, R31 ;  /* 0x0800001e4d207389 */ /* 0x000064000000001f */
[----:B01----:R-:W-:Y:S05]  /*8b20*/  ENDCOLLECTIVE ;  /* 0x000000000000791b */ /* 0x003fea0003800000 */
.L_x_134:
[----:B------:R-:W-:Y:S02]  /*8b30*/  IMAD.MOV.U32 R30, RZ, RZ, 0x4 ;  /* 0x00000004ff1e7424 */ /* 0x000fe400078e00ff */
[----:B------:R-:W-:-:S05]  /*8b40*/  FADD R36, R35, R32 ;  /* 0x0000002023247221 */ /* 0x000fca0000000000 */
[----:B------:R-:W-:-:S07]  /*8b50*/  MOV R77, R36 ;  /* 0x00000024004d7202 */ /* 0x000fce0000000f00 */
[----:B------:R-:W-:Y:S05]  /*8b60*/  WARPSYNC.COLLECTIVE R34, `(.L_x_135) ;  /* 0x0000000022087348 */ /* 0x000fea0003c00000 */
[----:B------:R0:W1:Y:S02]  /*8b70*/  SHFL.DOWN P0, R32, R77, R30, R31 ;  /* 0x0800001e4d207389 */ /* 0x000064000000001f */
[----:B01----:R-:W-:Y:S05]  /*8b80*/  ENDCOLLECTIVE ;  /* 0x000000000000791b */ /* 0x003fea0003800000 */
.L_x_135:
[----:B------:R-:W-:Y:S01]  /*8b90*/  MOV R30, 0x2 ;  /* 0x00000002001e7802 */ /* 0x000fe20000000f00 */
[----:B------:R-:W-:-:S05]  /*8ba0*/  FADD R37, R36, R32 ;  /* 0x0000002024257221 */ /* 0x000fca0000000000 */
[----:B------:R-:W-:-:S07]  /*8bb0*/  MOV R77, R37 ;  /* 0x00000025004d7202 */ /* 0x000fce0000000f00 */
[----:B------:R-:W-:Y:S05]  /*8bc0*/  WARPSYNC.COLLECTIVE R34, `(.L_x_136) ;  /* 0x0000000022087348 */ /* 0x000fea0003c00000 */
[----:B------:R0:W1:Y:S02]  /*8bd0*/  SHFL.DOWN P0, R32, R77, R30, R31 ;  /* 0x0800001e4d207389 */ /* 0x000064000000001f */
[----:B01----:R-:W-:Y:S05]  /*8be0*/  ENDCOLLECTIVE ;  /* 0x000000000000791b */ /* 0x003fea0003800000 */
.L_x_136:
[----:B------:R-:W-:Y:S01]  /*8bf0*/  MOV R30, 0x1 ;  /* 0x00000001001e7802 */ /* 0x000fe20000000f00 */
[----:B------:R-:W-:-:S04]  /*8c00*/  FADD R38, R37, R32 ;  /* 0x0000002025267221 */ /* 0x000fc80000000000 */
[----:B------:R-:W-:-:S07]  /*8c10*/  IMAD.MOV.U32 R77, RZ, RZ, R38 ;  /* 0x000000ffff4d7224 */ /* 0x000fce00078e0026 */
[----:B------:R-:W-:Y:S05]  /*8c20*/  WARPSYNC.COLLECTIVE R34, `(.L_x_137) ;  /* 0x0000000022087348 */ /* 0x000fea0003c00000 */
[----:B------:R0:W1:Y:S02]  /*8c30*/  SHFL.DOWN P0, R32, R77, R30, R31 ;  /* 0x0800001e4d207389 */ /* 0x000064000000001f */
[----:B01----:R-:W-:Y:S05]  /*8c40*/  ENDCOLLECTIVE ;  /* 0x000000000000791b */ /* 0x003fea0003800000 */
.L_x_137:
[----:B------:R-:W-:Y:S05]  /*8c50*/  BRA `(.L_x_138) ;  /* 0xffffff8800487947 */ /* 0x000fea000383ffff */
.L_x_25:
[----:B------:R-:W-:Y:S01]  /*8c60*/  HFMA2 R31, -RZ, RZ, 0, 1.847743988037109375e-06 ;  /* 0x0000001fff1f7431 */ /* 0x000fe200000001ff */
[----:B------:R-:W-:Y:S01]  /*8c70*/  BSSY B1, `(.L_x_139) ;  /* 0x0000007000017945 */ /* 0x000fe20003800000 */
[----:B------:R-:W-:Y:S01]  /*8c80*/  MOV R77, R28 ;  /* 0x0000001c004d7202 */ /* 0x000fe20000000f00 */
[----:B------:R-:W-:Y:S01]  /*8c90*/  IMAD.MOV.U32 R30, RZ, RZ, 0x10 ;  /* 0x00000010ff1e7424 */ /* 0x000fe200078e00ff */
[----:B------:R-:W-:-:S07]  /*8ca0*/  MOV R34, 0xffffffff ;  /* 0xffffffff00227802 */ /* 0x000fce0000000f00 */
[----:B------:R-:W-:Y:S05]  /*8cb0*/  WARPSYNC.COLLECTIVE R34, `(.L_x_140) ;  /* 0x0000000022087348 */ /* 0x000fea0003c00000 */
[----:B------:R0:W1:Y:S02]  /*8cc0*/  SHFL.DOWN P0, R32, R77, R30, R31 ;  /* 0x0800001e4d207389 */ /* 0x000064000000001f */
[----:B01----:R-:W-:Y:S05]  /*8cd0*/  ENDCOLLECTIVE ;  /* 0x000000000000791b */ /* 0x003fea0003800000 */
.L_x_140:
[----:B------:R-:W-:Y:S05]  /*8ce0*/  BSYNC B1 ;  /* 0x0000000000017941 */ /* 0x000fea0003800000 */
.L_x_139:
[----:B------:R-:W-:Y:S01]  /*8cf0*/  FADD R29, R28, R32 ;  /* 0x000000201c1d7221 */ /* 0x000fe20000000000 */
[----:B------:R-:W-:Y:S01]  /*8d00*/  HFMA2 R30, -RZ, RZ, 0, 4.76837158203125e-07 ;  /* 0x00000008ff1e7431 */ /* 0x000fe200000001ff */
[----:B------:R-:W-:Y:S01]  /*8d10*/  MOV R31, 0x1f ;  /* 0x0000001f001f7802 */ /* 0x000fe20000000f00 */
[----:B------:R-:W-:Y:S02]  /*8d20*/  IMAD.MOV.U32 R34, RZ, RZ, -0x1 ;  /* 0xffffffffff227424 */ /* 0x000fe400078e00ff */
[----:B------:R-:W-:-:S07]  /*8d30*/  IMAD.MOV.U32 R77, RZ, RZ, R29 ;  /* 0x000000ffff4d7224 */ /* 0x000fce00078e001d */
[----:B------:R-:W-:Y:S05]  /*8d40*/  WARPSYNC.COLLECTIVE R34, `(.L_x_141) ;  /* 0x0000000022087348 */ /* 0x000fea0003c00000 */
[----:B------:R0:W1:Y:S02]  /*8d50*/  SHFL.DOWN P0, R32, R77, R30, R31 ;  /* 0x0800001e4d207389 */ /* 0x000064000000001f */
[----:B01----:R-:W-:Y:S05]  /*8d60*/  ENDCOLLECTIVE ;  /* 0x000000000000791b */ /* 0x003fea0003800000 */
.L_x_141:
[----:B------:R-:W-:Y:S02]  /*8d70*/  HFMA2 R30, -RZ, RZ, 0, 2.384185791015625e-07 ;  /* 0x00000004ff1e7431 */ /* 0x000fe400000001ff */
[----:B------:R-:W-:-:S05]  /*8d80*/  FADD R33, R29, R32 ;  /* 0x000000201d217221 */ /* 0x000fca0000000000 */
[----:B------:R-:W-:-:S07]  /*8d90*/  MOV R77, R33 ;  /* 0x00000021004d7202 */ /* 0x000fce0000000f00 */
[----:B------:R-:W-:Y:S05]  /*8da0*/  WARPSYNC.COLLECTIVE R34, `(.L_x_142) ;  /* 0x0000000022087348 */ /* 0x000fea0003c00000 */
[----:B------:R0:W1:Y:S02]  /*8db0*/  SHFL.DOWN P0, R32, R77, R30, R31 ;  /* 0x0800001e4d207389 */ /* 0x000064000000001f */
[----:B01----:R-:W-:Y:S05]  /*8dc0*/  ENDCOLLECTIVE ;  /* 0x000000000000791b */ /* 0x003fea0003800000 */
.L_x_142:
[----:B------:R-:W-:Y:S01]  /*8dd0*/  MOV R30, 0x2 ;  /* 0x00000002001e7802 */ /* 0x000fe20000000f00 */
[----:B------:R-:W-:-:S04]  /*8de0*/  FADD R35, R33, R32 ;  /* 0x0000002021237221 */ /* 0x000fc80000000000 */
[----:B------:R-:W-:-:S07]  /*8df0*/  IMAD.MOV.U32 R77, RZ, RZ, R35 ;  /* 0x000000ffff4d7224 */ /* 0x000fce00078e0023 */
[----:B------:R-:W-:Y:S05]  /*8e00*/  WARPSYNC.COLLECTIVE R34, `(.L_x_143) ;  /* 0x0000000022087348 */ /* 0x000fea0003c00000 */
[----:B------:R0:W1:Y:S02]  /*8e10*/  SHFL.DOWN P0, R32, R77, R30, R31 ;  /* 0x0800001e4d207389 */ /* 0x000064000000001f */
[----:B01----:R-:W-:Y:S05]  /*8e20*/  ENDCOLLECTIVE ;  /* 0x000000000000791b */ /* 0x003fea0003800000 */
.L_x_143:
[----:B------:R-:W-:Y:S02]  /*8e30*/  IMAD.MOV.U32 R30, RZ, RZ, 0x1 ;  /* 0x00000001ff1e7424 */ /* 0x000fe400078e00ff */
[----:B------:R-:W-:-:S05]  /*8e40*/  FADD R36, R35, R32 ;  /* 0x0000002023247221 */ /* 0x000fca0000000000 */
[----:B------:R-:W-:-:S07]  /*8e50*/  MOV R77, R36 ;  /* 0x00000024004d7202 */ /* 0x000fce0000000f00 */
[----:B------:R-:W-:Y:S05]  /*8e60*/  WARPSYNC.COLLECTIVE R34, `(.L_x_144) ;  /* 0x0000000022087348 */ /* 0x000fea0003c00000 */
[----:B------:R0:W1:Y:S02]  /*8e70*/  SHFL.DOWN P0, R32, R77, R30, R31 ;  /* 0x0800001e4d207389 */ /* 0x000064000000001f */
[----:B01----:R-:W-:Y:S05]  /*8e80*/  ENDCOLLECTIVE ;  /* 0x000000000000791b */ /* 0x003fea0003800000 */
.L_x_144:
[----:B------:R-:W-:Y:S05]  /*8e90*/  BRA `(.L_x_145) ;  /* 0xffffff9000d87947 */ /* 0x000fea000383ffff */
.L_x_36:
[----:B-----5:R-:W-:Y:S01]  /*8ea0*/  LEA R36, P0, R10, R32, 0x1 ;  /* 0x000000200a247211 */ /* 0x020fe200078008ff */
[----:B------:R0:W5:Y:S03]  /*8eb0*/  LDG.E R43, desc[UR14][R58.64+0x100] ;  /* 0x0001000e3a2b7981 */ /* 0x000166000c1e1900 */
[----:B------:R-:W-:Y:S01]  /*8ec0*/  IADD3.X R37, PT, PT, RZ, R33, RZ, P0, !PT ;  /* 0x00000021ff257210 */ /* 0x000fe200007fe4ff */
[----:B------:R0:W5:Y:S04]  /*8ed0*/  LDG.E R41, desc[UR14][R58.64] ;  /* 0x0000000e3a297981 */ /* 0x000168000c1e1900 */
[----:B------:R0:W5:Y:S04]  /*8ee0*/  LDG.E.U16.CONSTANT R44, desc[UR14][R36.64+0x80] ;  /* 0x0000800e242c7981 */ /* 0x000168000c1e9500 */
[----:B------:R0:W5:Y:S04]  /*8ef0*/  LDG.E.U16.CONSTANT R42, desc[UR14][R36.64] ;  /* 0x0000000e242a7981 */ /* 0x000168000c1e9500 */
[----:B------:R0:W5:Y:S04]  /*8f00*/  LDG.E.U16.CONSTANT R46, desc[UR14][R54.64] ;  /* 0x0000000e362e7981 */ /* 0x000168000c1e9500 */
[----:B------:R0:W5:Y:S01]  /*8f10*/  LDG.E.U16.CONSTANT R45, desc[UR14][R56.64] ;  /* 0x0000000e382d7981 */ /* 0x000162000c1e9500 */
[----:B------:R-:W-:Y:S01]  /*8f20*/  HFMA2 R31, -RZ, RZ, 0, 1.847743988037109375e-06 ;  /* 0x0000001fff1f7431 */ /* 0x000fe200000001ff */
[----:B------:R-:W-:Y:S01]  /*8f30*/  MOV R77, R47 ;  /* 0x0000002f004d7202 */ /* 0x000fe20000000f00 */
[----:B------:R-:W-:Y:S01]  /*8f40*/  IMAD.MOV.U32 R30, RZ, RZ, 0x10 ;  /* 0x00000010ff1e7424 */ /* 0x000fe200078e00ff */
[----:B------:R-:W-:-:S07]  /*8f50*/  MOV R34, 0xffffffff ;  /* 0xffffffff00227802 */ /* 0x000fce0000000f00 */
[----:B01-345:R-:W-:Y:S05]  /*8f60*/  WARPSYNC.COLLECTIVE R34, `(.L_x_146) ;  /* 0x0000000022087348 */ /* 0x03bfea0003c00000 */
[----:B------:R2:W0:Y:S02]  /*8f70*/  SHFL.DOWN P0, R32, R77, R30, R31 ;  /* 0x0800001e4d207389 */ /* 0x000424000000001f */
[----:B012345:R-:W-:Y:S05]  /*8f80*/  ENDCOLLECTIVE ;  /* 0x000000000000791b */ /* 0x03ffea0003800000 */
.L_x_146:
[----:B------:R-:W-:Y:S02]  /*8f90*/  HFMA2 R30, -RZ, RZ, 0, 4.76837158203125e-07 ;  /* 0x00000008ff1e7431 */ /* 0x000fe400000001ff */
[----:B------:R-:W-:-:S04]  /*8fa0*/  FADD R33, R47, R32 ;  /* 0x000000202f217221 */ /* 0x000fc80000000000 */
[----:B------:R-:W-:-:S07]  /*8fb0*/  IMAD.MOV.U32 R77, RZ, RZ, R33 ;  /* 0x000000ffff4d7224 */ /* 0x000fce00078e0021 */
[----:B------:R-:W-:Y:S05]  /*8fc0*/  WARPSYNC.COLLECTIVE R34, `(.L_x_147) ;  /* 0x0000000022087348 */ /* 0x000fea0003c00000 */
[----:B------:R0:W1:Y:S02]  /*8fd0*/  SHFL.DOWN P0, R32, R77, R30, R31 ;  /* 0x0800001e4d207389 */ /* 0x000064000000001f */
[----:B01----:R-:W-:Y:S05]  /*8fe0*/  ENDCOLLECTIVE ;  /* 0x000000000000791b */ /* 0x003fea0003800000 */
.L_x_147:
[----:B------:R-:W-:Y:S02]  /*8ff0*/  IMAD.MOV.U32 R30, RZ, RZ, 0x4 ;  /* 0x00000004ff1e7424 */ /* 0x000fe400078e00ff */
[----:B------:R-:W-:-:S05]  /*9000*/  FADD R35, R33, R32 ;  /* 0x0000002021237221 */ /* 0x000fca0000000000 */
[----:B------:R-:W-:-:S07]  /*9010*/  MOV R77, R35 ;  /* 0x00000023004d7202 */ /* 0x000fce0000000f00 */
[----:B------:R-:W-:Y:S05]  /*9020*/  WARPSYNC.COLLECTIVE R34, `(.L_x_148) ;  /* 0x0000000022087348 */ /* 0x000fea0003c00000 */
[----:B------:R0:W1:Y:S02]  /*9030*/  SHFL.DOWN P0, R32, R77, R30, R31 ;  /* 0x0800001e4d207389 */ /* 0x000064000000001f */
[----:B01----:R-:W-:Y:S05]  /*9040*/  ENDCOLLECTIVE ;  /* 0x000000000000791b */ /* 0x003fea0003800000 */
.L_x_148:
[----:B------:R-:W-:Y:S02]  /*9050*/  HFMA2 R30, -RZ, RZ, 0, 1.1920928955078125e-07 ;  /* 0x00000002ff1e7431 */ /* 0x000fe400000001ff */
[----:B------:R-:W-:-:S05]  /*9060*/  FADD R39, R35, R32 ;  /* 0x0000002023277221 */ /* 0x000fca0000000000 */
[----:B------:R-:W-:-:S07]  /*9070*/  MOV R77, R39 ;  /* 0x00000027004d7202 */ /* 0x000fce0000000f00 */
[----:B------:R-:W-:Y:S05]  /*9080*/  WARPSYNC.COLLECTIVE R34, `(.L_x_149) ;  /* 0x0000000022087348 */ /* 0x000fea0003c00000 */
[----:B------:R0:W1:Y:S02]  /*9090*/  SHFL.DOWN P0, R32, R77, R30, R31 ;  /* 0x0800001e4d207389 */ /* 0x000064000000001f */
[----:B01----:R-:W-:Y:S05]  /*90a0*/  ENDCOLLECTIVE ;  /* 0x000000000000791b */ /* 0x003fea0003800000 */
.L_x_149:
[----:B------:R-:W-:Y:S01]  /*90b0*/  MOV R30, 0x1 ;  /* 0x00000001001e7802 */ /* 0x000fe20000000f00 */
[----:B------:R-:W-:-:S04]  /*90c0*/  FADD R40, R39, R32 ;  /* 0x0000002027287221 */ /* 0x000fc80000000000 */
[----:B------:R-:W-:-:S07]  /*90d0*/  IMAD.MOV.U32 R77, RZ, RZ, R40 ;  /* 0x000000ffff4d7224 */ /* 0x000fce00078e0028 */
[----:B------:R-:W-:Y:S05]  /*90e0*/  WARPSYNC.COLLECTIVE R34, `(.L_x_150) ;  /* 0x0000000022087348 */ /* 0x000fea0003c00000 */
[----:B------:R0:W1:Y:S02]  /*90f0*/  SHFL.DOWN P0, R32, R77, R30, R31 ;  /* 0x0800001e4d207389 */ /* 0x000064000000001f */
[----:B01----:R-:W-:Y:S05]  /*9100*/  ENDCOLLECTIVE ;  /* 0x000000000000791b */ /* 0x003fea0003800000 */
.L_x_150:
[----:B------:R-:W-:Y:S02]  /*9110*/  HFMA2 R33, -RZ, RZ, 1, 0 ;  /* 0x3c000000ff217431 */ /* 0x000fe400000001ff */
[----:B------:R-:W-:-:S04]  /*9120*/  FADD R32, R40, R32 ;  /* 0x0000002028207221 */ /* 0x000fc80000000000 */
[----:B------:R-:W-:Y:S01]  /*9130*/  FFMA R32, R32, R33, 9.9999999747524270788e-07 ;  /* 0x358637bd20207423 */ /* 0x000fe20000000021 */
[----:B------:R-:W-:Y:S01]  /*9140*/  HFMA2 R77, -RZ, RZ, 0, 1.847743988037109375e-06 ;  /* 0x0000001fff4d7431 */ /* 0x000fe200000001ff */
[----:B------:R-:W-:Y:S01]  /*9150*/  MOV R76, RZ ;  /* 0x000000ff004c7202 */ /* 0x000fe20000000f00 */
[----:B------:R0:W5:Y:S02]  /*9160*/  LDG.E R33, desc[UR14][R58.64+0x180] ;  /* 0x0001800e3a217981 */ /* 0x000164000c1e1900 */
[----:B------:R-:W-:-:S13]  /*9170*/  FSETP.GEU.AND P0, PT, |R32|, 1.175494350822287508e-38, PT ;  /* 0x008000002000780b */ /* 0x000fda0003f0e200 */
[----:B------:R-:W-:-:S04]  /*9180*/  @!P0 FMUL R32, R32, 16777216 ;  /* 0x4b80000020208820 */ /* 0x000fc80000400000 */
[----:B------:R1:W2:Y:S02]  /*9190*/  MUFU.RSQ R38, R32 ;  /* 0x0000002000267308 */ /* 0x0002a40000001400 */
[----:B-1----:R0:W5:Y:S01]  /*91a0*/  LDG.E.U16.CONSTANT R32, desc[UR14][R36.64+0xc0] ;  /* 0x0000c00e24207981 */ /* 0x002162000c1e9500 */
[----:B--2---:R-:W-:-:S04]  /*91b0*/  @!P0 FMUL R38, R38, 4096 ;  /* 0x4580000026268820 */ /* 0x004fc80000400000 */
[----:B0-----:R-:W-:-:S07]  /*91c0*/  IMAD.MOV.U32 R79, RZ, RZ, R38 ;  /* 0x000000ffff4f7224 */ /* 0x001fce00078e0026 */
[----:B-----5:R-:W-:Y:S05]  /*91d0*/  WARPSYNC.COLLECTIVE R34, `(.L_x_151) ;  /* 0x0000000022087348 */ /* 0x020fea0003c00000 */
[----:B------:R0:W1:Y:S02]  /*91e0*/  SHFL.IDX P0, R75, R79, R76, R77 ;  /* 0x0000004c4f4b7389 */ /* 0x000064000000004d */
[----:B01---5:R-:W-:Y:S05]  /*91f0*/  ENDCOLLECTIVE ;  /* 0x000000000000791b */ /* 0x023fea0003800000 */
.L_x_151:
[----:B------:R-:W-:Y:S02]  /*9200*/  IMAD.MOV.U32 R38, RZ, RZ, R75 ;  /* 0x000000ffff267224 */ /* 0x000fe400078e004b */
[----:B------:R-:W-:Y:S02]  /*9210*/  IMAD.MOV.U32 R76, RZ, RZ, R10 ;  /* 0x000000ffff4c7224 */ /* 0x000fe400078e000a */
[----:B------:R-:W-:Y:S01]  /*9220*/  FMUL R43, R38, R43 ;  /* 0x0000002b262b7220 */ /* 0x000fe20000400000 */
[----:B------:R-:W-:-:S05]  /*9230*/  SHF.L.U32 R44, R44, 0x10, RZ ;  /* 0x000000102c2c7819 */ /* 0x000fca00000006ff */
[----:B------:R-:W-:-:S05]  /*9240*/  FMUL R35, R43, R44 ;  /* 0x0000002c2b237220 */ /* 0x000fca0000400000 */
[----:B------:R-:W-:-:S07]  /*9250*/  MOV R79, R35 ;  /* 0x00000023004f7202 */ /* 0x000fce0000000f00 */
[----:B------:R-:W-:Y:S05]  /*9260*/  WARPSYNC.COLLECTIVE R34, `(.L_x_152) ;  /* 0x0000000022087348 */ /* 0x000fea0003c00000 */
[----:B------:R0:W1:Y:S02]  /*9270*/  SHFL.IDX P0, R75, R79, R76, R77 ;  /* 0x0000004c4f4b7389 */ /* 0x000064000000004d */
[----:B01----:R-:W-:Y:S05]  /*9280*/  ENDCOLLECTIVE ;  /* 0x000000000000791b */ /* 0x003fea0003800000 */
.L_x_152:
[----:B------:R-:W0:Y:S01]  /*9290*/  LDCU.64 UR6, c[0x0][0x3a8] ;  /* 0x00007500ff0677ac */ /* 0x000e220008000a00 */
[----:B------:R-:W-:Y:S01]  /*92a0*/  SHF.L.U32 R42, R42, 0x10, RZ ;  /* 0x000000102a2a7819 */ /* 0x000fe200000006ff */
[----:B------:R-:W-:Y:S01]  /*92b0*/  FMUL R41, R38, R41 ;  /* 0x0000002926297220 */ /* 0x000fe20000400000 */
[----:B------:R-:W-:Y:S02]  /*92c0*/  IMAD.U32 R43, R46, 0x10000, RZ ;  /* 0x000100002e2b7824 */ /* 0x000fe400078e00ff */
[----:B------:R-:W5:Y:S01]  /*92d0*/  LDG.E.U16.CONSTANT R46, desc[UR14][R54.64+0x40] ;  /* 0x0000400e362e7981 */ /* 0x000f62000c1e9500 */
[----:B------:R-:W-:Y:S01]  /*92e0*/  FMUL R39, R41, R42 ;  /* 0x0000002a29277220 */ /* 0x000fe20000400000 */
[----:B------:R-:W-:Y:S02]  /*92f0*/  SHF.L.U32 R42, R45, 0x10, RZ ;  /* 0x000000102d2a7819 */ /* 0x000fe400000006ff */
[----:B------:R-:W5:Y:S04]  /*9300*/  LDG.E R41, desc[UR14][R58.64+0x80] ;  /* 0x0000800e3a297981 */ /* 0x000f68000c1e1900 */
[----:B------:R-:W5:Y:S01]  /*9310*/  LDG.E.U16.CONSTANT R45, desc[UR14][R56.64+0x40] ;  /* 0x0000400e382d7981 */ /* 0x000f62000c1e9500 */
[----:B------:R-:W-:-:S02]  /*9320*/  MOV R40, R75 ;  /* 0x0000004b00287202 */ /* 0x000fc40000000f00 */
[----:B------:R-:W-:-:S03]  /*9330*/  IADD3 R31, P2, P0, R10, R5, R84 ;  /* 0x000000050a1f7210 */ /* 0x000fc6000785e054 */
[----:B------:R-:W-:Y:S02]  /*9340*/  FMUL R30, R43, R40 ;  /* 0x000000282b1e7220 */ /* 0x000fe40000400000 */
[----:B------:R1:W5:Y:S02]  /*9350*/  LDG.E.U16.CONSTANT R40, desc[UR14][R36.64+0x40] ;  /* 0x0000400e24287981 */ /* 0x000364000c1e9500 */
[----:B------:R-:W-:Y:S01]  /*9360*/  FFMA R42, R39, R42, -R30 ;  /* 0x0000002a272a7223 */ /* 0x000fe2000000081e */
[----:B------:R-:W-:Y:S02]  /*9370*/  IADD3.X R30, PT, PT, RZ, R7, R86, P2, P0 ;  /* 0x00000007ff1e7210 */ /* 0x000fe400017e0456 */
[C---:B------:R-:W-:Y:S02]  /*9380*/  SHF.L.U32 R43, R31.reuse, 0x1, RZ ;  /* 0x000000011f2b7819 */ /* 0x040fe400000006ff */
[----:B------:R-:W-:Y:S02]  /*9390*/  SHF.L.U64.HI R34, R31, 0x1, R30 ;  /* 0x000000011f227819 */ /* 0x000fe4000001021e */
[----:B0-----:R-:W-:-:S02]  /*93a0*/  IADD3 R30, P0, PT, R43, UR6, RZ ;  /* 0x000000062b1e7c10 */ /* 0x001fc4000ff1e0ff */
[----:B------:R-:W-:Y:S02]  /*93b0*/  F2FP.BF16.F32.PACK_AB R42, RZ, R42 ;  /* 0x0000002aff2a723e */ /* 0x000fe400000010ff */
[----:B------:R-:W-:Y:S01]  /*93c0*/  IADD3.X R31, PT, PT, R34, UR7, RZ, P0, !PT ;  /* 0x00000007221f7c10 */ /* 0x000fe200087fe4ff */
[----:B------:R-:W0:Y:S04]  /*93d0*/  LDCU.64 UR6, c[0x0][0x3b0] ;  /* 0x00007600ff0677ac */ /* 0x000e280008000a00 */
[----:B------:R2:W-:Y:S04]  /*93e0*/  STG.E.U16 desc[UR14][R30.64], R42 ;  /* 0x0000002a1e007986 */ /* 0x0005e8000c10150e */
[----:B------:R2:W5:Y:S01]  /*93f0*/  LDG.E R44, desc[UR14][R52.64] ;  /* 0x0000000e342c7981 */ /* 0x000562000c1e1900 */
[----:B------:R-:W-:Y:S01]  /*9400*/  FMUL R33, R38, R33 ;  /* 0x0000002126217220 */ /* 0x000fe20000400000 */
[----:B------:R-:W-:-:S04]  /*9410*/  IMAD.U32 R32, R32, 0x10000, RZ ;  /* 0x0001000020207824 */ /* 0x000fc800078e00ff */
[----:B-1----:R-:W-:Y:S01]  /*9420*/  FMUL R37, R33, R32 ;  /* 0x0000002021257220 */ /* 0x002fe20000400000 */
[----:B0-----:R-:W-:-:S04]  /*9430*/  IADD3 R32, P0, PT, R43, UR6, RZ ;  /* 0x000000062b207c10 */ /* 0x001fc8000ff1e0ff */
[----:B------:R-:W-:Y:S02]  /*9440*/  IADD3.X R33, PT, PT, R34, UR7, RZ, P0, !PT ;  /* 0x0000000722217c10 */ /* 0x000fe400087fe4ff */
[----:B------:R-:W-:Y:S02]  /*9450*/  MOV R79, R37 ;  /* 0x00000025004f7202 */ /* 0x000fe40000000f00 */
[----:B--2---:R-:W-:-:S07]  /*9460*/  MOV R34, 0xffffffff ;  /* 0xffffffff00227802 */ /* 0x004fce0000000f00 */
[----:B-----5:R-:W-:Y:S05]  /*9470*/  WARPSYNC.COLLECTIVE R34, `(.L_x_153) ;  /* 0x0000000022087348 */ /* 0x020fea0003c00000 */
[----:B------:R0:W1:Y:S02]  /*9480*/  SHFL.IDX P0, R75, R79, R76, R77 ;  /* 0x0000004c4f4b7389 */ /* 0x000064000000004d */
[----:B01---5:R-:W-:Y:S05]  /*9490*/  ENDCOLLECTIVE ;  /* 0x000000000000791b */ /* 0x023fea0003800000 */
.L_x_153:
[----:B------:R-:W-:Y:S01]  /*94a0*/  IMAD.MOV.U32 R36, RZ, RZ, R75 ;  /* 0x000000ffff247224 */ /* 0x000fe200078e004b */
[----:B------:R-:W-:Y:S01]  /*94b0*/  SHF.L.U32 R43, R46, 0x10, RZ ;  /* 0x000000102e2b7819 */ /* 0x000fe200000006ff */
[----:B------:R-:W-:-:S04]  /*94c0*/  FMUL R41, R38, R41 ;  /* 0x0000002926297220 */ /* 0x000fc80000400000 */
[----:B------:R-:W-:Y:S01]  /*94d0*/  FMUL R36, R43, R36 ;  /* 0x000000242b247220 */ /* 0x000fe20000400000 */
[----:B------:R0:W5:Y:S01]  /*94e0*/  LDG.E.U16.CONSTANT R38, desc[UR14][R56.64+0x80] ;  /* 0x0000800e38267981 */ /* 0x000162000c1e9500 */
[----:B------:R-:W-:Y:S01]  /*94f0*/  IMAD.U32 R42, R45, 0x10000, RZ ;  /* 0x000100002d2a7824 */ /* 0x000fe200078e00ff */
[----:B------:R-:W-:-:S05]  /*9500*/  SHF.L.U32 R40, R40, 0x10, RZ ;  /* 0x0000001028287819 */ /* 0x000fca00000006ff */
[----:B------:R-:W-:Y:S02]  /*9510*/  FMUL R41, R41, R40 ;  /* 0x0000002829297220 */ /* 0x000fe40000400000 */
[----:B------:R0:W5:Y:S02]  /*9520*/  LDG.E.U16.CONSTANT R40, desc[UR14][R54.64+0x80] ;  /* 0x0000800e36287981 */ /* 0x000164000c1e9500 */
[----:B------:R-:W-:-:S05]  /*9530*/  FFMA R36, R41, R42, -R36 ;  /* 0x0000002a29247223 */ /* 0x000fca0000000824 */
[----:B------:R-:W-:-:S04]  /*9540*/  F2FP.BF16.F32.PACK_AB R36, RZ, R36 ;  /* 0x00000024ff24723e */ /* 0x000fc800000010ff */
[----:B------:R-:W-:Y:S02]  /*9550*/  PRMT R42, R36, 0x7610, R42 ;  /* 0x00007610242a7816 */ /* 0x000fe4000000002a */
[----:B------:R-:W-:-:S05]  /*9560*/  F2FP.BF16.F32.PACK_AB R44, RZ, R44 ;  /* 0x0000002cff2c723e */ /* 0x000fca00000010ff */
[----:B------:R0:W-:Y:S04]  /*9570*/  STG.E.U16 desc[UR14][R32.64], R44 ;  /* 0x0000002c20007986 */ /* 0x0001e8000c10150e */
[----:B------:R0:W-:Y:S04]  /*9580*/  STG.E.U16 desc[UR14][R30.64+0x40], R42 ;  /* 0x0000402a1e007986 */ /* 0x0001e8000c10150e */
[----:B------:R0:W5:Y:S01]  /*9590*/  LDG.E R36, desc[UR14][R52.64+0x80] ;  /* 0x0000800e34247981 */ /* 0x000162000c1e1900 */
[----:B------:R-:W-:-:S07]  /*95a0*/  MOV R79, R39 ;  /* 0x00000027004f7202 */ /* 0x000fce0000000f00 */
[----:B0----5:R-:W-:Y:S05]  /*95b0*/  WARPSYNC.COLLECTIVE R34, `(.L_x_154) ;  /* 0x0000000022087348 */ /* 0x021fea0003c00000 */
[----:B------:R1:W2:Y:S02]  /*95c0*/  SHFL.IDX P0, R75, R79, R76, R77 ;  /* 0x0000004c4f4b7389 */ /* 0x0002a4000000004d */
[----:B012--5:R-:W-:Y:S05]  /*95d0*/  ENDCOLLECTIVE ;  /* 0x000000000000791b */ /* 0x027fea0003800000 */
.L_x_154:
[----:B------:R-:W-:Y:S01]  /*95e0*/  MOV R39, R75 ;  /* 0x0000004b00277202 */ /* 0x000fe20000000f00 */
[----:B------:R-:W-:-:S04]  /*95f0*/  IMAD.U32 R38, R38, 0x10000, RZ ;  /* 0x0001000026267824 */ /* 0x000fc800078e00ff */
[----:B------:R-:W-:Y:S02]  /*9600*/  FMUL R35, R35, R38 ;  /* 0x0000002623237220 */ /* 0x000fe40000400000 */
[----:B------:R-:W2:Y:S01]  /*9610*/  LDG.E.U16.CONSTANT R38, desc[UR14][R54.64+0xc0] ;  /* 0x0000c00e36267981 */ /* 0x000ea2000c1e9500 */
[----:B------:R-:W-:-:S05]  /*9620*/  SHF.L.U32 R40, R40, 0x10, RZ ;  /* 0x0000001028287819 */ /* 0x000fca00000006ff */
[----:B------:R-:W-:-:S05]  /*9630*/  FFMA R35, R40, R39, R35 ;  /* 0x0000002728237223 */ /* 0x000fca0000000023 */
[----:B------:R-:W-:Y:S02]  /*9640*/  F2FP.BF16.F32.PACK_AB R35, RZ, R35 ;  /* 0x00000023ff23723e */ /* 0x000fe400000010ff */
[----:B------:R-:W-:-:S04]  /*9650*/  F2FP.BF16.F32.PACK_AB R36, RZ, R36 ;  /* 0x00000024ff24723e */ /* 0x000fc800000010ff */
[----:B------:R-:W-:Y:S02]  /*9660*/  PRMT R39, R36, 0x7610, R39 ;  /* 0x0000761024277816 */ /* 0x000fe40000000027 */
[----:B------:R0:W5:Y:S04]  /*9670*/  LDG.E.U16.CONSTANT R36, desc[UR14][R56.64+0xc0] ;  /* 0x0000c00e38247981 */ /* 0x000168000c1e9500 */
[----:B------:R0:W-:Y:S04]  /*9680*/  STG.E.U16 desc[UR14][R32.64+0x40], R39 ;  /* 0x0000402720007986 */ /* 0x0001e8000c10150e */
[----:B------:R0:W-:Y:S04]  /*9690*/  STG.E.U16 desc[UR14][R30.64+0x80], R35 ;  /* 0x000080231e007986 */ /* 0x0001e8000c10150e */
[----:B------:R-:W3:Y:S01]  /*96a0*/  LDG.E R34, desc[UR14][R52.64+0x100] ;  /* 0x0001000e34227981 */ /* 0x000ee2000c1e1900 */
[----:B------:R-:W-:Y:S01]  /*96b0*/  MOV R79, R41 ;  /* 0x00000029004f7202 */ /* 0x000fe20000000f00 */
[----:B--2---:R-:W-:Y:S01]  /*96c0*/  IMAD.U32 R38, R38, 0x10000, RZ ;  /* 0x0001000026267824 */ /* 0x004fe200078e00ff */
[----:B---3--:R-:W-:-:S04]  /*96d0*/  F2FP.BF16.F32.PACK_AB R34, RZ, R34 ;  /* 0x00000022ff22723e */ /* 0x008fc800000010ff */
[----:B------:R-:W-:Y:S01]  /*96e0*/  PRMT R40, R34, 0x7610, R40 ;  /* 0x0000761022287816 */ /* 0x000fe20000000028 */
[----:B0-----:R-:W-:-:S07]  /*96f0*/  IMAD.MOV.U32 R34, RZ, RZ, -0x1 ;  /* 0xffffffffff227424 */ /* 0x001fce00078e00ff */
[----:B-----5:R-:W-:Y:S05]  /*9700*/  WARPSYNC.COLLECTIVE R34, `(.L_x_155) ;  /* 0x0000000022087348 */ /* 0x020fea0003c00000 */
[----:B------:R0:W1:Y:S02]  /*9710*/  SHFL.IDX P0, R75, R79, R76, R77 ;  /* 0x0000004c4f4b7389 */ /* 0x000064000000004d */
[----:B01---5:R-:W-:Y:S05]  /*9720*/  ENDCOLLECTIVE ;  /* 0x000000000000791b */ /* 0x023fea0003800000 */
.L_x_155:
[----:B------:R0:W-:Y:S01]  /*9730*/  STG.E.U16 desc[UR14][R32.64+0x80], R40 ;  /* 0x0000802820007986 */ /* 0x0001e2000c10150e */
[----:B------:R-:W-:Y:S02]  /*9740*/  SHF.L.U32 R36, R36, 0x10, RZ ;  /* 0x0000001024247819 */ /* 0x000fe400000006ff */
[----:B------:R-:W-:Y:S01]  /*9750*/  MOV R41, R75 ;  /* 0x0000004b00297202 */ /* 0x000fe20000000f00 */
[----:B------:R-:W-:Y:S06]  /*9760*/  BRA `(.L_x_156) ;  /* 0xffffff9000fc7947 */ /* 0x000fec000383ffff */
.L_x_40:
[----:B-----5:R-:W-:Y:S01]  /*9770*/  LEA R28, P0, R10, R28, 0x1 ;  /* 0x0000001c0a1c7211 */ /* 0x020fe200078008ff */
[----:B--2---:R0:W5:Y:S03]  /*9780*/  LDG.E R38, desc[UR14][R24.64+0x100] ;  /* 0x0001000e18267981 */ /* 0x004166000c1e1900 */
[----:B------:R-:W-:Y:S01]  /*9790*/  IADD3.X R29, PT, PT, RZ, R29, RZ, P0, !PT ;  /* 0x0000001dff1d7210 */ /* 0x000fe200007fe4ff */
[----:B------:R0:W5:Y:S04]  /*97a0*/  LDG.E R44, desc[UR14][R24.64+0x180] ;  /* 0x0001800e182c7981 */ /* 0x000168000c1e1900 */
[----:B------:R0:W5:Y:S04]  /*97b0*/  LDG.E.U16.CONSTANT R40, desc[UR14][R28.64+0x80] ;  /* 0x0000800e1c287981 */ /* 0x000168000c1e9500 */
[----:B------:R0:W5:Y:S04]  /*97c0*/  LDG.E.U16.CONSTANT R43, desc[UR14][R28.64+0xc0] ;  /* 0x0000c00e1c2b7981 */ /* 0x000168000c1e9500 */
[----:B------:R0:W5:Y:S04]  /*97d0*/  LDG.E.U16.CONSTANT R37, desc[UR14][R28.64] ;  /* 0x0000000e1c257981 */ /* 0x000168000c1e9500 */
[----:B------:R0:W5:Y:S04]  /*97e0*/  LDG.E R36, desc[UR14][R24.64] ;  /* 0x0000000e18247981 */ /* 0x000168000c1e1900 */
[----:B------:R0:W5:Y:S04]  /*97f0*/  LDG.E R42, desc[UR14][R24.64+0x80] ;  /* 0x0000800e182a7981 */ /* 0x000168000c1e1900 */
[----:B------:R0:W5:Y:S04]  /*9800*/  LDG.E.U16.CONSTANT R39, desc[UR14][R28.64+0x40] ;  /* 0x0000400e1c277981 */ /* 0x000168000c1e9500 */
[----:B------:R0:W5:Y:S04]  /*9810*/  LDG.E.U16.CONSTANT R46, desc[UR14][R54.64] ;  /* 0x0000000e362e7981 */ /* 0x000168000c1e9500 */
[----:B------:R0:W5:Y:S04]  /*9820*/  LDG.E.U16.CONSTANT R47, desc[UR14][R54.64+0x40] ;  /* 0x0000400e362f7981 */ /* 0x000168000c1e9500 */
[----:B------:R0:W5:Y:S04]  /*9830*/  LDG.E.U16.CONSTANT R49, desc[UR14][R56.64+0x80] ;  /* 0x0000800e38317981 */ /* 0x000168000c1e9500 */
[----:B------:R0:W5:Y:S04]  /*9840*/  LDG.E.U16.CONSTANT R45, desc[UR14][R56.64] ;  /* 0x0000000e382d7981 */ /* 0x000168000c1e9500 */
[----:B------:R0:W5:Y:S04]  /*9850*/  LDG.E.U16.CONSTANT R48, desc[UR14][R56.64+0x40] ;  /* 0x0000400e38307981 */ /* 0x000168000c1e9500 */
[----:B------:R0:W5:Y:S04]  /*9860*/  LDG.E.U16.CONSTANT R50, desc[UR14][R54.64+0x80] ;  /* 0x0000800e36327981 */ /* 0x000168000c1e9500 */
[----:B------:R0:W5:Y:S04]  /*9870*/  LDG.E.U16.CONSTANT R51, desc[UR14][R56.64+0xc0] ;  /* 0x0000c00e38337981 */ /* 0x000168000c1e9500 */
[----:B------:R0:W5:Y:S01]  /*9880*/  LDG.E.U16.CONSTANT R74, desc[UR14][R54.64+0xc0] ;  /* 0x0000c00e364a7981 */ /* 0x000162000c1e9500 */
[----:B------:R-:W-:Y:S01]  /*9890*/  HFMA2 R31, -RZ, RZ, 0, 1.847743988037109375e-06 ;  /* 0x0000001fff1f7431 */ /* 0x000fe200000001ff */
[----:B------:R-:W-:Y:S01]  /*98a0*/  BSSY B0, `(.L_x_157) ;  /* 0x0000007000007945 */ /* 0x000fe20003800000 */
[----:B------:R-:W-:Y:S01]  /*98b0*/  MOV R77, R41 ;  /* 0x00000029004d7202 */ /* 0x000fe20000000f00 */
[----:B------:R-:W-:Y:S01]  /*98c0*/  IMAD.MOV.U32 R30, RZ, RZ, 0x10 ;  /* 0x00000010ff1e7424 */ /* 0x000fe200078e00ff */
[----:B------:R-:W-:-:S07]  /*98d0*/  MOV R34, 0xffffffff ;  /* 0xffffffff00227802 */ /* 0x000fce0000000f00 */
[----:B01-3-5:R-:W-:Y:S05]  /*98e0*/  WARPSYNC.COLLECTIVE R34, `(.L_x_158) ;  /* 0x0000000022087348 */ /* 0x02bfea0003c00000 */
[----:B------:R2:W4:Y:S02]  /*98f0*/  SHFL.DOWN P0, R32, R77, R30, R31 ;  /* 0x0800001e4d207389 */ /* 0x000524000000001f */
[----:B012345:R-:W-:Y:S05]  /*9900*/  ENDCOLLECTIVE ;  /* 0x000000000000791b */ /* 0x03ffea0003800000 */
.L_x_158:
[----:B------:R-:W-:Y:S05]  /*9910*/  BSYNC B0 ;  /* 0x0000000000007941 */ /* 0x000fea0003800000 */
.L_x_157:
[----:B------:R-:W-:Y:S01]  /*9920*/  FADD R33, R41, R32 ;  /* 0x0000002029217221 */ /* 0x000fe20000000000 */
[----:B------:R-:W-:Y:S01]  /*9930*/  HFMA2 R30, -RZ, RZ, 0, 4.76837158203125e-07 ;  /* 0x00000008ff1e7431 */ /* 0x000fe200000001ff */
[----:B------:R-:W-:Y:S01]  /*9940*/  MOV R31, 0x1f ;  /* 0x0000001f001f7802 */ /* 0x000fe20000000f00 */
[----:B------:R-:W-:Y:S01]  /*9950*/  IMAD.MOV.U32 R34, RZ, RZ, -0x1 ;  /* 0xffffffffff227424 */ /* 0x000fe200078e00ff */
[----:B------:R-:W-:Y:S01]  /*9960*/  SHF.L.U32 R43, R43, 0x10, RZ ;  /* 0x000000102b2b7819 */ /* 0x000fe200000006ff */
[----:B------:R-:W-:Y:S01]  /*9970*/  IMAD.MOV.U32 R77, RZ, RZ, R33 ;  /* 0x000000ffff4d7224 */ /* 0x000fe200078e0021 */
[----:B------:R-:W-:Y:S01]  /*9980*/  SHF.L.U32 R37, R37, 0x10, RZ ;  /* 0x0000001025257819 */ /* 0x000fe200000006ff */
[----:B------:R-:W-:Y:S01]  /*9990*/  IMAD.MOV.U32 R76, RZ, RZ, RZ ;  /* 0x000000ffff4c7224 */ /* 0x000fe200078e00ff */
[----:B------:R-:W-:-:S07]  /*99a0*/  SHF.L.U32 R39, R39, 0x10, RZ ;  /* 0x0000001027277819 */ /* 0x000fce00000006ff */
[----:B------:R-:W-:Y:S05]  /*99b0*/  WARPSYNC.COLLECTIVE R34, `(.L_x_159) ;  /* 0x0000000022087348 */ /* 0x000fea0003c00000 */
[----:B------:R0:W1:Y:S02]  /*99c0*/  SHFL.DOWN P0, R32, R77, R30, R31 ;  /* 0x0800001e4d207389 */ /* 0x000064000000001f */
[----:B01----:R-:W-:Y:S05]  /*99d0*/  ENDCOLLECTIVE ;  /* 0x000000000000791b */ /* 0x003fea0003800000 */
.L_x_159:
[----:B------:R-:W-:Y:S02]  /*99e0*/  HFMA2 R30, -RZ, RZ, 0, 2.384185791015625e-07 ;  /* 0x00000004ff1e7431 */ /* 0x000fe400000001ff */
[----:B------:R-:W-:-:S05]  /*99f0*/  FADD R28, R33, R32 ;  /* 0x00000020211c7221 */ /* 0x000fca0000000000 */
[----:B------:R-:W-:-:S07]  /*9a00*/  MOV R77, R28 ;  /* 0x0000001c004d7202 */ /* 0x000fce0000000f00 */
[----:B------:R-:W-:Y:S05]  /*9a10*/  WARPSYNC.COLLECTIVE R34, `(.L_x_160) ;  /* 0x0000000022087348 */ /* 0x000fea0003c00000 */
[----:B------:R0:W1:Y:S02]  /*9a20*/  SHFL.DOWN P0, R32, R77, R30, R31 ;  /* 0x0800001e4d207389 */ /* 0x000064000000001f */
[----:B01----:R-:W-:Y:S05]  /*9a30*/  ENDCOLLECTIVE ;  /* 0x000000000000791b */ /* 0x003fea0003800000 */
.L_x_160:
[----:B------:R-:W-:Y:S01]  /*9a40*/  MOV R30, 0x2 ;  /* 0x00000002001e7802 */ /* 0x000fe20000000f00 */
[----:B------:R-:W-:-:S04]  /*9a50*/  FADD R29, R28, R32 ;  /* 0x000000201c1d7221 */ /* 0x000fc80000000000 */
[----:B------:R-:W-:-:S07]  /*9a60*/  IMAD.MOV.U32 R77, RZ, RZ, R29 ;  /* 0x000000ffff4d7224 */ /* 0x000fce00078e001d */
[----:B------:R-:W-:Y:S05]  /*9a70*/  WARPSYNC.COLLECTIVE R34, `(.L_x_161) ;  /* 0x0000000022087348 */ /* 0x000fea0003c00000 */
[----:B------:R0:W1:Y:S02]  /*9a80*/  SHFL.DOWN P0, R32, R77, R30, R31 ;  /* 0x0800001e4d207389 */ /* 0x000064000000001f */
[----:B01----:R-:W-:Y:S05]  /*9a90*/  ENDCOLLECTIVE ;  /* 0x000000000000791b */ /* 0x003fea0003800000 */
.L_x_161:
[----:B------:R-:W-:Y:S02]  /*9aa0*/  IMAD.MOV.U32 R30, RZ, RZ, 0x1 ;  /* 0x00000001ff1e7424 */ /* 0x000fe400078e00ff */
[----:B------:R-:W-:Y:S01]  /*9ab0*/  FADD R35, R29, R32 ;  /* 0x000000201d237221 */ /* 0x000fe20000000000 */
[----:B------:R-:W-:-:S04]  /*9ac0*/  HFMA2 R29, -RZ, RZ, 1, 0 ;  /* 0x3c000000ff1d7431 */ /* 0x000fc800000001ff */
[----:B------:R-:W-:-:S07]  /*9ad0*/  MOV R77, R35 ;  /* 0x00000023004d7202 */ /* 0x000fce0000000f00 */
[----:B------:R-:W-:Y:S05]  /*9ae0*/  WARPSYNC.COLLECTIVE R34, `(.L_x_162) ;  /* 0x0000000022087348 */ /* 0x000fea0003c00000 */
[----:B------:R0:W1:Y:S02]  /*9af0*/  SHFL.DOWN P0, R32, R77, R30, R31 ;  /* 0x0800001e4d207389 */ /* 0x000064000000001f */
[----:B01----:R-:W-:Y:S05]  /*9b00*/  ENDCOLLECTIVE ;  /* 0x000000000000791b */ /* 0x003fea0003800000 */
.L_x_162:
[----:B------:R-:W-:Y:S02]  /*9b10*/  HFMA2 R77, -RZ, RZ, 0, 1.847743988037109375e-06 ;  /* 0x0000001fff4d7431 */ /* 0x000fe400000001ff */
[----:B------:R-:W-:Y:S02]  /*9b20*/  IMAD.U32 R31, R40, 0x10000, RZ ;  /* 0x00010000281f7824 */ /* 0x000fe400078e00ff */
[----:B------:R-:W-:-:S04]  /*9b30*/  FADD R32, R35, R32 ;  /* 0x0000002023207221 */ /* 0x000fc80000000000 */
[----:B------:R-:W-:-:S05]  /*9b40*/  FFMA R29, R32, R29, 9.9999999747524270788e-07 ;  /* 0x358637bd201d7423 */ /* 0x000fca000000001d */
[----:B------:R-:W-:-:S13]  /*9b50*/  FSETP.GEU.AND P0, PT, |R29|, 1.175494350822287508e-38, PT ;  /* 0x008000001d00780b */ /* 0x000fda0003f0e200 */
[----:B------:R-:W-:-:S04]  /*9b60*/  @!P0 FMUL R29, R29, 16777216 ;  /* 0x4b8000001d1d8820 */ /* 0x000fc80000400000 */
[----:B------:R-:W0:Y:S02]  /*9b70*/  MUFU.RSQ R33, R29 ;  /* 0x0000001d00217308 */ /* 0x000e240000001400 */
[----:B0-----:R-:W-:-:S05]  /*9b80*/  @!P0 FMUL R33, R33, 4096 ;  /* 0x4580000021218820 */ /* 0x001fca0000400000 */
[----:B------:R-:W-:-:S07]  /*9b90*/  MOV R79, R33 ;  /* 0x00000021004f7202 */ /* 0x000fce0000000f00 */
[----:B------:R-:W-:Y:S05]  /*9ba0*/  WARPSYNC.COLLECTIVE R34, `(.L_x_163) ;  /* 0x0000000022087348 */ /* 0x000fea0003c00000 */
[----:B------:R0:W1:Y:S02]  /*9bb0*/  SHFL.IDX P0, R75, R79, R76, R77 ;  /* 0x0000004c4f4b7389 */ /* 0x000064000000004d */
[----:B01----:R-:W-:Y:S05]  /*9bc0*/  ENDCOLLECTIVE ;  /* 0x000000000000791b */ /* 0x003fea0003800000 */
.L_x_163:
[----:B------:R-:W-:Y:S02]  /*9bd0*/  MOV R76, R23 ;  /* 0x00000017004c7202 */ /* 0x000fe40000000f00 */
[----:B------:R-:W-:-:S05]  /*9be0*/  MOV R33, R75 ;  /* 0x0000004b00217202 */ /* 0x000fca0000000f00 */
[C---:B------:R-:W-:Y:S01]  /*9bf0*/  FMUL R38, R33.reuse, R38 ;  /* 0x0000002621267220 */ /* 0x040fe20000400000 */
[C---:B------:R-:W-:Y:S01]  /*9c00*/  FMUL R44, R33.reuse, R44 ;  /* 0x0000002c212c7220 */ /* 0x040fe20000400000 */
[C---:B------:R-:W-:Y:S01]  /*9c10*/  FMUL R36, R33.reuse, R36 ;  /* 0x0000002421247220 */ /* 0x040fe20000400000 */
[----:B------:R-:W-:Y:S01]  /*9c20*/  FMUL R42, R33, R42 ;  /* 0x0000002a212a7220 */ /* 0x000fe20000400000 */
[----:B------:R-:W-:Y:S01]  /*9c30*/  FMUL R38, R38, R31 ;  /* 0x0000001f26267220 */ /* 0x000fe20000400000 */
[----:B------:R-:W-:Y:S01]  /*9c40*/  FMUL R40, R44, R43 ;  /* 0x0000002b2c287220 */ /* 0x000fe20000400000 */
[----:B------:R-:W-:Y:S01]  /*9c50*/  FMUL R30, R36, R37 ;  /* 0x00000025241e7220 */ /* 0x000fe20000400000 */
[----:B------:R-:W-:Y:S01]  /*9c60*/  SHF.L.U32 R44, R46, 0x10, RZ ;  /* 0x000000102e2c7819 */ /* 0x000fe200000006ff */
[----:B------:R-:W-:Y:S02]  /*9c70*/  IMAD.MOV.U32 R79, RZ, RZ, R38 ;  /* 0x000000ffff4f7224 */ /* 0x000fe400078e0026 */
[----:B------:R-:W-:Y:S01]  /*9c80*/  FMUL R28, R42, R39 ;  /* 0x000000272a1c7220 */ /* 0x000fe20000400000 */
[----:B------:R-:W-:Y:S01]  /*9c90*/  IMAD.U32 R46, R47, 0x10000, RZ ;  /* 0x000100002f2e7824 */ /* 0x000fe200078e00ff */
[----:B------:R-:W-:-:S07]  /*9ca0*/  SHF.L.U32 R47, R49, 0x10, RZ ;  /* 0x00000010312f7819 */ /* 0x000fce00000006ff */
[----:B------:R-:W-:Y:S05]  /*9cb0*/  WARPSYNC.COLLECTIVE R34, `(.L_x_164) ;  /* 0x0000000022087348 */ /* 0x000fea0003c00000 */
[----:B------:R0:W1:Y:S02]  /*9cc0*/  SHFL.IDX P0, R75, R79, R76, R77 ;  /* 0x0000004c4f4b7389 */ /* 0x000064000000004d */
[----:B01----:R-:W-:Y:S05]  /*9cd0*/  ENDCOLLECTIVE ;  /* 0x000000000000791b */ /* 0x003fea0003800000 */
.L_x_164:
[----:B------:R-:W-:Y:S01]  /*9ce0*/  SHF.L.U32 R42, R45, 0x10, RZ ;  /* 0x000000102d2a7819 */ /* 0x000fe200000006ff */
[----:B------:R-:W-:Y:S01]  /*9cf0*/  FMUL R47, R47, R38 ;  /* 0x000000262f2f7220 */ /* 0x000fe20000400000 */
[----:B------:R-:W-:Y:S01]  /*9d00*/  SHF.L.U32 R49, R51, 0x10, RZ ;  /* 0x0000001033317819 */ /* 0x000fe200000006ff */
[----:B------:R-:W-:Y:S01]  /*9d10*/  IMAD.MOV.U32 R79, RZ, RZ, R40 ;  /* 0x000000ffff4f7224 */ /* 0x000fe200078e0028 */
[----:B------:R-:W-:-:S07]  /*9d20*/  MOV R35, R75 ;  /* 0x0000004b00237202 */ /* 0x000fce0000000f00 */
[----:B------:R-:W-:Y:S05]  /*9d30*/  WARPSYNC.COLLECTIVE R34, `(.L_x_165) ;  /* 0x0000000022087348 */ /* 0x000fea0003c00000 */
[----:B------:R0:W1:Y:S02]  /*9d40*/  SHFL.IDX P0, R75, R79, R76, R77 ;  /* 0x0000004c4f4b7389 */ /* 0x000064000000004d */
[----:B01----:R-:W-:Y:S05]  /*9d50*/  ENDCOLLECTIVE ;  /* 0x000000000000791b */ /* 0x003fea0003800000 */
.L_x_165:
[----:B------:R-:W-:-:S04]  /*9d60*/  FMUL R35, R44, R35 ;  /* 0x000000232c237220 */ /* 0x000fc80000400000 */
[----:B------:R-:W-:-:S05]  /*9d70*/  FFMA R35, R42, R30, -R35 ;  /* 0x0000001e2a237223 */ /* 0x000fca0000000823 */
[----:B------:R0:W-:Y:S01]  /*9d80*/  STG.E desc[UR14][R24.64], R35 ;  /* 0x0000002318007986 */ /* 0x0001e2000c10190e */
[----:B------:R-:W-:Y:S02]  /*9d90*/  MOV R79, R30 ;  /* 0x0000001e004f7202 */ /* 0x000fe40000000f00 */
[----:B------:R-:W-:-:S07]  /*9da0*/  MOV R31, R75 ;  /* 0x0000004b001f7202 */ /* 0x000fce0000000f00 */
[----:B0-----:R-:W-:Y:S05]  /*9db0*/  WARPSYNC.COLLECTIVE R34, `(.L_x_166) ;  /* 0x0000000022087348 */ /* 0x001fea0003c00000 */
[----:B------:R1:W2:Y:S02]  /*9dc0*/  SHFL.IDX P0, R75, R79, R76, R77 ;  /* 0x0000004c4f4b7389 */ /* 0x0002a4000000004d */
[----:B012---:R-:W-:Y:S05]  /*9dd0*/  ENDCOLLECTIVE ;  /* 0x000000000000791b */ /* 0x007fea0003800000 */
.L_x_166:
[----:B------:R-:W-:Y:S01]  /*9de0*/  FMUL R31, R46, R31 ;  /* 0x0000001f2e1f7220 */ /* 0x000fe20000400000 */
[----:B------:R-:W-:Y:S01]  /*9df0*/  IMAD.U32 R34, R48, 0x10000, RZ ;  /* 0x0001000030227824 */ /* 0x000fe200078e00ff */
[----:B------:R-:W-:Y:S01]  /*9e00*/  SHF.L.U32 R48, R50, 0x10, RZ ;  /* 0x0000001032307819 */ /* 0x000fe200000006ff */
[----:B------:R-:W-:Y:S01]  /*9e10*/  IMAD.U32 R50, R74, 0x10000, RZ ;  /* 0x000100004a327824 */ /* 0x000fe200078e00ff */
[-C--:B------:R-:W-:Y:S01]  /*9e20*/  MOV R79, R28.reuse ;  /* 0x0000001c004f7202 */ /* 0x080fe20000000f00 */
[----:B------:R-:W-:Y:S01]  /*9e30*/  FFMA R31, R34, R28, -R31 ;  /* 0x0000001c221f7223 */ /* 0x000fe2000000081f */
[----:B------:R-:W-:-:S04]  /*9e40*/  IMAD.MOV.U32 R34, RZ, RZ, -0x1 ;  /* 0xffffffffff227424 */ /* 0x000fc800078e00ff */
[----:B------:R0:W-:Y:S01]  /*9e50*/  STG.E desc[UR14][R24.64+0x80], R31 ;  /* 0x0000801f18007986 */ /* 0x0001e2000c10190e */
[----:B------:R-:W-:-:S07]  /*9e60*/  IMAD.MOV.U32 R32, RZ, RZ, R75 ;  /* 0x000000ffff207224 */ /* 0x000fce00078e004b */
[----:B0-----:R-:W-:Y:S05]  /*9e70*/  WARPSYNC.COLLECTIVE R34, `(.L_x_167) ;  /* 0x0000000022087348 */ /* 0x001fea0003c00000 */
[----:B------:R1:W2:Y:S02]  /*9e80*/  SHFL.IDX P0, R75, R79, R76, R77 ;  /* 0x0000004c4f4b7389 */ /* 0x0002a4000000004d */
[----:B012---:R-:W-:Y:S05]  /*9e90*/  ENDCOLLECTIVE ;  /* 0x000000000000791b */ /* 0x007fea0003800000 */
.L_x_167:
[----:B------:R-:W-:-:S05]  /*9ea0*/  FFMA R47, R48, R32, R47 ;  /* 0x00000020302f7223 */ /* 0x000fca000000002f */
[----:B------:R0:W-:Y:S01]  /*9eb0*/  STG.E desc[UR14][R24.64+0x100], R47 ;  /* 0x0001002f18007986 */ /* 0x0001e2000c10190e */
[----:B------:R-:W-:Y:S01]  /*9ec0*/  MOV R28, R75 ;  /* 0x0000004b001c7202 */ /* 0x000fe20000000f00 */
[----:B------:R-:W-:Y:S06]  /*9ed0*/  BRA `(.L_x_168) ;  /* 0xffffff90008c7947 */ /* 0x000fec000383ffff */
.L_x_50:
[----:B------:R-:W-:Y:S01]  /*9ee0*/  HFMA2 R30, -RZ, RZ, 0, 9.5367431640625e-07 ;  /* 0x00000010ff1e7431 */ /* 0x000fe200000001ff */
[----:B------:R-:W-:Y:S01]  /*9ef0*/  MOV R77, R41 ;  /* 0x00000029004d7202 */ /* 0x000fe20000000f00 */
[----:B------:R-:W-:Y:S01]  /*9f00*/  IMAD.MOV.U32 R31, RZ, RZ, 0x1f ;  /* 0x0000001fff1f7424 */ /* 0x000fe200078e00ff */
[----:B------:R-:W-:-:S07]  /*9f10*/  MOV R34, 0xffffffff ;  /* 0xffffffff00227802 */ /* 0x000fce0000000f00 */
[----:B------:R-:W-:Y:S05]  /*9f20*/  WARPSYNC.COLLECTIVE R34, `(.L_x_169) ;  /* 0x0000000022087348 */ /* 0x000fea0003c00000 */
[----:B------:R0:W1:Y:S02]  /*9f30*/  SHFL.DOWN P0, R32, R77, R30, R31 ;  /* 0x0800001e4d207389 */ /* 0x000064000000001f */
[----:B01----:R-:W-:Y:S05]  /*9f40*/  ENDCOLLECTIVE ;  /* 0x000000000000791b */ /* 0x003fea0003800000 */
.L_x_169:
[----:B------:R-:W-:Y:S02]  /*9f50*/  IMAD.MOV.U32 R30, RZ, RZ, 0x8 ;  /* 0x00000008ff1e7424 */ /* 0x000fe400078e00ff */
[----:B------:R-:W-:-:S05]  /*9f60*/  FADD R28, R41, R32 ;  /* 0x00000020291c7221 */ /* 0x000fca0000000000 */
[----:B------:R-:W-:-:S07]  /*9f70*/  MOV R77, R28 ;  /* 0x0000001c004d7202 */ /* 0x000fce0000000f00 */
[----:B------:R-:W-:Y:S05]  /*9f80*/  WARPSYNC.COLLECTIVE R34, `(.L_x_170) ;  /* 0x0000000022087348 */ /* 0x000fea0003c00000 */
[----:B------:R0:W1:Y:S02]  /*9f90*/  SHFL.DOWN P0, R32, R77, R30, R31 ;  /* 0x0800001e4d207389 */ /* 0x000064000000001f */
[----:B01----:R-:W-:Y:S05]  /*9fa0*/  ENDCOLLECTIVE ;  /* 0x000000000000791b */ /* 0x003fea0003800000 */
.L_x_170:
[----:B------:R-:W-:Y:S02]  /*9fb0*/  HFMA2 R30, -RZ, RZ, 0, 2.384185791015625e-07 ;  /* 0x00000004ff1e7431 */ /* 0x000fe400000001ff */
[----:B------:R-:W-:-:S05]  /*9fc0*/  FADD R29, R28, R32 ;  /* 0x000000201c1d7221 */ /* 0x000fca0000000000 */
[----:B------:R-:W-:-:S07]  /*9fd0*/  MOV R77, R29 ;  /* 0x0000001d004d7202 */ /* 0x000fce0000000f00 */
[----:B------:R-:W-:Y:S05]  /*9fe0*/  WARPSYNC.COLLECTIVE R34, `(.L_x_171) ;  /* 0x0000000022087348 */ /* 0x000fea0003c00000 */
[----:B------:R0:W1:Y:S02]  /*9ff0*/  SHFL.DOWN P0, R32, R77, R30, R31 ;  /* 0x0800001e4d207389 */ /* 0x000064000000001f */
[----:B01----:R-:W-:Y:S05]  /*a000*/  ENDCOLLECTIVE ;  /* 0x000000000000791b */ /* 0x003fea0003800000 */
.L_x_171:
[----:B------:R-:W-:Y:S01]  /*a010*/  MOV R30, 0x2 ;  /* 0x00000002001e7802 */ /* 0x000fe20000000f00 */
[----:B------:R-:W-:-:S04]  /*a020*/  FADD R35, R29, R32 ;  /* 0x000000201d237221 */ /* 0x000fc80000000000 */
[----:B------:R-:W-:-:S07]  /*a030*/  IMAD.MOV.U32 R77, RZ, RZ, R35 ;  /* 0x000000ffff4d7224 */ /* 0x000fce00078e0023 */
[----:B------:R-:W-:Y:S05]  /*a040*/  WARPSYNC.COLLECTIVE R34, `(.L_x_172) ;  /* 0x0000000022087348 */ /* 0x000fea0003c00000 */
[----:B------:R0:W1:Y:S02]  /*a050*/  SHFL.DOWN P0, R32, R77, R30, R31 ;  /* 0x0800001e4d207389 */ /* 0x000064000000001f */
[----:B01----:R-:W-:Y:S05]  /*a060*/  ENDCOLLECTIVE ;  /* 0x000000000000791b */ /* 0x003fea0003800000 */
.L_x_172:
[----:B------:R-:W-:Y:S02]  /*a070*/  IMAD.MOV.U32 R30, RZ, RZ, 0x1 ;  /* 0x00000001ff1e7424 */ /* 0x000fe400078e00ff */
[----:B------:R-:W-:-:S05]  /*a080*/  FADD R37, R35, R32 ;  /* 0x0000002023257221 */ /* 0x000fca0000000000 */
[----:B------:R-:W-:-:S07]  /*a090*/  MOV R77, R37 ;  /* 0x00000025004d7202 */ /* 0x000fce0000000f00 */
[----:B------:R-:W-:Y:S05]  /*a0a0*/  WARPSYNC.COLLECTIVE R34, `(.L_x_173) ;  /* 0x0000000022087348 */ /* 0x000fea0003c00000 */
[----:B------:R0:W1:Y:S02]  /*a0b0*/  SHFL.DOWN P0, R32, R77, R30, R31 ;  /* 0x0800001e4d207389 */ /* 0x000064000000001f */
[----:B01----:R-:W-:Y:S05]  /*a0c0*/  ENDCOLLECTIVE ;  /* 0x000000000000791b */ /* 0x003fea0003800000 */
.L_x_173:
[----:B------:R-:W-:Y:S05]  /*a0d0*/  BRA `(.L_x_174) ;  /* 0xffffff9400507947 */ /* 0x000fea000383ffff */
.L_x_90:
[----:B------:R-:W-:Y:S01]  /*a0e0*/  HFMA2 R30, -RZ, RZ, 0, 9.5367431640625e-07 ;  /* 0x00000010ff1e7431 */ /* 0x000fe200000001ff */
[----:B------:R-:W-:Y:S01]  /*a0f0*/  BSSY B1, `(.L_x_175) ;  /* 0x0000007000017945 */ /* 0x000fe20003800000 */
[----:B------:R-:W-:Y:S01]  /*a100*/  MOV R77, R90 ;  /* 0x0000005a004d7202 */ /* 0x000fe20000000f00 */
[----:B------:R-:W-:Y:S01]  /*a110*/  IMAD.MOV.U32 R31, RZ, RZ, 0x1f ;  /* 0x0000001fff1f7424 */ /* 0x000fe200078e00ff */
[----:B------:R-:W-:-:S07]  /*a120*/  MOV R34, 0xffffffff ;  /* 0xffffffff00227802 */ /* 0x000fce0000000f00 */
[----:B------:R-:W-:Y:S05]  /*a130*/  WARPSYNC.COLLECTIVE R34, `(.L_x_176) ;  /* 0x0000000022087348 */ /* 0x000fea0003c00000 */
[----:B------:R0:W1:Y:S02]  /*a140*/  SHFL.DOWN P0, R32, R77, R30, R31 ;  /* 0x0800001e4d207389 */ /* 0x000064000000001f */
[----:B01----:R-:W-:Y:S05]  /*a150*/  ENDCOLLECTIVE ;  /* 0x000000000000791b */ /* 0x003fea0003800000 */
.L_x_176:
[----:B------:R-:W-:Y:S05]  /*a160*/  BSYNC B1 ;  /* 0x0000000000017941 */ /* 0x000fea0003800000 */
.L_x_175:
[----:B------:R-:W-:Y:S01]  /*a170*/  FADD R28, R90, R32 ;  /* 0x000000205a1c7221 */ /* 0x000fe20000000000 */
[----:B------:R-:W-:Y:S02]  /*a180*/  HFMA2 R31, -RZ, RZ, 0, 1.847743988037109375e-06 ;  /* 0x0000001fff1f7431 */ /* 0x000fe400000001ff */
[----:B------:R-:W-:Y:S01]  /*a190*/  IMAD.MOV.U32 R30, RZ, RZ, 0x8 ;  /* 0x00000008ff1e7424 */ /* 0x000fe200078e00ff */
[----:B------:R-:W-:Y:S02]  /*a1a0*/  MOV R34, 0xffffffff ;  /* 0xffffffff00227802 */ /* 0x000fe40000000f00 */
[----:B------:R-:W-:-:S07]  /*a1b0*/  MOV R77, R28 ;  /* 0x0000001c004d7202 */ /* 0x000fce0000000f00 */
[----:B------:R-:W-:Y:S05]  /*a1c0*/  WARPSYNC.COLLECTIVE R34, `(.L_x_177) ;  /* 0x0000000022087348 */ /* 0x000fea0003c00000 */
[----:B------:R0:W1:Y:S02]  /*a1d0*/  SHFL.DOWN P0, R32, R77, R30, R31 ;  /* 0x0800001e4d207389 */ /* 0x000064000000001f */
[----:B01----:R-:W-:Y:S05]  /*a1e0*/  ENDCOLLECTIVE ;  /* 0x000000000000791b */ /* 0x003fea0003800000 */
.L_x_177:
[----:B------:R-:W-:Y:S02]  /*a1f0*/  HFMA2 R30, -RZ, RZ, 0, 2.384185791015625e-07 ;  /* 0x00000004ff1e7431 */ /* 0x000fe400000001ff */
[----:B------:R-:W-:-:S04]  /*a200*/  FADD R29, R28, R32 ;  /* 0x000000201c1d7221 */ /* 0x000fc80000000000 */
[----:B------:R-:W-:-:S07]  /*a210*/  IMAD.MOV.U32 R77, RZ, RZ, R29 ;  /* 0x000000ffff4d7224 */ /* 0x000fce00078e001d */
[----:B------:R-:W-:Y:S05]  /*a220*/  WARPSYNC.COLLECTIVE R34, `(.L_x_178) ;  /* 0x0000000022087348 */ /* 0x000fea0003c00000 */
[----:B------:R0:W1:Y:S02]  /*a230*/  SHFL.DOWN P0, R32, R77, R30, R31 ;  /* 0x0800001e4d207389 */ /* 0x000064000000001f */
[----:B01----:R-:W-:Y:S05]  /*a240*/  ENDCOLLECTIVE ;  /* 0x000000000000791b */ /* 0x003fea0003800000 */
.L_x_178:
[----:B------:R-:W-:Y:S02]  /*a250*/  IMAD.MOV.U32 R30, RZ, RZ, 0x2 ;  /* 0x00000002ff1e7424 */ /* 0x000fe400078e00ff */
[----:B------:R-:W-:-:S05]  /*a260*/  FADD R33, R29, R32 ;  /* 0x000000201d217221 */ /* 0x000fca0000000000 */
[----:B------:R-:W-:-:S07]  /*a270*/  MOV R77, R33 ;  /* 0x00000021004d7202 */ /* 0x000fce0000000f00 */
[----:B------:R-:W-:Y:S05]  /*a280*/  WARPSYNC.COLLECTIVE R34, `(.L_x_179) ;  /* 0x0000000022087348 */ /* 0x000fea0003c00000 */
[----:B------:R0:W1:Y:S02]  /*a290*/  SHFL.DOWN P0, R32, R77, R30, R31 ;  /* 0x0800001e4d207389 */ /* 0x000064000000001f */
[----:B01----:R-:W-:Y:S05]  /*a2a0*/  ENDCOLLECTIVE ;  /* 0x000000000000791b */ /* 0x003fea0003800000 */
.L_x_179:
[----:B------:R-:W-:Y:S02]  /*a2b0*/  HFMA2 R30, -RZ, RZ, 0, 5.9604644775390625e-08 ;  /* 0x00000001ff1e7431 */ /* 0x000fe400000001ff */
[----:B------:R-:W-:-:S05]  /*a2c0*/  FADD R35, R33, R32 ;  /* 0x0000002021237221 */ /* 0x000fca0000000000 */
[----:B------:R-:W-:-:S07]  /*a2d0*/  MOV R77, R35 ;  /* 0x00000023004d7202 */ /* 0x000fce0000000f00 */
[----:B------:R-:W-:Y:S05]  /*a2e0*/  WARPSYNC.COLLECTIVE R34, `(.L_x_180) ;  /* 0x0000000022087348 */ /* 0x000fea0003c00000 */
[----:B------:R0:W1:Y:S02]  /*a2f0*/  SHFL.DOWN P0, R32, R77, R30, R31 ;  /* 0x0800001e4d207389 */ /* 0x000064000000001f */
[----:B01----:R-:W-:Y:S05]  /*a300*/  ENDCOLLECTIVE ;  /* 0x000000000000791b */ /* 0x003fea0003800000 */
.L_x_180:
[----:B------:R-:W-:Y:S05]  /*a310*/  BRA `(.L_x_181) ;  /* 0xffffffb800587947 */ /* 0x000fea000383ffff */
.L_x_102:
[----:B------:R-:W-:Y:S02]  /*a320*/  HFMA2 R31, -RZ, RZ, 0, 1.847743988037109375e-06 ;  /* 0x0000001fff1f7431 */ /* 0x000fe400000001ff */
[----:B---3--:R-:W-:Y:S01]  /*a330*/  IMAD.MOV.U32 R77, RZ, RZ, R28 ;  /* 0x000000ffff4d7224 */ /* 0x008fe200078e001c */
[----:B------:R-:W-:Y:S01]  /*a340*/  MOV R30, 0x10 ;  /* 0x00000010001e7802 */ /* 0x000fe20000000f00 */
[----:B------:R-:W-:-:S07]  /*a350*/  IMAD.MOV.U32 R34, RZ, RZ, -0x1 ;  /* 0xffffffffff227424 */ /* 0x000fce00078e00ff */
[----:B012--5:R-:W-:Y:S05]  /*a360*/  WARPSYNC.COLLECTIVE R34, `(.L_x_182) ;  /* 0x0000000022087348 */ /* 0x027fea0003c00000 */
[----:B------:R3:W4:Y:S02]  /*a370*/  SHFL.DOWN P0, R32, R77, R30, R31 ;  /* 0x0800001e4d207389 */ /* 0x000724000000001f */
[----:B012345:R-:W-:Y:S05]  /*a380*/  ENDCOLLECTIVE ;  /* 0x000000000000791b */ /* 0x03ffea0003800000 */
.L_x_182:
[----:B------:R-:W-:Y:S02]  /*a390*/  HFMA2 R30, -RZ, RZ, 0, 4.76837158203125e-07 ;  /* 0x00000008ff1e7431 */ /* 0x000fe400000001ff */
[----:B------:R-:W-:-:S05]  /*a3a0*/  FADD R29, R32, R28 ;  /* 0x0000001c201d7221 */ /* 0x000fca0000000000 */
[----:B------:R-:W-:-:S07]  /*a3b0*/  MOV R77, R29 ;  /* 0x0000001d004d7202 */ /* 0x000fce0000000f00 */
[----:B------:R-:W-:Y:S05]  /*a3c0*/  WARPSYNC.COLLECTIVE R34, `(.L_x_183) ;  /* 0x0000000022087348 */ /* 0x000fea0003c00000 */
[----:B------:R0:W1:Y:S02]  /*a3d0*/  SHFL.DOWN P0, R32, R77, R30, R31 ;  /* 0x0800001e4d207389 */ /* 0x000064000000001f */
[----:B01----:R-:W-:Y:S05]  /*a3e0*/  ENDCOLLECTIVE ;  /* 0x000000000000791b */ /* 0x003fea0003800000 */
.L_x_183:
[----:B------:R-:W-:Y:S01]  /*a3f0*/  MOV R30, 0x4 ;  /* 0x00000004001e7802 */ /* 0x000fe20000000f00 */
[----:B------:R-:W-:-:S04]  /*a400*/  FADD R33, R29, R32 ;  /* 0x000000201d217221 */ /* 0x000fc80000000000 */
[----:B------:R-:W-:-:S07]  /*a410*/  IMAD.MOV.U32 R77, RZ, RZ, R33 ;  /* 0x000000ffff4d7224 */ /* 0x000fce00078e0021 */
[----:B------:R-:W-:Y:S05]  /*a420*/  WARPSYNC.COLLECTIVE R34, `(.L_x_184) ;  /* 0x0000000022087348 */ /* 0x000fea0003c00000 */
[----:B------:R0:W1:Y:S02]  /*a430*/  SHFL.DOWN P0, R32, R77, R30, R31 ;  /* 0x0800001e4d207389 */ /* 0x000064000000001f */
[----:B01----:R-:W-:Y:S05]  /*a440*/  ENDCOLLECTIVE ;  /* 0x000000000000791b */ /* 0x003fea0003800000 */
.L_x_184:
[----:B------:R-:W-:Y:S02]  /*a450*/  IMAD.MOV.U32 R30, RZ, RZ, 0x2 ;  /* 0x00000002ff1e7424 */ /* 0x000fe400078e00ff */
[----:B------:R-:W-:-:S05]  /*a460*/  FADD R35, R33, R32 ;  /* 0x0000002021237221 */ /* 0x000fca0000000000 */
[----:B------:R-:W-:-:S07]  /*a470*/  MOV R77, R35 ;  /* 0x00000023004d7202 */ /* 0x000fce0000000f00 */
[----:B------:R-:W-:Y:S05]  /*a480*/  WARPSYNC.COLLECTIVE R34, `(.L_x_185) ;  /* 0x0000000022087348 */ /* 0x000fea0003c00000 */
[----:B------:R0:W1:Y:S02]  /*a490*/  SHFL.DOWN P0, R32, R77, R30, R31 ;  /* 0x0800001e4d207389 */ /* 0x000064000000001f */
[----:B01----:R-:W-:Y:S05]  /*a4a0*/  ENDCOLLECTIVE ;  /* 0x000000000000791b */ /* 0x003fea0003800000 */
.L_x_185:
[----:B------:R-:W-:Y:S02]  /*a4b0*/  HFMA2 R30, -RZ, RZ, 0, 5.9604644775390625e-08 ;  /* 0x00000001ff1e7431 */ /* 0x000fe400000001ff */
[----:B------:R-:W-:-:S05]  /*a4c0*/  FADD R36, R35, R32 ;  /* 0x0000002023247221 */ /* 0x000fca0000000000 */
[----:B------:R-:W-:-:S07]  /*a4d0*/  MOV R77, R36 ;  /* 0x00000024004d7202 */ /* 0x000fce0000000f00 */
[----:B------:R-:W-:Y:S05]  /*a4e0*/  WARPSYNC.COLLECTIVE R34, `(.L_x_186) ;  /* 0x0000000022087348 */ /* 0x000fea0003c00000 */
[----:B------:R0:W1:Y:S02]  /*a4f0*/  SHFL.DOWN P0, R32, R77, R30, R31 ;  /* 0x0800001e4d207389 */ /* 0x000064000000001f */
[----:B01----:R-:W-:Y:S05]  /*a500*/  ENDCOLLECTIVE ;  /* 0x000000000000791b */ /* 0x003fea0003800000 */
.L_x_186:
[----:B------:R-:W-:Y:S05]  /*a510*/  BRA `(.L_x_187) ;  /* 0xffffffbc00707947 */ /* 0x000fea000383ffff */
.L_x_108:
[----:B------:R-:W-:Y:S01]  /*a520*/  HFMA2 R31, -RZ, RZ, 0, 1.847743988037109375e-06 ;  /* 0x0000001fff1f7431 */ /* 0x000fe200000001ff */
[----:B------:R-:W-:Y:S01]  /*a530*/  BSSY B1, `(.L_x_188) ;  /* 0x0000007000017945 */ /* 0x000fe20003800000 */
[----:B------:R-:W-:Y:S01]  /*a540*/  IMAD.MOV.U32 R77, RZ, RZ, R28 ;  /* 0x000000ffff4d7224 */ /* 0x000fe200078e001c */
[----:B------:R-:W-:Y:S01]  /*a550*/  MOV R30, 0x10 ;  /* 0x00000010001e7802 */ /* 0x000fe20000000f00 */
[----:B------:R-:W-:-:S07]  /*a560*/  IMAD.MOV.U32 R34, RZ, RZ, -0x1 ;  /* 0xffffffffff227424 */ /* 0x000fce00078e00ff */
[----:B-----5:R-:W-:Y:S05]  /*a570*/  WARPSYNC.COLLECTIVE R34, `(.L_x_189) ;  /* 0x0000000022087348 */ /* 0x020fea0003c00000 */
[----:B------:R0:W1:Y:S02]  /*a580*/  SHFL.DOWN P0, R32, R77, R30, R31 ;  /* 0x0800001e4d207389 */ /* 0x000064000000001f */
[----:B01---5:R-:W-:Y:S05]  /*a590*/  ENDCOLLECTIVE ;  /* 0x000000000000791b */ /* 0x023fea0003800000 */
.L_x_189:
[----:B------:R-:W-:Y:S05]  /*a5a0*/  BSYNC B1 ;  /* 0x0000000000017941 */ /* 0x000fea0003800000 */
.L_x_188:
[----:B------:R-:W-:Y:S01]  /*a5b0*/  FADD R33, R28, R32 ;  /* 0x000000201c217221 */ /* 0x000fe20000000000 */
[----:B------:R-:W-:Y:S02]  /*a5c0*/  HFMA2 R30, -RZ, RZ, 0, 4.76837158203125e-07 ;  /* 0x00000008ff1e7431 */ /* 0x000fe400000001ff */
[----:B------:R-:W-:Y:S01]  /*a5d0*/  IMAD.MOV.U32 R31, RZ, RZ, 0x1f ;  /* 0x0000001fff1f7424 */ /* 0x000fe200078e00ff */
[----:B------:R-:W-:Y:S02]  /*a5e0*/  MOV R34, 0xffffffff ;  /* 0xffffffff00227802 */ /* 0x000fe40000000f00 */
[----:B------:R-:W-:-:S07]  /*a5f0*/  MOV R77, R33 ;  /* 0x00000021004d7202 */ /* 0x000fce0000000f00 */
[----:B------:R-:W-:Y:S05]  /*a600*/  WARPSYNC.COLLECTIVE R34, `(.L_x_190) ;  /* 0x0000000022087348 */ /* 0x000fea0003c00000 */
[----:B------:R0:W1:Y:S02]  /*a610*/  SHFL.DOWN P0, R32, R77, R30, R31 ;  /* 0x0800001e4d207389 */ /* 0x000064000000001f */
[----:B01----:R-:W-:Y:S05]  /*a620*/  ENDCOLLECTIVE ;  /* 0x000000000000791b */ /* 0x003fea0003800000 */
.L_x_190:
[----:B------:R-:W-:Y:S02]  /*a630*/  IMAD.MOV.U32 R30, RZ, RZ, 0x4 ;  /* 0x00000004ff1e7424 */ /* 0x000fe400078e00ff */
[----:B------:R-:W-:-:S05]  /*a640*/  FADD R35, R33, R32 ;  /* 0x0000002021237221 */ /* 0x000fca0000000000 */
[----:B------:R-:W-:-:S07]  /*a650*/  MOV R77, R35 ;  /* 0x00000023004d7202 */ /* 0x000fce0000000f00 */
[----:B------:R-:W-:Y:S05]  /*a660*/  WARPSYNC.COLLECTIVE R34, `(.L_x_191) ;  /* 0x0000000022087348 */ /* 0x000fea0003c00000 */
[----:B------:R0:W1:Y:S02]  /*a670*/  SHFL.DOWN P0, R32, R77, R30, R31 ;  /* 0x0800001e4d207389 */ /* 0x000064000000001f */
[----:B01----:R-:W-:Y:S05]  /*a680*/  ENDCOLLECTIVE ;  /* 0x000000000000791b */ /* 0x003fea0003800000 */
.L_x_191:
[----:B------:R-:W-:Y:S02]  /*a690*/  HFMA2 R30, -RZ, RZ, 0, 1.1920928955078125e-07 ;  /* 0x00000002ff1e7431 */ /* 0x000fe400000001ff */
[----:B------:R-:W-:-:S05]  /*a6a0*/  FADD R36, R35, R32 ;  /* 0x0000002023247221 */ /* 0x000fca0000000000 */
[----:B------:R-:W-:-:S07]  /*a6b0*/  MOV R77, R36 ;  /* 0x00000024004d7202 */ /* 0x000fce0000000f00 */
[----:B------:R-:W-:Y:S05]  /*a6c0*/  WARPSYNC.COLLECTIVE R34, `(.L_x_192) ;  /* 0x0000000022087348 */ /* 0x000fea0003c00000 */
[----:B------:R0:W1:Y:S02]  /*a6d0*/  SHFL.DOWN P0, R32, R77, R30, R31 ;  /* 0x0800001e4d207389 */ /* 0x000064000000001f */
[----:B01----:R-:W-:Y:S05]  /*a6e0*/  ENDCOLLECTIVE ;  /* 0x000000000000791b */ /* 0x003fea0003800000 */
.L_x_192:
[----:B------:R-:W-:Y:S01]  /*a6f0*/  MOV R30, 0x1 ;  /* 0x00000001001e7802 */ /* 0x000fe20000000f00 */
[----:B------:R-:W-:-:S04]  /*a700*/  FADD R28, R36, R32 ;  /* 0x00000020241c7221 */ /* 0x000fc80000000000 */
[----:B------:R-:W-:-:S07]  /*a710*/  IMAD.MOV.U32 R77, RZ, RZ, R28 ;  /* 0x000000ffff4d7224 */ /* 0x000fce00078e001c */
[----:B------:R-:W-:Y:S05]  /*a720*/  WARPSYNC.COLLECTIVE R34, `(.L_x_193) ;  /* 0x0000000022087348 */ /* 0x000fea0003c00000 */
[----:B------:R0:W1:Y:S02]  /*a730*/  SHFL.DOWN P0, R32, R77, R30, R31 ;  /* 0x0800001e4d207389 */ /* 0x000064000000001f */
[----:B01----:R-:W-:Y:S05]  /*a740*/  ENDCOLLECTIVE ;  /* 0x000000000000791b */ /* 0x003fea0003800000 */
.L_x_193:
[----:B------:R-:W-:Y:S02]  /*a750*/  HFMA2 R30, -RZ, RZ, 0, 9.5367431640625e-07 ;  /* 0x00000010ff1e7431 */ /* 0x000fe400000001ff */
[----:B------:R-:W-:Y:S01]  /*a760*/  IMAD.MOV.U32 R77, RZ, RZ, R29 ;  /* 0x000000ffff4d7224 */ /* 0x000fe200078e001d */
[----:B------:R-:W-:-:S07]  /*a770*/  MOV R33, R32 ;  /* 0x0000002000217202 */ /* 0x000fce0000000f00 */
[----:B------:R-:W-:Y:S05]  /*a780*/  WARPSYNC.COLLECTIVE R34, `(.L_x_194) ;  /* 0x0000000022087348 */ /* 0x000fea0003c00000 */
[----:B------:R0:W1:Y:S02]  /*a790*/  SHFL.DOWN P0, R32, R77, R30, R31 ;  /* 0x0800001e4d207389 */ /* 0x000064000000001f */
[----:B01----:R-:W-:Y:S05]  /*a7a0*/  ENDCOLLECTIVE ;  /* 0x000000000000791b */ /* 0x003fea0003800000 */
.L_x_194:
[----:B------:R-:W-:Y:S01]  /*a7b0*/  FADD R42, R28, R33 ;  /* 0x000000211c2a7221 */ /* 0x000fe20000000000 */
[----:B------:R-:W-:Y:S01]  /*a7c0*/  HFMA2 R30, -RZ, RZ, 0, 4.76837158203125e-07 ;  /* 0x00000008ff1e7431 */ /* 0x000fe200000001ff */
[----:B------:R-:W-:-:S05]  /*a7d0*/  MOV R36, R32 ;  /* 0x0000002000247202 */ /* 0x000fca0000000f00 */
[----:B------:R-:W-:-:S04]  /*a7e0*/  FADD R37, R29, R36 ;  /* 0x000000241d257221 */ /* 0x000fc80000000000 */
[----:B------:R-:W-:-:S07]  /*a7f0*/  IMAD.MOV.U32 R77, RZ, RZ, R37 ;  /* 0x000000ffff4d7224 */ /* 0x000fce00078e0025 */
[----:B------:R-:W-:Y:S05]  /*a800*/  WARPSYNC.COLLECTIVE R34, `(.L_x_195) ;  /* 0x0000000022087348 */ /* 0x000fea0003c00000 */
[----:B------:R0:W1:Y:S02]  /*a810*/  SHFL.DOWN P0, R32, R77, R30, R31 ;  /* 0x0800001e4d207389 */ /* 0x000064000000001f */
[----:B01----:R-:W-:Y:S05]  /*a820*/  ENDCOLLECTIVE ;  /* 0x000000000000791b */ /* 0x003fea0003800000 */
.L_x_195:
[----:B------:R-:W-:Y:S01]  /*a830*/  HFMA2 R30, -RZ, RZ, 0, 2.384185791015625e-07 ;  /* 0x00000004ff1e7431 */ /* 0x000fe200000001ff */
[----:B------:R-:W-:-:S05]  /*a840*/  MOV R36, R32 ;  /* 0x0000002000247202 */ /* 0x000fca0000000f00 */
[----:B------:R-:W-:-:S04]  /*a850*/  FADD R38, R37, R36 ;  /* 0x0000002425267221 */ /* 0x000fc80000000000 */
[----:B------:R-:W-:-:S07]  /*a860*/  IMAD.MOV.U32 R77, RZ, RZ, R38 ;  /* 0x000000ffff4d7224 */ /* 0x000fce00078e0026 */
[----:B------:R-:W-:Y:S05]  /*a870*/  WARPSYNC.COLLECTIVE R34, `(.L_x_196) ;  /* 0x0000000022087348 */ /* 0x000fea0003c00000 */
[----:B------:R0:W1:Y:S02]  /*a880*/  SHFL.DOWN P0, R32, R77, R30, R31 ;  /* 0x0800001e4d207389 */ /* 0x000064000000001f */
[----:B01----:R-:W-:Y:S05]  /*a890*/  ENDCOLLECTIVE ;  /* 0x000000000000791b */ /* 0x003fea0003800000 */
.L_x_196:
[----:B------:R-:W-:Y:S01]  /*a8a0*/  HFMA2 R30, -RZ, RZ, 0, 1.1920928955078125e-07 ;  /* 0x00000002ff1e7431 */ /* 0x000fe200000001ff */
[----:B------:R-:W-:-:S05]  /*a8b0*/  MOV R39, R32 ;  /* 0x0000002000277202 */ /* 0x000fca0000000f00 */
[----:B------:R-:W-:-:S04]  /*a8c0*/  FADD R39, R38, R39 ;  /* 0x0000002726277221 */ /* 0x000fc80000000000 */
[----:B------:R-:W-:-:S07]  /*a8d0*/  IMAD.MOV.U32 R77, RZ, RZ, R39 ;  /* 0x000000ffff4d7224 */ /* 0x000fce00078e0027 */
[----:B------:R-:W-:Y:S05]  /*a8e0*/  WARPSYNC.COLLECTIVE R34, `(.L_x_197) ;  /* 0x0000000022087348 */ /* 0x000fea0003c00000 */
[----:B------:R0:W1:Y:S02]  /*a8f0*/  SHFL.DOWN P0, R32, R77, R30, R31 ;  /* 0x0800001e4d207389 */ /* 0x000064000000001f */
[----:B01----:R-:W-:Y:S05]  /*a900*/  ENDCOLLECTIVE ;  /* 0x000000000000791b */ /* 0x003fea0003800000 */
.L_x_197:
[----:B------:R-:W-:Y:S01]  /*a910*/  HFMA2 R30, -RZ, RZ, 0, 5.9604644775390625e-08 ;  /* 0x00000001ff1e7431 */ /* 0x000fe200000001ff */
[----:B------:R-:W-:-:S05]  /*a920*/  MOV R40, R32 ;  /* 0x0000002000287202 */ /* 0x000fca0000000f00 */
[----:B------:R-:W-:-:S04]  /*a930*/  FADD R40, R39, R40 ;  /* 0x0000002827287221 */ /* 0x000fc80000000000 */
[----:B------:R-:W-:-:S07]  /*a940*/  IMAD.MOV.U32 R77, RZ, RZ, R40 ;  /* 0x000000ffff4d7224 */ /* 0x000fce00078e0028 */
[----:B------:R-:W-:Y:S05]  /*a950*/  WARPSYNC.COLLECTIVE R34, `(.L_x_198) ;  /* 0x0000000022087348 */ /* 0x000fea0003c00000 */
[----:B------:R0:W1:Y:S02]  /*a960*/  SHFL.DOWN P0, R32, R77, R30, R31 ;  /* 0x0800001e4d207389 */ /* 0x000064000000001f */
[----:B01----:R-:W-:Y:S05]  /*a970*/  ENDCOLLECTIVE ;  /* 0x000000000000791b */ /* 0x003fea0003800000 */
.L_x_198:
[----:B------:R-:W-:Y:S05]  /*a980*/  BRA `(.L_x_199) ;  /* 0xffffffc800787947 */ /* 0x000fea000383ffff */
.L_x_120:
[----:B------:R-:W-:Y:S01]  /*a990*/  HFMA2 R31, -RZ, RZ, 0, 1.847743988037109375e-06 ;  /* 0x0000001fff1f7431 */ /* 0x000fe200000001ff */
[----:B------:R-:W-:Y:S01]  /*a9a0*/  BSSY B1, `(.L_x_200) ;  /* 0x0000007000017945 */ /* 0x000fe20003800000 */
[----:B------:R-:W-:Y:S01]  /*a9b0*/  MOV R77, R89 ;  /* 0x00000059004d7202 */ /* 0x000fe20000000f00 */
[----:B------:R-:W-:Y:S01]  /*a9c0*/  IMAD.MOV.U32 R30, RZ, RZ, 0x10 ;  /* 0x00000010ff1e7424 */ /* 0x000fe200078e00ff */
[----:B------:R-:W-:-:S07]  /*a9d0*/  MOV R34, 0xffffffff ;  /* 0xffffffff00227802 */ /* 0x000fce0000000f00 */
[----:B-----5:R-:W-:Y:S05]  /*a9e0*/  WARPSYNC.COLLECTIVE R34, `(.L_x_201) ;  /* 0x0000000022087348 */ /* 0x020fea0003c00000 */
[----:B------:R0:W1:Y:S02]  /*a9f0*/  SHFL.DOWN P0, R32, R77, R30, R31 ;  /* 0x0800001e4d207389 */ /* 0x000064000000001f */
[----:B01---5:R-:W-:Y:S05]  /*aa00*/  ENDCOLLECTIVE ;  /* 0x000000000000791b */ /* 0x023fea0003800000 */
.L_x_201:
[----:B------:R-:W-:Y:S05]  /*aa10*/  BSYNC B1 ;  /* 0x0000000000017941 */ /* 0x000fea0003800000 */
.L_x_200:
        /* <DEDUP_REMOVED lines=8> */
.L_x_202:
[----:B------:R-:W-:Y:S02]  /*aaa0*/  HFMA2 R30, -RZ, RZ, 0, 2.384185791015625e-07 ;  /* 0x00000004ff1e7431 */ /* 0x000fe400000001ff */
[----:B------:R-:W-:-:S05]  /*aab0*/  FADD R29, R28, R32 ;  /* 0x000000201c1d7221 */ /* 0x000fca0000000000 */
[----:B------:R-:W-:-:S07]  /*aac0*/  MOV R77, R29 ;  /* 0x0000001d004d7202 */ /* 0x000fce0000000f00 */
[----:B------:R-:W-:Y:S05]  /*aad0*/  WARPSYNC.COLLECTIVE R34, `(.L_x_203) ;  /* 0x0000000022087348 */ /* 0x000fea0003c00000 */
[----:B------:R0:W1:Y:S02]  /*aae0*/  SHFL.DOWN P0, R32, R77, R30, R31 ;  /* 0x0800001e4d207389 */ /* 0x000064000000001f */
[----:B01----:R-:W-:Y:S05]  /*aaf0*/  ENDCOLLECTIVE ;  /* 0x000000000000791b */ /* 0x003fea0003800000 */
.L_x_203:
[----:B------:R-:W-:Y:S01]  /*ab00*/  MOV R30, 0x2 ;  /* 0x00000002001e7802 */ /* 0x000fe20000000f00 */
[----:B------:R-:W-:-:S04]  /*ab10*/  FADD R33, R29, R32 ;  /* 0x000000201d217221 */ /* 0x000fc80000000000 */
[----:B------:R-:W-:-:S07]  /*ab20*/  IMAD.MOV.U32 R77, RZ, RZ, R33 ;  /* 0x000000ffff4d7224 */ /* 0x000fce00078e0021 */
[----:B------:R-:W-:Y:S05]  /*ab30*/  WARPSYNC.COLLECTIVE R34, `(.L_x_204) ;  /* 0x0000000022087348 */ /* 0x000fea0003c00000 */
[----:B------:R0:W1:Y:S02]  /*ab40*/  SHFL.DOWN P0, R32, R77, R30, R31 ;  /* 0x0800001e4d207389 */ /* 0x000064000000001f */
[----:B01----:R-:W-:Y:S05]  /*ab50*/  ENDCOLLECTIVE ;  /* 0x000000000000791b */ /* 0x003fea0003800000 */
.L_x_204:
[----:B------:R-:W-:Y:S02]  /*ab60*/  IMAD.MOV.U32 R30, RZ, RZ, 0x1 ;  /* 0x00000001ff1e7424 */ /* 0x000fe400078e00ff */
[----:B------:R-:W-:-:S05]  /*ab70*/  FADD R35, R33, R32 ;  /* 0x0000002021237221 */ /* 0x000fca0000000000 */
[----:B------:R-:W-:-:S07]  /*ab80*/  MOV R77, R35 ;  /* 0x00000023004d7202 */ /* 0x000fce0000000f00 */
[----:B------:R-:W-:Y:S05]  /*ab90*/  WARPSYNC.COLLECTIVE R34, `(.L_x_205) ;  /* 0x0000000022087348 */ /* 0x000fea0003c00000 */
[----:B------:R0:W1:Y:S02]  /*aba0*/  SHFL.DOWN P0, R32, R77, R30, R31 ;  /* 0x0800001e4d207389 */ /* 0x000064000000001f */
[----:B01----:R-:W-:Y:S05]  /*abb0*/  ENDCOLLECTIVE ;  /* 0x000000000000791b */ /* 0x003fea0003800000 */
.L_x_205:
[----:B------:R-:W-:Y:S05]  /*abc0*/  BRA `(.L_x_206) ;  /* 0xffffffd400107947 */ /* 0x000fea000383ffff */
.L_x_131:
[----:B----4-:R-:W-:Y:S01]  /*abd0*/  HFMA2 R30, -RZ, RZ, 0, 9.5367431640625e-07 ;  /* 0x00000010ff1e7431 */ /* 0x010fe200000001ff */
[----:B-1----:R-:W-:Y:S01]  /*abe0*/  MOV R77, R0 ;  /* 0x00000000004d7202 */ /* 0x002fe20000000f00 */
[----:B------:R-:W-:Y:S01]  /*abf0*/  IMAD.MOV.U32 R31, RZ, RZ, 0x1f ;  /* 0x0000001fff1f7424 */ /* 0x000fe200078e00ff */
[----:B------:R-:W-:-:S07]  /*ac00*/  MOV R34, 0xffffffff ;  /* 0xffffffff00227802 */ /* 0x000fce0000000f00 */
[----:B0--3--:R-:W-:Y:S05]  /*ac10*/  WARPSYNC.COLLECTIVE R34, `(.L_x_207) ;  /* 0x0000000022087348 */ /* 0x009fea0003c00000 */
[----:B------:R1:W2:Y:S02]  /*ac20*/  SHFL.DOWN P0, R32, R77, R30, R31 ;  /* 0x0800001e4d207389 */ /* 0x0002a4000000001f */
[----:B0123--:R-:W-:Y:S05]  /*ac30*/  ENDCOLLECTIVE ;  /* 0x000000000000791b */ /* 0x00ffea0003800000 */
.L_x_207:
[----:B------:R-:W-:Y:S02]  /*ac40*/  IMAD.MOV.U32 R30, RZ, RZ, 0x8 ;  /* 0x00000008ff1e7424 */ /* 0x000fe400078e00ff */
[----:B------:R-:W-:-:S05]  /*ac50*/  FADD R2, R32, R0 ;  /* 0x0000000020027221 */ /* 0x000fca0000000000 */
[----:B------:R-:W-:-:S07]  /*ac60*/  MOV R77, R2 ;  /* 0x00000002004d7202 */ /* 0x000fce0000000f00 */
[----:B------:R-:W-:Y:S05]  /*ac70*/  WARPSYNC.COLLECTIVE R34, `(.L_x_208) ;  /* 0x0000000022087348 */ /* 0x000fea0003c00000 */
[----:B------:R0:W1:Y:S02]  /*ac80*/  SHFL.DOWN P0, R32, R77, R30, R31 ;  /* 0x0800001e4d207389 */ /* 0x000064000000001f */
[----:B01----:R-:W-:Y:S05]  /*ac90*/  ENDCOLLECTIVE ;  /* 0x000000000000791b */ /* 0x003fea0003800000 */
.L_x_208:
[----:B------:R-:W-:Y:S02]  /*aca0*/  HFMA2 R30, -RZ, RZ, 0, 2.384185791015625e-07 ;  /* 0x00000004ff1e7431 */ /* 0x000fe400000001ff */
[----:B------:R-:W-:-:S05]  /*acb0*/  FADD R3, R2, R32 ;  /* 0x0000002002037221 */ /* 0x000fca0000000000 */
[----:B------:R-:W-:-:S07]  /*acc0*/  MOV R77, R3 ;  /* 0x00000003004d7202 */ /* 0x000fce0000000f00 */
[----:B------:R-:W-:Y:S05]  /*acd0*/  WARPSYNC.COLLECTIVE R34, `(.L_x_209) ;  /* 0x0000000022087348 */ /* 0x000fea0003c00000 */
[----:B------:R0:W1:Y:S02]  /*ace0*/  SHFL.DOWN P0, R32, R77, R30, R31 ;  /* 0x0800001e4d207389 */ /* 0x000064000000001f */
[----:B01----:R-:W-:Y:S05]  /*acf0*/  ENDCOLLECTIVE ;  /* 0x000000000000791b */ /* 0x003fea0003800000 */
.L_x_209:
[----:B------:R-:W-:Y:S01]  /*ad00*/  MOV R30, 0x2 ;  /* 0x00000002001e7802 */ /* 0x000fe20000000f00 */
[----:B------:R-:W-:-:S04]  /*ad10*/  FADD R4, R3, R32 ;  /* 0x0000002003047221 */ /* 0x000fc80000000000 */
[----:B------:R-:W-:-:S07]  /*ad20*/  IMAD.MOV.U32 R77, RZ, RZ, R4 ;  /* 0x000000ffff4d7224 */ /* 0x000fce00078e0004 */
[----:B------:R-:W-:Y:S05]  /*ad30*/  WARPSYNC.COLLECTIVE R34, `(.L_x_210) ;  /* 0x0000000022087348 */ /* 0x000fea0003c00000 */
[----:B------:R0:W1:Y:S02]  /*ad40*/  SHFL.DOWN P0, R32, R77, R30, R31 ;  /* 0x0800001e4d207389 */ /* 0x000064000000001f */
[----:B01----:R-:W-:Y:S05]  /*ad50*/  ENDCOLLECTIVE ;  /* 0x000000000000791b */ /* 0x003fea0003800000 */
.L_x_210:
[----:B------:R-:W-:Y:S02]  /*ad60*/  IMAD.MOV.U32 R30, RZ, RZ, 0x1 ;  /* 0x00000001ff1e7424 */ /* 0x000fe400078e00ff */
[----:B------:R-:W-:-:S05]  /*ad70*/  FADD R5, R4, R32 ;  /* 0x0000002004057221 */ /* 0x000fca0000000000 */
[----:B------:R-:W-:-:S07]  /*ad80*/  MOV R77, R5 ;  /* 0x00000005004d7202 */ /* 0x000fce0000000f00 */
[----:B------:R-:W-:Y:S05]  /*ad90*/  WARPSYNC.COLLECTIVE R34, `(.L_x_211) ;  /* 0x0000000022087348 */ /* 0x000fea0003c00000 */
[----:B------:R0:W1:Y:S02]  /*ada0*/  SHFL.DOWN P0, R32, R77, R30, R31 ;  /* 0x0800001e4d207389 */ /* 0x000064000000001f */
[----:B01----:R-:W-:Y:S05]  /*adb0*/  ENDCOLLECTIVE ;  /* 0x000000000000791b */ /* 0x003fea0003800000 */
.L_x_211:
[----:B------:R-:W-:Y:S05]  /*adc0*/  BRA `(.L_x_212) ;  /* 0xffffffd800647947 */ /* 0x000fea000383ffff */
        .weak           $__internal_0_$__cuda_sm3x_div_rn_noftz_f32_slowpath
        .type           $__internal_0_$__cuda_sm3x_div_rn_noftz_f32_slowpath,@function
        .size           $__internal_0_$__cuda_sm3x_div_rn_noftz_f32_slowpath,(.L_x_591 - $__internal_0_$__cuda_sm3x_div_rn_noftz_f32_slowpath)
$__internal_0_$__cuda_sm3x_div_rn_noftz_f32_slowpath:
[----:B------:R-:W-:Y:S01]  /*add0*/  SHF.R.U32.HI R33, RZ, 0x17, R29 ;  /* 0x00000017ff217819 */ /* 0x000fe2000001161d */
[----:B------:R-:W-:Y:S01]  /*ade0*/  BSSY.RECONVERGENT B2, `(.L_x_213) ;  /* 0x0000064000027945 */ /* 0x000fe20003800200 */
[----:B------:R-:W-:Y:S02]  /*adf0*/  SHF.R.U32.HI R32, RZ, 0x17, R28 ;  /* 0x00000017ff207819 */ /* 0x000fe4000001161c */
[----:B------:R-:W-:Y:S02]  /*ae00*/  LOP3.LUT R38, R33, 0xff, RZ, 0xc0, !PT ;  /* 0x000000ff21267812 */ /* 0x000fe400078ec0ff */
[----:B------:R-:W-:Y:S02]  /*ae10*/  LOP3.LUT R36, R32, 0xff, RZ, 0xc0, !PT ;  /* 0x000000ff20247812 */ /* 0x000fe400078ec0ff */
[----:B------:R-:W-:Y:S02]  /*ae20*/  IADD3 R34, PT, PT, R38, -0x1, RZ ;  /* 0xffffffff26227810 */ /* 0x000fe40007ffe0ff */
[----:B------:R-:W-:-:S02]  /*ae30*/  IADD3 R33, PT, PT, R36, -0x1, RZ ;  /* 0xffffffff24217810 */ /* 0x000fc40007ffe0ff */
[----:B------:R-:W-:-:S04]  /*ae40*/  ISETP.GT.U32.AND P0, PT, R34, 0xfd, PT ;  /* 0x000000fd2200780c */ /* 0x000fc80003f04070 */
[----:B------:R-:W-:-:S13]  /*ae50*/  ISETP.GT.U32.OR P0, PT, R33, 0xfd, P0 ;  /* 0x000000fd2100780c */ /* 0x000fda0000704470 */
[----:B------:R-:W-:Y:S01]  /*ae60*/  @!P0 IMAD.MOV.U32 R32, RZ, RZ, RZ ;  /* 0x000000ffff208224 */ /* 0x000fe200078e00ff */
[----:B------:R-:W-:Y:S06]  /*ae70*/  @!P0 BRA `(.L_x_214) ;  /* 0x00000000005c8947 */ /* 0x000fec0003800000 */
[----:B------:R-:W-:Y:S02]  /*ae80*/  FSETP.GTU.FTZ.AND P0, PT, |R28|, +INF , PT ;  /* 0x7f8000001c00780b */ /* 0x000fe40003f1c200 */
[----:B------:R-:W-:-:S04]  /*ae90*/  FSETP.GTU.FTZ.AND P1, PT, |R29|, +INF , PT ;  /* 0x7f8000001d00780b */ /* 0x000fc80003f3c200 */
[----:B------:R-:W-:-:S13]  /*aea0*/  PLOP3.LUT P0, PT, P0, P1, PT, 0xf8, 0x8f ;  /* 0x00000000008f781c */ /* 0x000fda0000703f70 */
[----:B------:R-:W-:Y:S05]  /*aeb0*/  @P0 BRA `(.L_x_215) ;  /* 0x0000000400540947 */ /* 0x000fea0003800000 */
[----:B------:R-:W-:-:S13]  /*aec0*/  LOP3.LUT P0, RZ, R29, 0x7fffffff, R28, 0xc8, !PT ;  /* 0x7fffffff1dff7812 */ /* 0x000fda000780c81c */
[----:B------:R-:W-:Y:S05]  /*aed0*/  @!P0 BRA `(.L_x_216) ;  /* 0x0000000400448947 */ /* 0x000fea0003800000 */
[C---:B------:R-:W-:Y:S02]  /*aee0*/  FSETP.NEU.FTZ.AND P1, PT, |R28|.reuse, +INF , PT ;  /* 0x7f8000001c00780b */ /* 0x040fe40003f3d200 */
[----:B------:R-:W-:Y:S02]  /*aef0*/  FSETP.NEU.FTZ.AND P2, PT, |R29|, +INF , PT ;  /* 0x7f8000001d00780b */ /* 0x000fe40003f5d200 */
[----:B------:R-:W-:-:S11]  /*af00*/  FSETP.NEU.FTZ.AND P0, PT, |R28|, +INF , PT ;  /* 0x7f8000001c00780b */ /* 0x000fd60003f1d200 */
[----:B------:R-:W-:Y:S05]  /*af10*/  @!P2 BRA !P1, `(.L_x_216) ;  /* 0x000000040034a947 */ /* 0x000fea0004800000 */
[----:B------:R-:W-:-:S04]  /*af20*/  LOP3.LUT P1, RZ, R28, 0x7fffffff, RZ, 0xc0, !PT ;  /* 0x7fffffff1cff7812 */ /* 0x000fc8000782c0ff */
[----:B------:R-:W-:-:S13]  /*af30*/  PLOP3.LUT P1, PT, P2, P1, PT, 0x2f, 0xf2 ;  /* 0x0000000000f2781c */ /* 0x000fda0001722577 */
[----:B------:R-:W-:Y:S05]  /*af40*/  @P1 BRA `(.L_x_217) ;  /* 0x0000000400201947 */ /* 0x000fea0003800000 */
[----:B------:R-:W-:-:S04]  /*af50*/  LOP3.LUT P1, RZ, R29, 0x7fffffff, RZ, 0xc0, !PT ;  /* 0x7fffffff1dff7812 */ /* 0x000fc8000782c0ff */
[----:B------:R-:W-:-:S13]  /*af60*/  PLOP3.LUT P0, PT, P0, P1, PT, 0x2f, 0xf2 ;  /* 0x0000000000f2781c */ /* 0x000fda0000702577 */
[----:B------:R-:W-:Y:S05]  /*af70*/  @P0 BRA `(.L_x_218) ;  /* 0x0000000400080947 */ /* 0x000fea0003800000 */
[----:B------:R-:W-:Y:S02]  /*af80*/  ISETP.GE.AND P0, PT, R33, RZ, PT ;  /* 0x000000ff2100720c */ /* 0x000fe40003f06270 */
[----:B------:R-:W-:-:S11]  /*af90*/  ISETP.GE.AND P1, PT, R34, RZ, PT ;  /* 0x000000ff2200720c */ /* 0x000fd60003f26270 */
[----:B------:R-:W-:Y:S01]  /*afa0*/  @P0 MOV R32, RZ ;  /* 0x000000ff00200202 */ /* 0x000fe20000000f00 */
[----:B------:R-:W-:Y:S01]  /*afb0*/  @!P0 FFMA R28, R28, 1.84467440737095516160e+19, RZ ;  /* 0x5f8000001c1c8823 */ /* 0x000fe200000000ff */
[----:B------:R-:W-:Y:S01]  /*afc0*/  @!P0 MOV R32, 0xffffffc0 ;  /* 0xffffffc000208802 */ /* 0x000fe20000000f00 */
[----:B------:R-:W-:-:S04]  /*afd0*/  @!P1 FFMA R29, R29, 1.84467440737095516160e+19, RZ ;  /* 0x5f8000001d1d9823 */ /* 0x000fc800000000ff */
[----:B------:R-:W-:-:S07]  /*afe0*/  @!P1 VIADD R32, R32, 0x40 ;  /* 0x0000004020209836 */ /* 0x000fce0000000000 */
.L_x_214:
[----:B------:R-:W-:Y:S01]  /*aff0*/  LEA R34, R38, 0xc0800000, 0x17 ;  /* 0xc080000026227811 */ /* 0x000fe200078eb8ff */
[----:B------:R-:W-:Y:S03]  /*b000*/  BSSY.RECONVERGENT B3, `(.L_x_219) ;  /* 0x0000038000037945 */ /* 0x000fe60003800200 */
[----:B------:R-:W-:Y:S02]  /*b010*/  IADD3 R34, PT, PT, -R34, R29, RZ ;  /* 0x0000001d22227210 */ /* 0x000fe40007ffe1ff */
[----:B------:R-:W-:Y:S02]  /*b020*/  IADD3 R29, PT, PT, R36, -0x7f, RZ ;  /* 0xffffff81241d7810 */ /* 0x000fe40007ffe0ff */
[----:B------:R-:W0:Y:S01]  /*b030*/  MUFU.RCP R33, R34 ;  /* 0x0000002200217308 */ /* 0x000e220000001000 */
[----:B------:R-:W-:Y:S02]  /*b040*/  FADD.FTZ R35, -R34, -RZ ;  /* 0x800000ff22237221 */ /* 0x000fe40000010100 */
[C---:B------:R-:W-:Y:S01]  /*b050*/  IMAD R28, R29.reuse, -0x800000, R28 ;  /* 0xff8000001d1c7824 */ /* 0x040fe200078e021c */
[----:B------:R-:W-:-:S05]  /*b060*/  IADD3 R29, PT, PT, R29, 0x7f, -R38 ;  /* 0x0000007f1d1d7810 */ /* 0x000fca0007ffe826 */
[----:B------:R-:W-:Y:S02]  /*b070*/  IMAD.IADD R29, R29, 0x1, R32 ;  /* 0x000000011d1d7824 */ /* 0x000fe400078e0220 */
[----:B0-----:R-:W-:-:S04]  /*b080*/  FFMA R36, R33, R35, 1 ;  /* 0x3f80000021247423 */ /* 0x001fc80000000023 */
[----:B------:R-:W-:-:S04]  /*b090*/  FFMA R40, R33, R36, R33 ;  /* 0x0000002421287223 */ /* 0x000fc80000000021 */
[----:B------:R-:W-:-:S04]  /*b0a0*/  FFMA R33, R28, R40, RZ ;  /* 0x000000281c217223 */ /* 0x000fc800000000ff */
[----:B------:R-:W-:-:S04]  /*b0b0*/  FFMA R36, R35, R33, R28 ;  /* 0x0000002123247223 */ /* 0x000fc8000000001c */
[----:B------:R-:W-:-:S04]  /*b0c0*/  FFMA R33, R40, R36, R33 ;  /* 0x0000002428217223 */ /* 0x000fc80000000021 */
[----:B------:R-:W-:-:S04]  /*b0d0*/  FFMA R36, R35, R33, R28 ;  /* 0x0000002123247223 */ /* 0x000fc8000000001c */
[----:B------:R-:W-:-:S05]  /*b0e0*/  FFMA R35, R40, R36, R33 ;  /* 0x0000002428237223 */ /* 0x000fca0000000021 */
[----:B------:R-:W-:-:S04]  /*b0f0*/  SHF.R.U32.HI R28, RZ, 0x17, R35 ;  /* 0x00000017ff1c7819 */ /* 0x000fc80000011623 */
[----:B------:R-:W-:-:S04]  /*b100*/  LOP3.LUT R28, R28, 0xff, RZ, 0xc0, !PT ;  /* 0x000000ff1c1c7812 */ /* 0x000fc800078ec0ff */
[----:B------:R-:W-:-:S04]  /*b110*/  IADD3 R34, PT, PT, R28, R29, RZ ;  /* 0x0000001d1c227210 */ /* 0x000fc80007ffe0ff */
[----:B------:R-:W-:-:S04]  /*b120*/  IADD3 R28, PT, PT, R34, -0x1, RZ ;  /* 0xffffffff221c7810 */ /* 0x000fc80007ffe0ff */
[----:B------:R-:W-:-:S13]  /*b130*/  ISETP.GE.U32.AND P0, PT, R28, 0xfe, PT ;  /* 0x000000fe1c00780c */ /* 0x000fda0003f06070 */
[----:B------:R-:W-:Y:S05]  /*b140*/  @!P0 BRA `(.L_x_220) ;  /* 0x0000000000888947 */ /* 0x000fea0003800000 */
[----:B------:R-:W-:-:S13]  /*b150*/  ISETP.GT.AND P0, PT, R34, 0xfe, PT ;  /* 0x000000fe2200780c */ /* 0x000fda0003f04270 */
[----:B------:R-:W-:Y:S05]  /*b160*/  @P0 BRA `(.L_x_221) ;  /* 0x0000000000740947 */ /* 0x000fea0003800000 */
[----:B------:R-:W-:Y:S01]  /*b170*/  ISETP.GE.AND P0, PT, R34, 0x1, PT ;  /* 0x000000012200780c */ /* 0x000fe20003f06270 */
[----:B------:R-:W-:-:S12]  /*b180*/  IMAD.MOV.U32 R28, RZ, RZ, R35 ;  /* 0x000000ffff1c7224 */ /* 0x000fd800078e0023 */
[----:B------:R-:W-:Y:S05]  /*b190*/  @P0 BRA `(.L_x_222) ;  /* 0x0000000000780947 */ /* 0x000fea0003800000 */
[----:B------:R-:W-:Y:S02]  /*b1a0*/  ISETP.GE.AND P0, PT, R34, -0x18, PT ;  /* 0xffffffe82200780c */ /* 0x000fe40003f06270 */
[----:B------:R-:W-:-:S04]  /*b1b0*/  LOP3.LUT R35, R35, 0x80000000, RZ, 0xc0, !PT ;  /* 0x8000000023237812 */ /* 0x000fc800078ec0ff */
[----:B------:R-:W-:-:S07]  /*b1c0*/  MOV R28, R35 ;  /* 0x00000023001c7202 */ /* 0x000fce0000000f00 */
[----:B------:R-:W-:Y:S05]  /*b1d0*/  @!P0 BRA `(.L_x_222) ;  /* 0x0000000000688947 */ /* 0x000fea0003800000 */
[CCC-:B------:R-:W-:Y:S01]  /*b1e0*/  FFMA.RZ R28, R40.reuse, R36.reuse, R33.reuse ;  /* 0x00000024281c7223 */ /* 0x1c0fe2000000c021 */
[-CC-:B------:R-:W-:Y:S01]  /*b1f0*/  FFMA.RM R29, R40, R36.reuse, R33.reuse ;  /* 0x00000024281d7223 */ /* 0x180fe20000004021 */
[C---:B------:R-:W-:Y:S02]  /*b200*/  ISETP.NE.AND P2, PT, R34.reuse, RZ, PT ;  /* 0x000000ff2200720c */ /* 0x040fe40003f45270 */
[----:B------:R-:W-:Y:S02]  /*b210*/  ISETP.NE.AND P1, PT, R34, RZ, PT ;  /* 0x000000ff2200720c */ /* 0x000fe40003f25270 */
[----:B------:R-:W-:Y:S01]  /*b220*/  LOP3.LUT R32, R28, 0x7fffff, RZ, 0xc0, !PT ;  /* 0x007fffff1c207812 */ /* 0x000fe200078ec0ff */
[----:B------:R-:W-:Y:S01]  /*b230*/  FFMA.RP R28, R40, R36, R33 ;  /* 0x00000024281c7223 */ /* 0x000fe20000008021 */
[----:B------:R-:W-:Y:S01]  /*b240*/  IADD3 R33, PT, PT, R34, 0x20, RZ ;  /* 0x0000002022217810 */ /* 0x000fe20007ffe0ff */
[----:B------:R-:W-:Y:S01]  /*b250*/  IMAD.MOV R34, RZ, RZ, -R34 ;  /* 0x000000ffff227224 */ /* 0x000fe200078e0a22 */
[----:B------:R-:W-:-:S02]  /*b260*/  LOP3.LUT R32, R32, 0x800000, RZ, 0xfc, !PT ;  /* 0x0080000020207812 */ /* 0x000fc400078efcff */
[----:B------:R-:W-:Y:S02]  /*b270*/  FSETP.NEU.FTZ.AND P0, PT, R28, R29, PT ;  /* 0x0000001d1c00720b */ /* 0x000fe40003f1d000 */
[----:B------:R-:W-:Y:S02]  /*b280*/  SHF.L.U32 R33, R32, R33, RZ ;  /* 0x0000002120217219 */ /* 0x000fe400000006ff */
[----:B------:R-:W-:Y:S02]  /*b290*/  SEL R29, R34, RZ, P2 ;  /* 0x000000ff221d7207 */ /* 0x000fe40001000000 */
[----:B------:R-:W-:Y:S02]  /*b2a0*/  ISETP.NE.AND P1, PT, R33, RZ, P1 ;  /* 0x000000ff2100720c */ /* 0x000fe40000f25270 */
[----:B------:R-:W-:Y:S02]  /*b2b0*/  SHF.R.U32.HI R29, RZ, R29, R32 ;  /* 0x0000001dff1d7219 */ /* 0x000fe40000011620 */
[----:B------:R-:W-:-:S02]  /*b2c0*/  PLOP3.LUT P0, PT, P0, P1, PT, 0xf8, 0x8f ;  /* 0x00000000008f781c */ /* 0x000fc40000703f70 */
[----:B------:R-:W-:Y:S02]  /*b2d0*/  SHF.R.U32.HI R33, RZ, 0x1, R29 ;  /* 0x00000001ff217819 */ /* 0x000fe4000001161d */
[----:B------:R-:W-:-:S04]  /*b2e0*/  SEL R28, RZ, 0x1, !P0 ;  /* 0x00000001ff1c7807 */ /* 0x000fc80004000000 */
[----:B------:R-:W-:-:S04]  /*b2f0*/  LOP3.LUT R28, R28, 0x1, R33, 0xf8, !PT ;  /* 0x000000011c1c7812 */ /* 0x000fc800078ef821 */
[----:B------:R-:W-:-:S04]  /*b300*/  LOP3.LUT R28, R28, R29, RZ, 0xc0, !PT ;  /* 0x0000001d1c1c7212 */ /* 0x000fc800078ec0ff */
[----:B------:R-:W-:-:S04]  /*b310*/  IADD3 R28, PT, PT, R33, R28, RZ ;  /* 0x0000001c211c7210 */ /* 0x000fc80007ffe0ff */
[----:B------:R-:W-:Y:S01]  /*b320*/  LOP3.LUT R28, R28, R35, RZ, 0xfc, !PT ;  /* 0x000000231c1c7212 */ /* 0x000fe200078efcff */
[----:B------:R-:W-:Y:S06]  /*b330*/  BRA `(.L_x_222) ;  /* 0x0000000000107947 */ /* 0x000fec0003800000 */
.L_x_221:
[----:B------:R-:W-:-:S04]  /*b340*/  LOP3.LUT R28, R35, 0x80000000, RZ, 0xc0, !PT ;  /* 0x80000000231c7812 */ /* 0x000fc800078ec0ff */
[----:B------:R-:W-:Y:S01]  /*b350*/  LOP3.LUT R28, R28, 0x7f800000, RZ, 0xfc, !PT ;  /* 0x7f8000001c1c7812 */ /* 0x000fe200078efcff */
[----:B------:R-:W-:Y:S06]  /*b360*/  BRA `(.L_x_222) ;  /* 0x0000000000047947 */ /* 0x000fec0003800000 */
.L_x_220:
[----:B------:R-:W-:-:S07]  /*b370*/  LEA R28, R29, R35, 0x17 ;  /* 0x000000231d1c7211 */ /* 0x000fce00078eb8ff */
.L_x_222:
[----:B------:R-:W-:Y:S05]  /*b380*/  BSYNC.RECONVERGENT B3 ;  /* 0x0000000000037941 */ /* 0x000fea0003800200 */
.L_x_219:
[----:B------:R-:W-:Y:S05]  /*b390*/  BRA `(.L_x_223) ;  /* 0x0000000000207947 */ /* 0x000fea0003800000 */
.L_x_218:
[----:B------:R-:W-:-:S04]  /*b3a0*/  LOP3.LUT R28, R29, 0x80000000, R28, 0x48, !PT ;  /* 0x800000001d1c7812 */ /* 0x000fc800078e481c */
[----:B------:R-:W-:Y:S01]  /*b3b0*/  LOP3.LUT R28, R28, 0x7f800000, RZ, 0xfc, !PT ;  /* 0x7f8000001c1c7812 */ /* 0x000fe200078efcff */
[----:B------:R-:W-:Y:S06]  /*b3c0*/  BRA `(.L_x_223) ;  /* 0x0000000000147947 */ /* 0x000fec0003800000 */
.L_x_217:
[----:B------:R-:W-:Y:S01]  /*b3d0*/  LOP3.LUT R28, R29, 0x80000000, R28, 0x48, !PT ;  /* 0x800000001d1c7812 */ /* 0x000fe200078e481c */
[----:B------:R-:W-:Y:S06]  /*b3e0*/  BRA `(.L_x_223) ;  /* 0x00000000000c7947 */ /* 0x000fec0003800000 */
.L_x_216:
[----:B------:R-:W0:Y:S01]  /*b3f0*/  MUFU.RSQ R28, -QNAN ;  /* 0xffc00000001c7908 */ /* 0x000e220000001400 */
[----:B------:R-:W-:Y:S05]  /*b400*/  BRA `(.L_x_223) ;  /* 0x0000000000047947 */ /* 0x000fea0003800000 */
.L_x_215:
[----:B------:R-:W-:-:S07]  /*b410*/  FADD.FTZ R28, R28, R29 ;  /* 0x0000001d1c1c7221 */ /* 0x000fce0000010000 */
.L_x_223:
[----:B------:R-:W-:Y:S05]  /*b420*/  BSYNC.RECONVERGENT B2 ;  /* 0x0000000000027941 */ /* 0x000fea0003800200 */
.L_x_213:
[----:B------:R-:W-:Y:S02]  /*b430*/  HFMA2 R29, -RZ, RZ, 0, 0 ;  /* 0x00000000ff1d7431 */ /* 0x000fe400000001ff */
[----:B0-----:R-:W-:Y:S01]  /*b440*/  IMAD.MOV.U32 R33, RZ, RZ, R28 ;  /* 0x000000ffff217224 */ /* 0x001fe200078e001c */
[----:B------:R-:W-:-:S04]  /*b450*/  MOV R28, R37 ;  /* 0x00000025001c7202 */ /* 0x000fc80000000f00 */
[----:B------:R-:W-:Y:S05]  /*b460*/  RET.REL.NODEC R28 `(_Z28ldg_decode_kernel_persistentPK13__nv_bfloat16PK15LDGLayerWeightsS1_S1_S1_PS_S5_S5_PfS6_S6_S6_S6_S6_S6_S6_PjS7_iPKiS9_if) ;  /* 0xffffff481ce47950 */ /* 0x000fea0003c3ffff */
.L_x_224:
[----:B------:R-:W-:-:S00]  /*b470*/  BRA `(.L_x_224) ;  /* 0xfffffffc00fc7947 */ /* 0x000fc0000383ffff */
[----:B------:R-:W-:-:S00]  /*b480*/  NOP ;  /* 0x0000000000007918 */ /* 0x000fc00000000000 */
[----:B------:R-:W-:-:S00]  /*b490*/  NOP ;  /* 0x0000000000007918 */ /* 0x000fc00000000000 */
[----:B------:R-:W-:-:S00]  /*b4a0*/  NOP ;  /* 0x0000000000007918 */ /* 0x000fc00000000000 */
[----:B------:R-:W-:-:S00]  /*b4b0*/  NOP ;  /* 0x0000000000007918 */ /* 0x000fc00000000000 */
[----:B------:R-:W-:-:S00]  /*b4c0*/  NOP ;  /* 0x0000000000007918 */ /* 0x000fc00000000000 */
[----:B------:R-:W-:-:S00]  /*b4d0*/  NOP ;  /* 0x0000000000007918 */ /* 0x000fc00000000000 */
[----:B------:R-:W-:-:S00]  /*b4e0*/  NOP ;  /* 0x0000000000007918 */ /* 0x000fc00000000000 */
[----:B------:R-:W-:-:S00]  /*b4f0*/  NOP ;  /* 0x0000000000007918 */ /* 0x000fc00000000000 */
.L_x_591:


//--------------------- .text._Z18ldg_lm_head_phase2PKfPKiPii --------------------------
	.section	.text._Z18ldg_lm_head_phase2PKfPKiPii,"ax",@progbits
	.align	128
        .global         _Z18ldg_lm_head_phase2PKfPKiPii
        .type           _Z18ldg_lm_head_phase2PKfPKiPii,@function
        .size           _Z18ldg_lm_head_phase2PKfPKiPii,(.L_x_594 - _Z18ldg_lm_head_phase2PKfPKiPii)
        .other          _Z18ldg_lm_head_phase2PKfPKiPii,@"STO_CUDA_ENTRY STV_DEFAULT"
_Z18ldg_lm_head_phase2PKfPKiPii:
.text._Z18ldg_lm_head_phase2PKfPKiPii:
[----:B------:R-:W-:Y:S01]  /*0000*/  LDC R1, c[0x0][0x37c] ;  /* 0x0000df00ff017b82 */ /* 0x000fe20000000800 */
[----:B------:R-:W0:Y:S01]  /*0010*/  S2R R11, SR_TID.X ;  /* 0x00000000000b7919 */ /* 0x000e220000002100 */
[----:B------:R-:W0:Y:S01]  /*0020*/  LDCU UR4, c[0x0][0x398] ;  /* 0x00007300ff0477ac */ /* 0x000e220008000800 */
[----:B------:R-:W-:Y:S01]  /*0030*/  BSSY.RECONVERGENT B0, `(.L_x_225) ;  /* 0x000001a000007945 */ /* 0x000fe20003800200 */
[----:B------:R-:W-:Y:S01]  /*0040*/  IMAD.MOV.U32 R0, RZ, RZ, -0x1 ;  /* 0xffffffffff007424 */ /* 0x000fe200078e00ff */
[----:B------:R-:W1:Y:S01]  /*0050*/  LDCU.64 UR8, c[0x0][0x358] ;  /* 0x00006b00ff0877ac */ /* 0x000e620008000a00 */
[----:B------:R-:W-:Y:S01]  /*0060*/  IMAD.MOV.U32 R8, RZ, RZ, -0x800000 ;  /* 0xff800000ff087424 */ /* 0x000fe200078e00ff */
[----:B------:R-:W2:Y:S01]  /*0070*/  LDCU UR5, c[0x0][0x398] ;  /* 0x00007300ff0577ac */ /* 0x000ea20008000800 */
[----:B0-----:R-:W-:-:S13]  /*0080*/  ISETP.GE.AND P0, PT, R11, UR4, PT ;  /* 0x000000040b007c0c */ /* 0x001fda000bf06270 */
[----:B-12---:R-:W-:Y:S05]  /*0090*/  @P0 BRA `(.L_x_226) ;  /* 0x00000000004c0947 */ /* 0x006fea0003800000 */
[----:B------:R-:W0:Y:S01]  /*00a0*/  LDC R10, c[0x0][0x360] ;  /* 0x0000d800ff0a7b82 */ /* 0x000e220000000800 */
[----:B------:R-:W-:Y:S01]  /*00b0*/  IMAD.MOV.U32 R8, RZ, RZ, -0x800000 ;  /* 0xff800000ff087424 */ /* 0x000fe200078e00ff */
[----:B------:R-:W-:Y:S01]  /*00c0*/  MOV R9, R11 ;  /* 0x0000000b00097202 */ /* 0x000fe20000000f00 */
[----:B------:R-:W-:-:S05]  /*00d0*/  IMAD.MOV.U32 R0, RZ, RZ, -0x1 ;  /* 0xffffffffff007424 */ /* 0x000fca00078e00ff */
[----:B------:R-:W1:Y:S08]  /*00e0*/  LDC.64 R4, c[0x0][0x380] ;  /* 0x0000e000ff047b82 */ /* 0x000e700000000a00 */
[----:B------:R-:W2:Y:S02]  /*00f0*/  LDC.64 R6, c[0x0][0x388] ;  /* 0x0000e200ff067b82 */ /* 0x000ea40000000a00 */
.L_x_229:
[----:B01----:R-:W-:-:S05]  /*0100*/  IMAD.WIDE R2, R9, 0x4, R4 ;  /* 0x0000000409027825 */ /* 0x003fca00078e0204 */
[----:B------:R-:W3:Y:S01]  /*0110*/  LDG.E.CONSTANT R15, desc[UR8][R2.64] ;  /* 0x00000008020f7981 */ /* 0x000ee2000c1e9900 */
[--C-:B------:R-:W-:Y:S01]  /*0120*/  IMAD.MOV.U32 R13, RZ, RZ, R9.reuse ;  /* 0x000000ffff0d7224 */ /* 0x100fe200078e0009 */
[----:B------:R-:W-:Y:S01]  /*0130*/  BSSY.RECONVERGENT B1, `(.L_x_227) ;  /* 0x0000008000017945 */ /* 0x000fe20003800200 */
[----:B0-----:R-:W-:-:S05]  /*0140*/  IMAD.IADD R9, R10, 0x1, R9 ;  /* 0x000000010a097824 */ /* 0x001fca00078e0209 */
[----:B------:R-:W-:Y:S02]  /*0150*/  ISETP.GE.AND P1, PT, R9, UR5, PT ;  /* 0x0000000509007c0c */ /* 0x000fe4000bf26270 */
[----:B---3--:R-:W-:-:S13]  /*0160*/  FSETP.GT.AND P0, PT, R15, R8, PT ;  /* 0x000000080f00720b */ /* 0x008fda0003f04000 */
[----:B-----5:R-:W-:Y:S05]  /*0170*/  @!P0 BRA `(.L_x_228) ;  /* 0x00000000000c8947 */ /* 0x020fea0003800000 */
[----:B--2---:R-:W-:-:S05]  /*0180*/  IMAD.WIDE R2, R13, 0x4, R6 ;  /* 0x000000040d027825 */ /* 0x004fca00078e0206 */
[----:B------:R0:W5:Y:S01]  /*0190*/  LDG.E.CONSTANT R0, desc[UR8][R2.64] ;  /* 0x0000000802007981 */ /* 0x000162000c1e9900 */
[----:B------:R-:W-:-:S07]  /*01a0*/  MOV R8, R15 ;  /* 0x0000000f00087202 */ /* 0x000fce0000000f00 */
.L_x_228:
[----:B------:R-:W-:Y:S05]  /*01b0*/  BSYNC.RECONVERGENT B1 ;  /* 0x0000000000017941 */ /* 0x000fea0003800200 */
.L_x_227:
[----:B------:R-:W-:Y:S05]  /*01c0*/  @!P1 BRA `(.L_x_229) ;  /* 0xfffffffc00cc9947 */ /* 0x000fea000383ffff */
.L_x_226:
[----:B------:R-:W-:Y:S05]  /*01d0*/  BSYNC.RECONVERGENT B0 ;  /* 0x0000000000007941 */ /* 0x000fea0003800200 */
.L_x_225:
[----:B------:R-:W1:Y:S01]  /*01e0*/  S2UR UR6, SR_CgaCtaId ;  /* 0x00000000000679c3 */ /* 0x000e620000008800 */
[----:B------:R-:W-:Y:S02]  /*01f0*/  UMOV UR4, 0x400 ;  /* 0x0000040000047882 */ /* 0x000fe40000000000 */
[----:B------:R-:W-:Y:S02]  /*0200*/  UIADD3 UR5, UPT, UPT, UR4, 0x1000, URZ ;  /* 0x0000100004057890 */ /* 0x000fe4000fffe0ff */
[----:B-1----:R-:W-:Y:S02]  /*0210*/  ULEA UR4, UR6, UR4, 0x18 ;  /* 0x0000000406047291 */ /* 0x002fe4000f8ec0ff */
[----:B------:R-:W-:-:S04]  /*0220*/  ULEA UR5, UR6, UR5, 0x18 ;  /* 0x0000000506057291 */ /* 0x000fc8000f8ec0ff */
[C---:B0-----:R-:W-:Y:S02]  /*0230*/  LEA R3, R11.reuse, UR4, 0x2 ;  /* 0x000000040b037c11 */ /* 0x041fe4000f8e10ff */
[----:B------:R-:W-:-:S03]  /*0240*/  LEA R5, R11, UR5, 0x2 ;  /* 0x000000050b057c11 */ /* 0x000fc6000f8e10ff */
[----:B------:R-:W0:Y:S01]  /*0250*/  LDCU UR4, c[0x0][0x360] ;  /* 0x00006c00ff0477ac */ /* 0x000e220008000800 */
[----:B------:R1:W-:Y:S04]  /*0260*/  STS [R3], R8 ;  /* 0x0000000803007388 */ /* 0x0003e80000000800 */
[----:B-----5:R1:W-:Y:S01]  /*0270*/  STS [R5], R0 ;  /* 0x0000000005007388 */ /* 0x0203e20000000800 */
[----:B0-----:R-:W-:Y:S01]  /*0280*/  UISETP.GE.U32.AND UP0, UPT, UR4, 0x2, UPT ;  /* 0x000000020400788c */ /* 0x001fe2000bf06070 */
[----:B------:R-:W-:Y:S08]  /*0290*/  BAR.SYNC.DEFER_BLOCKING 0x0 ;  /* 0x0000000000007b1d */ /* 0x000ff00000010000 */
[----:B-1----:R-:W-:Y:S05]  /*02a0*/  BRA.U !UP0, `(.L_x_230) ;  /* 0x0000000108487547 */ /* 0x002fea000b800000 */
[----:B------:R-:W-:-:S07]  /*02b0*/  IMAD.U32 R0, RZ, RZ, UR4 ;  /* 0x00000004ff007e24 */ /* 0x000fce000f8e00ff */
.L_x_233:
[--C-:B--2---:R-:W-:Y:S01]  /*02c0*/  IMAD.MOV.U32 R6, RZ, RZ, R0.reuse ;  /* 0x000000ffff067224 */ /* 0x104fe200078e0000 */
[----:B------:R-:W-:Y:S01]  /*02d0*/  SHF.R.U32.HI R0, RZ, 0x1, R0 ;  /* 0x00000001ff007819 */ /* 0x000fe20000011600 */
[----:B------:R-:W-:Y:S03]  /*02e0*/  BSSY.RECONVERGENT B0, `(.L_x_231) ;  /* 0x000000b000007945 */ /* 0x000fe60003800200 */
[----:B------:R-:W-:-:S13]  /*02f0*/  ISETP.GE.U32.AND P0, PT, R11, R0, PT ;  /* 0x000000000b00720c */ /* 0x000fda0003f06070 */
[----:B0-----:R-:W-:Y:S05]  /*0300*/  @P0 BRA `(.L_x_232) ;  /* 0x0000000000200947 */ /* 0x001fea0003800000 */
[----:B------:R-:W-:Y:S01]  /*0310*/  LEA R2, R0, R3, 0x2 ;  /* 0x0000000300027211 */ /* 0x000fe200078e10ff */
[----:B------:R-:W-:Y:S05]  /*0320*/  LDS R4, [R3] ;  /* 0x0000000003047984 */ /* 0x000fea0000000800 */
[----:B------:R-:W0:Y:S02]  /*0330*/  LDS R2, [R2] ;  /* 0x0000000002027984 */ /* 0x000e240000000800 */
[----:B0-----:R-:W-:-:S13]  /*0340*/  FSETP.GT.AND P0, PT, R2, R4, PT ;  /* 0x000000040200720b */ /* 0x001fda0003f04000 */
[----:B------:R-:W-:Y:S01]  /*0350*/  @P0 IMAD R4, R0, 0x4, R5 ;  /* 0x0000000400040824 */ /* 0x000fe200078e0205 */
[----:B------:R-:W-:Y:S05]  /*0360*/  @P0 STS [R3], R2 ;  /* 0x0000000203000388 */ /* 0x000fea0000000800 */
[----:B------:R-:W0:Y:S04]  /*0370*/  @P0 LDS R4, [R4] ;  /* 0x0000000004040984 */ /* 0x000e280000000800 */
[----:B0-----:R0:W-:Y:S02]  /*0380*/  @P0 STS [R5], R4 ;  /* 0x0000000405000388 */ /* 0x0011e40000000800 */
.L_x_232:
[----:B------:R-:W-:Y:S05]  /*0390*/  BSYNC.RECONVERGENT B0 ;  /* 0x0000000000007941 */ /* 0x000fea0003800200 */
.L_x_231:
[----:B------:R-:W-:Y:S01]  /*03a0*/  BAR.SYNC.DEFER_BLOCKING 0x0 ;  /* 0x0000000000007b1d */ /* 0x000fe20000010000 */
[----:B------:R-:W-:-:S13]  /*03b0*/  ISETP.GT.U32.AND P0, PT, R6, 0x3, PT ;  /* 0x000000030600780c */ /* 0x000fda0003f04070 */
[----:B------:R-:W-:Y:S05]  /*03c0*/  @P0 BRA `(.L_x_233) ;  /* 0xfffffffc00bc0947 */ /* 0x000fea000383ffff */
.L_x_230:
[----:B------:R-:W-:-:S13]  /*03d0*/  ISETP.NE.AND P0, PT, R11, RZ, PT ;  /* 0x000000ff0b00720c */ /* 0x000fda0003f05270 */
[----:B------:R-:W-:Y:S05]  /*03e0*/  @P0 EXIT ;  /* 0x000000000000094d */ /* 0x000fea0003800000 */
[----:B------:R-:W1:Y:S01]  /*03f0*/  S2UR UR5, SR_CgaCtaId ;  /* 0x00000000000579c3 */ /* 0x000e620000008800 */
[----:B------:R-:W-:-:S07]  /*0400*/  UMOV UR4, 0x400 ;  /* 0x0000040000047882 */ /* 0x000fce0000000000 */
[----:B------:R-:W3:Y:S01]  /*0410*/  LDC.64 R2, c[0x0][0x390] ;  /* 0x0000e400ff027b82 */ /* 0x000ee20000000a00 */
[----:B-1----:R-:W-:-:S09]  /*0420*/  ULEA UR4, UR5, UR4, 0x18 ;  /* 0x0000000405047291 */ /* 0x002fd2000f8ec0ff */
[----:B0-----:R-:W3:Y:S04]  /*0430*/  LDS R5, [UR4+0x1000] ;  /* 0x00100004ff057984 */ /* 0x001ee80008000800 */
[----:B---3--:R-:W-:Y:S01]  /*0440*/  STG.E desc[UR8][R2.64], R5 ;  /* 0x0000000502007986 */ /* 0x008fe2000c101908 */
[----:B------:R-:W-:Y:S05]  /*0450*/  EXIT ;  /* 0x000000000000794d */ /* 0x000fea0003800000 */
.L_x_234:
        /* <DEDUP_REMOVED lines=10> */
.L_x_594:


//--------------------- .text._Z18ldg_lm_head_phase1PKfPK13__nv_bfloat16PfPi --------------------------
	.section	.text._Z18ldg_lm_head_phase1PKfPK13__nv_bfloat16PfPi,"ax",@progbits
	.align	128
        .global         _Z18ldg_lm_head_phase1PKfPK13__nv_bfloat16PfPi
        .type           _Z18ldg_lm_head_phase1PKfPK13__nv_bfloat16PfPi,@function
        .size           _Z18ldg_lm_head_phase1PKfPK13__nv_bfloat16PfPi,(.L_x_595 - _Z18ldg_lm_head_phase1PKfPK13__nv_bfloat16PfPi)
        .other          _Z18ldg_lm_head_phase1PKfPK13__nv_bfloat16PfPi,@"STO_CUDA_ENTRY STV_DEFAULT"
_Z18ldg_lm_head_phase1PKfPK13__nv_bfloat16PfPi:
.text._Z18ldg_lm_head_phase1PKfPK13__nv_bfloat16PfPi:
[----:B------:R-:W-:Y:S01]  /*0000*/  LDC R1, c[0x0][0x37c] ;  /* 0x0000df00ff017b82 */ /* 0x000fe20000000800 */
[----:B------:R-:W0:Y:S07]  /*0010*/  S2R R0, SR_TID.X ;  /* 0x0000000000007919 */ /* 0x000e2e0000002100 */
[----:B------:R-:W1:Y:S01]  /*0020*/  S2UR UR5, SR_CgaCtaId ;  /* 0x00000000000579c3 */ /* 0x000e620000008800 */
[----:B------:R-:W-:Y:S01]  /*0030*/  UMOV UR4, 0x400 ;  /* 0x0000040000047882 */ /* 0x000fe20000000000 */
[----:B------:R-:W-:Y:S01]  /*0040*/  BSSY.RECONVERGENT B0, `(.L_x_235) ;  /* 0x0000011000007945 */ /* 0x000fe20003800200 */
[----:B------:R-:W2:Y:S05]  /*0050*/  LDCU.64 UR8, c[0x0][0x358] ;  /* 0x00006b00ff0877ac */ /* 0x000eaa0008000a00 */
[----:B------:R-:W3:Y:S01]  /*0060*/  LDC.64 R2, c[0x0][0x380] ;  /* 0x0000e000ff027b82 */ /* 0x000ee20000000a00 */
[----:B-1----:R-:W-:Y:S01]  /*0070*/  ULEA UR4, UR5, UR4, 0x18 ;  /* 0x0000000405047291 */ /* 0x002fe2000f8ec0ff */
[----:B0-----:R-:W-:-:S05]  /*0080*/  IMAD.MOV.U32 R5, RZ, RZ, R0 ;  /* 0x000000ffff057224 */ /* 0x001fca00078e0000 */
[C---:B------:R-:W-:Y:S01]  /*0090*/  LEA R4, R0.reuse, UR4, 0x2 ;  /* 0x0000000400047c11 */ /* 0x040fe2000f8e10ff */
[----:B---3--:R-:W-:-:S05]  /*00a0*/  IMAD.WIDE.U32 R2, R0, 0x4, R2 ;  /* 0x0000000400027825 */ /* 0x008fca00078e0002 */
[----:B--2---:R-:W-:-:S07]  /*00b0*/  MOV R7, R3 ;  /* 0x0000000300077202 */ /* 0x004fce0000000f00 */
.L_x_236:
[----:B------:R-:W-:-:S06]  /*00c0*/  MOV R3, R7 ;  /* 0x0000000700037202 */ /* 0x000fcc0000000f00 */
[----:B------:R0:W2:Y:S01]  /*00d0*/  LDG.E.CONSTANT R3, desc[UR8][R2.64] ;  /* 0x0000000802037981 */ /* 0x0000a2000c1e9900 */
[C---:B------:R-:W-:Y:S01]  /*00e0*/  ISETP.GE.U32.AND P0, PT, R5.reuse, 0x300, PT ;  /* 0x000003000500780c */ /* 0x040fe20003f06070 */
[----:B------:R-:W-:Y:S01]  /*00f0*/  VIADD R5, R5, 0x100 ;  /* 0x0000010005057836 */ /* 0x000fe20000000000 */
[----:B0-----:R-:W-:-:S04]  /*0100*/  IADD3 R2, P1, PT, R2, 0x400, RZ ;  /* 0x0000040002027810 */ /* 0x001fc80007f3e0ff */
[----:B------:R-:W-:Y:S01]  /*0110*/  IADD3.X R7, PT, PT, RZ, R7, RZ, P1, !PT ;  /* 0x00000007ff077210 */ /* 0x000fe20000ffe4ff */
[----:B--2---:R0:W-:Y:S02]  /*0120*/  STS [R4], R3 ;  /* 0x0000000304007388 */ /* 0x0041e40000000800 */
[----:B0-----:R-:W-:-:S04]  /*0130*/  VIADD R4, R4, 0x400 ;  /* 0x0000040004047836 */ /* 0x001fc80000000000 */
[----:B------:R-:W-:Y:S05]  /*0140*/  @!P0 BRA `(.L_x_236) ;  /* 0xfffffffc00dc8947 */ /* 0x000fea000383ffff */
[----:B------:R-:W-:Y:S05]  /*0150*/  BSYNC.RECONVERGENT B0 ;  /* 0x0000000000007941 */ /* 0x000fea0003800200 */
.L_x_235:
[----:B------:R-:W0:Y:S01]  /*0160*/  LDC R7, c[0x0][0x370] ;  /* 0x0000dc00ff077b82 */ /* 0x000e220000000800 */
[----:B------:R-:W-:-:S07]  /*0170*/  SHF.R.U32.HI R32, RZ, 0x5, R0 ;  /* 0x00000005ff207819 */ /* 0x000fce0000011600 */
[----:B------:R-:W-:Y:S01]  /*0180*/  BAR.SYNC.DEFER_BLOCKING 0x0 ;  /* 0x0000000000007b1d */ /* 0x000fe20000010000 */
[----:B------:R-:W-:Y:S02]  /*0190*/  LOP3.LUT R31, R0, 0x1f, RZ, 0xc0, !PT ;  /* 0x0000001f001f7812 */ /* 0x000fe400078ec0ff */
[----:B------:R-:W-:-:S03]  /*01a0*/  MOV R21, 0xffffffff ;  /* 0xffffffff00157802 */ /* 0x000fc60000000f00 */
[----:B------:R-:W1:Y:S01]  /*01b0*/  LDCU.64 UR10, c[0x0][0x388] ;  /* 0x00007100ff0a77ac */ /* 0x000e620008000a00 */
[----:B------:R-:W-:Y:S01]  /*01c0*/  BSSY B1, `(.L_x_237) ;  /* 0x0000124000017945 */ /* 0x000fe20003800000 */
[----:B0-----:R-:W0:Y:S01]  /*01d0*/  I2F.U32.RP R4, R7 ;  /* 0x0000000700047306 */ /* 0x001e220000209000 */
[----:B------:R-:W-:-:S07]  /*01e0*/  ISETP.NE.U32.AND P2, PT, R7, RZ, PT ;  /* 0x000000ff0700720c */ /* 0x000fce0003f45070 */
[----:B0-----:R-:W0:Y:S02]  /*01f0*/  MUFU.RCP R4, R4 ;  /* 0x0000000400047308 */ /* 0x001e240000001000 */
[----:B0-----:R-:W-:-:S06]  /*0200*/  IADD3 R3, PT, PT, R4, 0xffffffe, RZ ;  /* 0x0ffffffe04037810 */ /* 0x001fcc0007ffe0ff */
[----:B------:R-:W0:Y:S02]  /*0210*/  F2I.FTZ.U32.TRUNC.NTZ R3, R3 ;  /* 0x0000000300037305 */ /* 0x000e24000021f000 */
[----:B0-----:R-:W-:-:S04]  /*0220*/  IMAD.MOV R2, RZ, RZ, -R3 ;  /* 0x000000ffff027224 */ /* 0x001fc800078e0a03 */
[----:B------:R-:W-:Y:S02]  /*0230*/  IMAD R5, R2, R7, RZ ;  /* 0x0000000702057224 */ /* 0x000fe400078e02ff */
[----:B------:R-:W-:-:S05]  /*0240*/  HFMA2 R2, -RZ, RZ, 0, 0 ;  /* 0x00000000ff027431 */ /* 0x000fca00000001ff */
[----:B------:R-:W-:-:S04]  /*0250*/  IMAD.HI.U32 R5, R3, R5, R2 ;  /* 0x0000000503057227 */ /* 0x000fc800078e0002 */
[----:B------:R-:W-:-:S04]  /*0260*/  VIADD R2, R7, 0x2517f ;  /* 0x0002517f07027836 */ /* 0x000fc80000000000 */
[----:B------:R-:W-:-:S05]  /*0270*/  IMAD.HI.U32 R5, R5, R2, RZ ;  /* 0x0000000205057227 */ /* 0x000fca00078e00ff */
[----:B------:R-:W-:-:S05]  /*0280*/  IADD3 R6, PT, PT, -R5, RZ, RZ ;  /* 0x000000ff05067210 */ /* 0x000fca0007ffe1ff */
[----:B------:R-:W-:Y:S02]  /*0290*/  IMAD R4, R7, R6, R2 ;  /* 0x0000000607047224 */ /* 0x000fe400078e0202 */
[----:B------:R-:W0:Y:S03]  /*02a0*/  S2R R2, SR_CTAID.X ;  /* 0x0000000000027919 */ /* 0x000e260000002500 */
[----:B------:R-:W-:-:S13]  /*02b0*/  ISETP.GE.U32.AND P0, PT, R4, R7, PT ;  /* 0x000000070400720c */ /* 0x000fda0003f06070 */
[----:B------:R-:W-:Y:S01]  /*02c0*/  @P0 IMAD.IADD R4, R4, 0x1, -R7 ;  /* 0x0000000104040824 */ /* 0x000fe200078e0a07 */
[----:B------:R-:W-:-:S04]  /*02d0*/  @P0 IADD3 R5, PT, PT, R5, 0x1, RZ ;  /* 0x0000000105050810 */ /* 0x000fc80007ffe0ff */
[----:B------:R-:W-:-:S13]  /*02e0*/  ISETP.GE.U32.AND P1, PT, R4, R7, PT ;  /* 0x000000070400720c */ /* 0x000fda0003f26070 */
[----:B------:R-:W-:Y:S01]  /*02f0*/  @P1 VIADD R5, R5, 0x1 ;  /* 0x0000000105051836 */ /* 0x000fe20000000000 */
[----:B------:R-:W-:-:S05]  /*0300*/  @!P2 LOP3.LUT R5, RZ, R7, RZ, 0x33, !PT ;  /* 0x00000007ff05a212 */ /* 0x000fca00078e33ff */
[----:B0-----:R-:W-:-:S05]  /*0310*/  IMAD R3, R5, R2, RZ ;  /* 0x0000000205037224 */ /* 0x001fca00078e02ff */
[----:B------:R-:W-:Y:S02]  /*0320*/  VIADDMNMX R30, R3, R5, 0x25180, PT ;  /* 0x00025180031e7446 */ /* 0x000fe40003800105 */
[----:B------:R-:W-:Y:S01]  /*0330*/  LEA R5, R32, R3, 0x1 ;  /* 0x0000000320057211 */ /* 0x000fe200078e08ff */
[----:B------:R-:W-:-:S03]  /*0340*/  IMAD.MOV.U32 R3, RZ, RZ, -0x800000 ;  /* 0xff800000ff037424 */ /* 0x000fc600078e00ff */
[----:B------:R-:W-:-:S13]  /*0350*/  ISETP.GE.AND P0, PT, R5, R30, PT ;  /* 0x0000001e0500720c */ /* 0x000fda0003f06270 */
[----:B-1----:R-:W-:Y:S05]  /*0360*/  @P0 BRA `(.L_x_238) ;  /* 0x0000001000240947 */ /* 0x002fea0003800000 */
[----:B------:R-:W-:Y:S01]  /*0370*/  LEA R7, R31, UR4, 0x4 ;  /* 0x000000041f077c11 */ /* 0x000fe2000f8e20ff */
[----:B------:R-:W-:Y:S01]  /*0380*/  BSSY B0, `(.L_x_239) ;  /* 0x0000106000007945 */ /* 0x000fe20003800000 */
[C---:B------:R-:W-:Y:S01]  /*0390*/  VIADD R3, R5.reuse, 0x1 ;  /* 0x0000000105037836 */ /* 0x040fe20000000000 */
[----:B------:R-:W-:Y:S01]  /*03a0*/  SHF.L.U32 R4, R5, 0xa, RZ ;  /* 0x0000000a05047819 */ /* 0x000fe200000006ff */
[----:B------:R-:W-:Y:S01]  /*03b0*/  IMAD.SHL.U32 R20, R31, 0x4, RZ ;  /* 0x000000041f147824 */ /* 0x000fe200078e00ff */
[----:B------:R0:W1:Y:S01]  /*03c0*/  LDS.128 R8, [R7] ;  /* 0x0000000007087984 */ /* 0x0000620000000c00 */
[----:B------:R-:W-:Y:S01]  /*03d0*/  MOV R21, 0xffffffff ;  /* 0xffffffff00157802 */ /* 0x000fe20000000f00 */
[----:B------:R-:W-:-:S07]  /*03e0*/  IMAD.MOV.U32 R5, RZ, RZ, -0x800000 ;  /* 0xff800000ff057424 */ /* 0x000fce00078e00ff */
.L_x_246:
[----:B------:R-:W-:Y:S01]  /*03f0*/  IADD3 R6, PT, PT, R3, -0x1, RZ ;  /* 0xffffffff03067810 */ /* 0x000fe20007ffe0ff */
[----:B------:R-:W-:Y:S01]  /*0400*/  VIADD R13, R4, 0x400 ;  /* 0x00000400040d7836 */ /* 0x000fe20000000000 */
[----:B------:R-:W-:Y:S02]  /*0410*/  IADD3 R14, P1, PT, R20, R4, RZ ;  /* 0x00000004140e7210 */ /* 0x000fe40007f3e0ff */
[----:B------:R-:W-:Y:S02]  /*0420*/  ISETP.GE.AND P0, PT, R6, R30, PT ;  /* 0x0000001e0600720c */ /* 0x000fe40003f06270 */
[----:B-1----:R-:W-:Y:S02]  /*0430*/  LEA.HI.X.SX32 R15, R4, RZ, 0x1, P1 ;  /* 0x000000ff040f7211 */ /* 0x002fe400008f0eff */
[----:B------:R-:W-:Y:S02]  /*0440*/  LEA R40, P1, R14, UR10, 0x1 ;  /* 0x0000000a0e287c11 */ /* 0x000fe4000f8208ff */
[----:B------:R-:W-:-:S02]  /*0450*/  IADD3 R12, P2, PT, R20, R13, RZ ;  /* 0x0000000d140c7210 */ /* 0x000fc40007f5e0ff */
[----:B------:R-:W-:Y:S02]  /*0460*/  LEA.HI.X R41, R14, UR11, R15, 0x1, P1 ;  /* 0x0000000b0e297c11 */ /* 0x000fe400088f0c0f */
[----:B------:R-:W-:Y:S02]  /*0470*/  ISETP.GE.AND P1, PT, R3, R30, PT ;  /* 0x0000001e0300720c */ /* 0x000fe40003f26270 */
[----:B------:R-:W-:Y:S01]  /*0480*/  LEA.HI.X.SX32 R13, R13, RZ, 0x1, P2 ;  /* 0x000000ff0d0d7211 */ /* 0x000fe200010f0eff */
[----:B------:R-:W2:Y:S01]  /*0490*/  @!P0 LDG.E.64.CONSTANT R24, desc[UR8][R40.64+0x100] ;  /* 0x0001000828188981 */ /* 0x000ea2000c1e9b00 */
[----:B------:R-:W-:-:S03]  /*04a0*/  LEA R38, P2, R12, UR10, 0x1 ;  /* 0x0000000a0c267c11 */ /* 0x000fc6000f8408ff */
[----:B------:R-:W3:Y:S01]  /*04b0*/  @!P0 LDG.E.64.CONSTANT R16, desc[UR8][R40.64] ;  /* 0x0000000828108981 */ /* 0x000ee2000c1e9b00 */
[----:B------:R-:W-:-:S03]  /*04c0*/  LEA.HI.X R39, R12, UR11, R13, 0x1, P2 ;  /* 0x0000000b0c277c11 */ /* 0x000fc600090f0c0d */
[----:B------:R-:W4:Y:S04]  /*04d0*/  LDS.128 R12, [R7+0x200] ;  /* 0x00020000070c7984 */ /* 0x000f280000000c00 */
[----:B------:R-:W5:Y:S04]  /*04e0*/  @!P1 LDG.E.64.CONSTANT R28, desc[UR8][R38.64+0x100] ;  /* 0x00010008261c9981 */ /* 0x000f68000c1e9b00 */
[----:B------:R-:W3:Y:S01]  /*04f0*/  @!P1 LDG.E.64.CONSTANT R18, desc[UR8][R38.64] ;  /* 0x0000000826129981 */ /* 0x000ee2000c1e9b00 */
[----:B--2---:R-:W-:-:S04]  /*0500*/  @!P0 PRMT R22, R24, 0x7632, R22 ;  /* 0x0000763218168816 */ /* 0x004fc80000000016 */
[----:B------:R-:W-:Y:S01]  /*0510*/  @!P0 SHF.L.U32 R22, R22, 0x10, RZ ;  /* 0x0000001016168819 */ /* 0x000fe200000006ff */
[----:B------:R-:W-:-:S04]  /*0520*/  @!P0 IMAD.U32 R27, R24, 0x10000, RZ ;  /* 0x00010000181b8824 */ /* 0x000fc800078e00ff */
[----:B----4-:R-:W-:Y:S01]  /*0530*/  @!P0 FMUL R23, R13, R22 ;  /* 0x000000160d178220 */ /* 0x010fe20000400000 */
[----:B-----5:R-:W-:-:S04]  /*0540*/  @!P1 PRMT R26, R28, 0x7632, R26 ;  /* 0x000076321c1a9816 */ /* 0x020fc8000000001a */
[----:B------:R-:W-:Y:S01]  /*0550*/  @!P1 SHF.L.U32 R26, R26, 0x10, RZ ;  /* 0x000000101a1a9819 */ /* 0x000fe200000006ff */
[----:B------:R-:W-:Y:S02]  /*0560*/  @!P0 FFMA R27, R12, R27, R23 ;  /* 0x0000001b0c1b8223 */ /* 0x000fe40000000017 */
[----:B------:R-:W2:Y:S02]  /*0570*/  @!P0 LDG.E.64.CONSTANT R22, desc[UR8][R40.64+0x200] ;  /* 0x0002000828168981 */ /* 0x000ea4000c1e9b00 */
[----:B------:R-:W-:Y:S01]  /*0580*/  @!P1 FMUL R33, R13, R26 ;  /* 0x0000001a0d219220 */ /* 0x000fe20000400000 */
[----:B------:R-:W-:-:S04]  /*0590*/  @!P1 IMAD.U32 R13, R28, 0x10000, RZ ;  /* 0x000100001c0d9824 */ /* 0x000fc800078e00ff */
[----:B------:R-:W-:Y:S01]  /*05a0*/  @!P1 FFMA R13, R12, R13, R33 ;  /* 0x0000000d0c0d9223 */ /* 0x000fe20000000021 */
[----:B------:R-:W-:-:S05]  /*05b0*/  @!P0 SHF.L.U32 R12, R25, 0x10, RZ ;  /* 0x00000010190c8819 */ /* 0x000fca00000006ff */
[----:B------:R-:W-:Y:S02]  /*05c0*/  @!P0 FFMA R12, R14, R12, R27 ;  /* 0x0000000c0e0c8223 */ /* 0x000fe4000000001b */
[----:B------:R-:W4:Y:S01]  /*05d0*/  @!P1 LDG.E.64.CONSTANT R26, desc[UR8][R38.64+0x200] ;  /* 0x00020008261a9981 */ /* 0x000f22000c1e9b00 */
[----:B------:R-:W-:Y:S01]  /*05e0*/  @!P0 PRMT R25, R25, 0x7632, R25 ;  /* 0x0000763219198816 */ /* 0x000fe20000000019 */
[----:B------:R-:W-:-:S03]  /*05f0*/  @!P1 IMAD.U32 R36, R29, 0x10000, RZ ;  /* 0x000100001d249824 */ /* 0x000fc600078e00ff */
[----:B------:R-:W-:Y:S01]  /*0600*/  @!P0 SHF.L.U32 R25, R25, 0x10, RZ ;  /* 0x0000001019198819 */ /* 0x000fe200000006ff */
[----:B------:R-:W-:Y:S01]  /*0610*/  @!P1 FFMA R36, R14, R36, R13 ;  /* 0x000000240e249223 */ /* 0x000fe2000000000d */
[----:B------:R-:W-:Y:S02]  /*0620*/  @!P1 PRMT R29, R29, 0x7632, R29 ;  /* 0x000076321d1d9816 */ /* 0x000fe4000000001d */
[----:B---3--:R-:W-:Y:S01]  /*0630*/  @!P1 PRMT R13, R18, 0x7632, R13 ;  /* 0x00007632120d9816 */ /* 0x008fe2000000000d */
[--C-:B------:R-:W-:Y:S01]  /*0640*/  @!P0 FFMA R33, R15, R25, R12.reuse ;  /* 0x000000190f218223 */ /* 0x100fe2000000000c */
[----:B------:R-:W-:Y:S01]  /*0650*/  @!P0 PRMT R12, R16, 0x7632, R12 ;  /* 0x00007632100c8816 */ /* 0x000fe2000000000c */
[----:B------:R-:W-:Y:S02]  /*0660*/  @!P1 IMAD.U32 R29, R29, 0x10000, RZ ;  /* 0x000100001d1d9824 */ /* 0x000fe400078e00ff */
[----:B------:R-:W-:Y:S01]  /*0670*/  @!P1 IMAD.U32 R14, R13, 0x10000, RZ ;  /* 0x000100000d0e9824 */ /* 0x000fe200078e00ff */
[----:B------:R-:W-:Y:S01]  /*0680*/  @!P0 SHF.L.U32 R12, R12, 0x10, RZ ;  /* 0x000000100c0c8819 */ /* 0x000fe200000006ff */
[----:B------:R-:W-:Y:S01]  /*0690*/  @!P1 FFMA R36, R15, R29, R36 ;  /* 0x0000001d0f249223 */ /* 0x000fe20000000024 */
[----:B------:R-:W-:Y:S01]  /*06a0*/  @!P0 SHF.L.U32 R25, R16, 0x10, RZ ;  /* 0x0000001010198819 */ /* 0x000fe200000006ff */
[----:B-1----:R-:W-:Y:S01]  /*06b0*/  @!P1 FMUL R14, R9, R14 ;  /* 0x0000000e090e9220 */ /* 0x002fe20000400000 */
[----:B------:R-:W-:-:S02]  /*06c0*/  @!P1 IMAD.U32 R29, R18, 0x10000, RZ ;  /* 0x00010000121d9824 */ /* 0x000fc400078e00ff */
[----:B------:R-:W-:Y:S02]  /*06d0*/  @!P0 FMUL R13, R9, R12 ;  /* 0x0000000c090d8220 */ /* 0x000fe40000400000 */
[C---:B------:R-:W-:Y:S02]  /*06e0*/  @!P1 FFMA R29, R8.reuse, R29, R14 ;  /* 0x0000001d081d9223 */ /* 0x040fe4000000000e */
[----:B------:R-:W-:Y:S02]  /*06f0*/  @!P0 FFMA R25, R8, R25, R13 ;  /* 0x0000001908198223 */ /* 0x000fe4000000000d */
[----:B------:R-:W1:Y:S01]  /*0700*/  LDS.128 R12, [R7+0x400] ;  /* 0x00040000070c7984 */ /* 0x000e620000000c00 */
[----:B------:R-:W-:-:S05]  /*0710*/  @!P0 SHF.L.U32 R18, R17, 0x10, RZ ;  /* 0x0000001011128819 */ /* 0x000fca00000006ff */
[----:B------:R-:W-:Y:S02]  /*0720*/  @!P0 FFMA R18, R10, R18, R25 ;  /* 0x000000120a128223 */ /* 0x000fe40000000019 */
[----:B------:R-:W3:Y:S01]  /*0730*/  @!P1 LDG.E.64.CONSTANT R24, desc[UR8][R38.64+0x300] ;  /* 0x0003000826189981 */ /* 0x000ee2000c1e9b00 */
[----:B--2---:R-:W-:-:S04]  /*0740*/  @!P0 PRMT R16, R22, 0x7632, R16 ;  /* 0x0000763216108816 */ /* 0x004fc80000000010 */
[----:B------:R-:W-:Y:S01]  /*0750*/  @!P0 SHF.L.U32 R16, R16, 0x10, RZ ;  /* 0x0000001010108819 */ /* 0x000fe200000006ff */
[----:B------:R-:W-:-:S04]  /*0760*/  @!P0 IMAD.U32 R35, R22, 0x10000, RZ ;  /* 0x0001000016238824 */ /* 0x000fc800078e00ff */
[----:B-1----:R-:W-:Y:S01]  /*0770*/  @!P0 FMUL R37, R13, R16 ;  /* 0x000000100d258220 */ /* 0x002fe20000400000 */
[C---:B------:R-:W-:Y:S02]  /*0780*/  @!P0 SHF.L.U32 R16, R23.reuse, 0x10, RZ ;  /* 0x0000001017108819 */ /* 0x040fe400000006ff */
[----:B------:R-:W-:Y:S01]  /*0790*/  @!P0 PRMT R23, R23, 0x7632, R23 ;  /* 0x0000763217178816 */ /* 0x000fe20000000017 */
[----:B------:R-:W-:Y:S01]  /*07a0*/  @!P0 FFMA R35, R12, R35, R37 ;  /* 0x000000230c238223 */ /* 0x000fe20000000025 */
[----:B----4-:R-:W-:-:S03]  /*07b0*/  @!P1 PRMT R17, R26, 0x7632, R17 ;  /* 0x000076321a119816 */ /* 0x010fc60000000011 */
[----:B------:R-:W-:Y:S02]  /*07c0*/  @!P0 IMAD.U32 R23, R23, 0x10000, RZ ;  /* 0x0001000017178824 */ /* 0x000fe400078e00ff */
[----:B------:R-:W-:Y:S01]  /*07d0*/  @!P0 FFMA R16, R14, R16, R35 ;  /* 0x000000100e108223 */ /* 0x000fe20000000023 */
[----:B------:R-:W-:-:S03]  /*07e0*/  @!P1 SHF.L.U32 R22, R17, 0x10, RZ ;  /* 0x0000001011169819 */ /* 0x000fc600000006ff */
[----:B------:R-:W-:Y:S02]  /*07f0*/  @!P0 FFMA R35, R15, R23, R16 ;  /* 0x000000170f238223 */ /* 0x000fe40000000010 */
[----:B------:R-:W-:Y:S02]  /*0800*/  @!P1 FMUL R13, R13, R22 ;  /* 0x000000160d0d9220 */ /* 0x000fe40000400000 */
[----:B------:R-:W2:Y:S01]  /*0810*/  @!P0 LDG.E.64.CONSTANT R22, desc[UR8][R40.64+0x300] ;  /* 0x0003000828168981 */ /* 0x000ea2000c1e9b00 */
[----:B------:R-:W-:-:S04]  /*0820*/  @!P1 IMAD.U32 R26, R26, 0x10000, RZ ;  /* 0x000100001a1a9824 */ /* 0x000fc800078e00ff */
[----:B------:R-:W-:Y:S01]  /*0830*/  @!P1 FFMA R13, R12, R26, R13 ;  /* 0x0000001a0c0d9223 */ /* 0x000fe2000000000d */
[C---:B------:R-:W-:Y:S02]  /*0840*/  @!P1 SHF.L.U32 R12, R27.reuse, 0x10, RZ ;  /* 0x000000101b0c9819 */ /* 0x040fe400000006ff */
[----:B------:R-:W-:-:S03]  /*0850*/  @!P1 PRMT R27, R27, 0x7632, R27 ;  /* 0x000076321b1b9816 */ /* 0x000fc6000000001b */
[----:B------:R-:W-:Y:S02]  /*0860*/  @!P1 FFMA R12, R14, R12, R13 ;  /* 0x0000000c0e0c9223 */ /* 0x000fe4000000000d */
[----:B------:R-:W-:-:S04]  /*0870*/  @!P1 IMAD.U32 R26, R27, 0x10000, RZ ;  /* 0x000100001b1a9824 */ /* 0x000fc800078e00ff */
[----:B------:R-:W-:Y:S02]  /*0880*/  @!P1 FFMA R26, R15, R26, R12 ;  /* 0x0000001a0f1a9223 */ /* 0x000fe4000000000c */
[----:B------:R-:W1:Y:S01]  /*0890*/  LDS.128 R12, [R7+0x600] ;  /* 0x00060000070c7984 */ /* 0x000e620000000c00 */
[C---:B------:R-:W-:Y:S01]  /*08a0*/  @!P1 IMAD.U32 R16, R19.reuse, 0x10000, RZ ;  /* 0x0001000013109824 */ /* 0x040fe200078e00ff */
[----:B------:R-:W-:-:S03]  /*08b0*/  @!P1 PRMT R19, R19, 0x7632, R19 ;  /* 0x0000763213139816 */ /* 0x000fc60000000013 */
[----:B------:R-:W-:Y:S02]  /*08c0*/  @!P1 FFMA R16, R10, R16, R29 ;  /* 0x000000100a109223 */ /* 0x000fe4000000001d */
[----:B------:R-:W-:Y:S01]  /*08d0*/  @!P1 IMAD.U32 R19, R19, 0x10000, RZ ;  /* 0x0001000013139824 */ /* 0x000fe200078e00ff */
[----:B------:R-:W-:Y:S02]  /*08e0*/  @!P0 PRMT R17, R17, 0x7632, R17 ;  /* 0x0000763211118816 */ /* 0x000fe40000000011 */
[----:B------:R-:W-:Y:S01]  /*08f0*/  CS2R R28, SRZ ;  /* 0x00000000001c7805 */ /* 0x000fe2000001ff00 */
[----:B------:R-:W-:Y:S01]  /*0900*/  @!P1 FFMA R16, R11, R19, R16 ;  /* 0x000000130b109223 */ /* 0x000fe20000000010 */
[----:B------:R-:W-:-:S03]  /*0910*/  @!P0 SHF.L.U32 R17, R17, 0x10, RZ ;  /* 0x0000001011118819 */ /* 0x000fc600000006ff */
[----:B------:R-:W-:Y:S02]  /*0920*/  @!P1 FADD R28, RZ, R16 ;  /* 0x00000010ff1c9221 */ /* 0x000fe40000000000 */
[----:B------:R-:W-:-:S04]  /*0930*/  @!P0 FFMA R17, R11, R17, R18 ;  /* 0x000000110b118223 */ /* 0x000fc80000000012 */
[----:B------:R-:W-:Y:S01]  /*0940*/  @!P0 FADD R29, RZ, R17 ;  /* 0x00000011ff1d8221 */ /* 0x000fe20000000000 */
[----:B--2---:R-:W-:-:S04]  /*0950*/  @!P0 PRMT R16, R22, 0x7632, R16 ;  /* 0x0000763216108816 */ /* 0x004fc80000000010 */
[----:B------:R-:W-:Y:S01]  /*0960*/  @!P0 SHF.L.U32 R16, R16, 0x10, RZ ;  /* 0x0000001010108819 */ /* 0x000fe200000006ff */
[----:B------:R-:W-:-:S04]  /*0970*/  @!P0 IMAD.U32 R17, R22, 0x10000, RZ ;  /* 0x0001000016118824 */ /* 0x000fc800078e00ff */
[----:B-1----:R-:W-:Y:S01]  /*0980*/  @!P0 FMUL R19, R13, R16 ;  /* 0x000000100d138220 */ /* 0x002fe20000400000 */
[C---:B------:R-:W-:Y:S02]  /*0990*/  @!P0 SHF.L.U32 R16, R23.reuse, 0x10, RZ ;  /* 0x0000001017108819 */ /* 0x040fe400000006ff */
[----:B------:R-:W-:Y:S01]  /*09a0*/  @!P0 PRMT R23, R23, 0x7632, R23 ;  /* 0x0000763217178816 */ /* 0x000fe20000000017 */
[----:B------:R-:W-:Y:S02]  /*09b0*/  @!P0 FFMA R17, R12, R17, R19 ;  /* 0x000000110c118223 */ /* 0x000fe40000000013 */
[----:B------:R-:W2:Y:S02]  /*09c0*/  @!P1 LDG.E.64.CONSTANT R18, desc[UR8][R38.64+0x400] ;  /* 0x0004000826129981 */ /* 0x000ea4000c1e9b00 */
[----:B------:R-:W-:Y:S01]  /*09d0*/  @!P0 FFMA R16, R14, R16, R17 ;  /* 0x000000100e108223 */ /* 0x000fe20000000011 */
[----:B------:R-:W-:-:S04]  /*09e0*/  @!P0 IMAD.U32 R23, R23, 0x10000, RZ ;  /* 0x0001000017178824 */ /* 0x000fc800078e00ff */
[--C-:B------:R-:W-:Y:S01]  /*09f0*/  @!P0 FFMA R34, R15, R23, R16.reuse ;  /* 0x000000170f228223 */ /* 0x100fe20000000010 */
[----:B---3--:R-:W-:-:S04]  /*0a00*/  @!P1 PRMT R16, R24, 0x7632, R16 ;  /* 0x0000763218109816 */ /* 0x008fc80000000010 */
[----:B------:R-:W-:-:S05]  /*0a10*/  @!P1 SHF.L.U32 R16, R16, 0x10, RZ ;  /* 0x0000001010109819 */ /* 0x000fca00000006ff */
[----:B------:R-:W-:Y:S02]  /*0a20*/  @!P1 FMUL R13, R13, R16 ;  /* 0x000000100d0d9220 */ /* 0x000fe40000400000 */
[----:B------:R-:W3:Y:S01]  /*0a30*/  @!P0 LDG.E.64.CONSTANT R16, desc[UR8][R40.64+0x400] ;  /* 0x0004000828108981 */ /* 0x000ee2000c1e9b00 */
        /* <DEDUP_REMOVED lines=8> */
[----:B------:R-:W-:Y:S01]  /*0ac0*/  @!P0 FADD R29, R29, R33 ;  /* 0x000000211d1d8221 */ /* 0x000fe20000000000 */
[----:B---3--:R-:W-:-:S04]  /*0ad0*/  @!P0 PRMT R22, R16, 0x7632, R22 ;  /* 0x0000763210168816 */ /* 0x008fc80000000016 */
[----:B------:R-:W-:Y:S01]  /*0ae0*/  @!P0 SHF.L.U32 R22, R22, 0x10, RZ ;  /* 0x0000001016168819 */ /* 0x000fe200000006ff */
[----:B------:R-:W-:-:S04]  /*0af0*/  @!P0 IMAD.U32 R23, R16, 0x10000, RZ ;  /* 0x0001000010178824 */ /* 0x000fc800078e00ff */
[----:B-1----:R-:W-:Y:S01]  /*0b00*/  @!P0 FMUL R25, R13, R22 ;  /* 0x000000160d198220 */ /* 0x002fe20000400000 */
[----:B------:R-:W-:-:S03]  /*0b10*/  @!P0 SHF.L.U32 R16, R17, 0x10, RZ ;  /* 0x0000001011108819 */ /* 0x000fc600000006ff */
[----:B------:R-:W-:Y:S01]  /*0b20*/  @!P0 FFMA R23, R12, R23, R25 ;  /* 0x000000170c178223 */ /* 0x000fe20000000019 */
[----:B------:R-:W-:-:S03]  /*0b30*/  @!P0 PRMT R17, R17, 0x7632, R17 ;  /* 0x0000763211118816 */ /* 0x000fc60000000011 */
[----:B------:R-:W-:Y:S02]  /*0b40*/  @!P0 FFMA R16, R14, R16, R23 ;  /* 0x000000100e108223 */ /* 0x000fe40000000017 */
[----:B------:R-:W3:Y:S01]  /*0b50*/  @!P0 LDG.E.64.CONSTANT R22, desc[UR8][R40.64+0x500] ;  /* 0x0005000828168981 */ /* 0x000ee2000c1e9b00 */
[----:B------:R-:W-:-:S04]  /*0b60*/  @!P0 IMAD.U32 R17, R17, 0x10000, RZ ;  /* 0x0001000011118824 */ /* 0x000fc800078e00ff */
[--C-:B------:R-:W-:Y:S01]  /*0b70*/  @!P0 FFMA R33, R15, R17, R16.reuse ;  /* 0x000000110f218223 */ /* 0x100fe20000000010 */
[----:B--2---:R-:W-:-:S04]  /*0b80*/  @!P1 PRMT R16, R18, 0x7632, R16 ;  /* 0x0000763212109816 */ /* 0x004fc80000000010 */
[----:B------:R-:W-:-:S05]  /*0b90*/  @!P1 SHF.L.U32 R16, R16, 0x10, RZ ;  /* 0x0000001010109819 */ /* 0x000fca00000006ff */
[----:B------:R-:W-:Y:S02]  /*0ba0*/  @!P1 FMUL R13, R13, R16 ;  /* 0x000000100d0d9220 */ /* 0x000fe40000400000 */
[----:B------:R-:W2:Y:S01]  /*0bb0*/  @!P1 LDG.E.64.CONSTANT R16, desc[UR8][R38.64+0x500] ;  /* 0x0005000826109981 */ /* 0x000ea2000c1e9b00 */
[----:B------:R-:W-:-:S04]  /*0bc0*/  @!P1 IMAD.U32 R18, R18, 0x10000, RZ ;  /* 0x0001000012129824 */ /* 0x000fc800078e00ff */
[----:B------:R-:W-:Y:S01]  /*0bd0*/  @!P1 FFMA R13, R12, R18, R13 ;  /* 0x000000120c0d9223 */ /* 0x000fe2000000000d */
[C---:B------:R-:W-:Y:S02]  /*0be0*/  @!P1 SHF.L.U32 R12, R19.reuse, 0x10, RZ ;  /* 0x00000010130c9819 */ /* 0x040fe400000006ff */
[----:B------:R-:W-:-:S03]  /*0bf0*/  @!P1 PRMT R19, R19, 0x7632, R19 ;  /* 0x0000763213139816 */ /* 0x000fc60000000013 */
[----:B------:R-:W-:Y:S02]  /*0c00*/  @!P1 FFMA R12, R14, R12, R13 ;  /* 0x0000000c0e0c9223 */ /* 0x000fe4000000000d */
[----:B------:R-:W-:Y:S02]  /*0c10*/  @!P1 IMAD.U32 R19, R19, 0x10000, RZ ;  /* 0x0001000013139824 */ /* 0x000fe400078e00ff */
[----:B------:R-:W-:Y:S02]  /*0c20*/  @!P1 FADD R28, R28, R36 ;  /* 0x000000241c1c9221 */ /* 0x000fe40000000000 */
[----:B------:R-:W-:Y:S02]  /*0c30*/  @!P1 FFMA R36, R15, R19, R12 ;  /* 0x000000130f249223 */ /* 0x000fe4000000000c */
[----:B------:R-:W1:Y:S01]  /*0c40*/  LDS.128 R12, [R7+0xa00] ;  /* 0x000a0000070c7984 */ /* 0x000e620000000c00 */
[----:B------:R-:W-:Y:S01]  /*0c50*/  @!P0 FADD R29, R29, R35 ;  /* 0x000000231d1d8221 */ /* 0x000fe20000000000 */
[----:B------:R-:W-:-:S02]  /*0c60*/  @!P1 FADD R28, R28, R26 ;  /* 0x0000001a1c1c9221 */ /* 0x000fc40000000000 */
[----:B------:R-:W4:Y:S01]  /*0c70*/  @!P1 LDG.E.64.CONSTANT R26, desc[UR8][R38.64+0x700] ;  /* 0x00070008261a9981 */ /* 0x000f22000c1e9b00 */
[----:B---3--:R-:W-:-:S04]  /*0c80*/  @!P0 PRMT R18, R22, 0x7632, R18 ;  /* 0x0000763216128816 */ /* 0x008fc80000000012 */
[----:B------:R-:W-:Y:S01]  /*0c90*/  @!P0 SHF.L.U32 R18, R18, 0x10, RZ ;  /* 0x0000001012128819 */ /* 0x000fe200000006ff */
[----:B------:R-:W-:-:S04]  /*0ca0*/  @!P0 IMAD.U32 R19, R22, 0x10000, RZ ;  /* 0x0001000016138824 */ /* 0x000fc800078e00ff */
[----:B-1----:R-:W-:Y:S01]  /*0cb0*/  @!P0 FMUL R25, R13, R18 ;  /* 0x000000120d198220 */ /* 0x002fe20000400000 */
[C---:B------:R-:W-:Y:S02]  /*0cc0*/  @!P0 SHF.L.U32 R18, R23.reuse, 0x10, RZ ;  /* 0x0000001017128819 */ /* 0x040fe400000006ff */
[----:B------:R-:W-:Y:S01]  /*0cd0*/  @!P0 PRMT R23, R23, 0x7632, R23 ;  /* 0x0000763217178816 */ /* 0x000fe20000000017 */
[----:B------:R-:W-:Y:S02]  /*0ce0*/  @!P0 FFMA R19, R12, R19, R25 ;  /* 0x000000130c138223 */ /* 0x000fe40000000019 */
[----:B------:R-:W3:Y:S02]  /*0cf0*/  @!P0 LDG.E.64.CONSTANT R24, desc[UR8][R40.64+0x700] ;  /* 0x0007000828188981 */ /* 0x000ee4000c1e9b00 */
[----:B------:R-:W-:Y:S01]  /*0d00*/  @!P0 FFMA R18, R14, R18, R19 ;  /* 0x000000120e128223 */ /* 0x000fe20000000013 */
[----:B------:R-:W-:-:S04]  /*0d10*/  @!P0 IMAD.U32 R23, R23, 0x10000, RZ ;  /* 0x0001000017178824 */ /* 0x000fc800078e00ff */
[--C-:B------:R-:W-:Y:S01]  /*0d20*/  @!P0 FFMA R35, R15, R23, R18.reuse ;  /* 0x000000170f238223 */ /* 0x100fe20000000012 */
[----:B--2---:R-:W-:Y:S01]  /*0d30*/  @!P1 PRMT R18, R16, 0x7632, R18 ;  /* 0x0000763210129816 */ /* 0x004fe20000000012 */
[----:B------:R1:W2:Y:S03]  /*0d40*/  @!P1 LDG.E.64.CONSTANT R22, desc[UR8][R38.64+0x600] ;  /* 0x0006000826169981 */ /* 0x0002a6000c1e9b00 */
[----:B------:R-:W-:-:S05]  /*0d50*/  @!P1 SHF.L.U32 R18, R18, 0x10, RZ ;  /* 0x0000001012129819 */ /* 0x000fca00000006ff */
[----:B------:R-:W-:Y:S01]  /*0d60*/  @!P1 FMUL R19, R13, R18 ;  /* 0x000000120d139220 */ /* 0x000fe20000400000 */
[----:B------:R-:W-:-:S04]  /*0d70*/  @!P1 IMAD.U32 R13, R16, 0x10000, RZ ;  /* 0x00010000100d9824 */ /* 0x000fc800078e00ff */
[----:B------:R-:W-:Y:S02]  /*0d80*/  @!P1 FFMA R13, R12, R13, R19 ;  /* 0x0000000d0c0d9223 */ /* 0x000fe40000000013 */
[----:B------:R-:W5:Y:S01]  /*0d90*/  @!P0 LDG.E.64.CONSTANT R18, desc[UR8][R40.64+0x600] ;  /* 0x0006000828128981 */ /* 0x000f62000c1e9b00 */
[C---:B------:R-:W-:Y:S02]  /*0da0*/  @!P1 SHF.L.U32 R12, R17.reuse, 0x10, RZ ;  /* 0x00000010110c9819 */ /* 0x040fe400000006ff */
[----:B------:R-:W-:-:S03]  /*0db0*/  @!P1 PRMT R17, R17, 0x7632, R17 ;  /* 0x0000763211119816 */ /* 0x000fc60000000011 */
[----:B------:R-:W-:Y:S02]  /*0dc0*/  @!P1 FFMA R14, R14, R12, R13 ;  /* 0x0000000c0e0e9223 */ /* 0x000fe4000000000d */
[----:B------:R-:W-:-:S04]  /*0dd0*/  @!P1 IMAD.U32 R17, R17, 0x10000, RZ ;  /* 0x0001000011119824 */ /* 0x000fc800078e00ff */
[----:B-1----:R-:W-:Y:S02]  /*0de0*/  @!P1 FFMA R38, R15, R17, R14 ;  /* 0x000000110f269223 */ /* 0x002fe4000000000e */
[----:B------:R-:W1:Y:S01]  /*0df0*/  LDS.128 R12, [R7+0xc00] ;  /* 0x000c0000070c7984 */ /* 0x000e620000000c00 */
[----:B------:R-:W-:Y:S01]  /*0e00*/  @!P1 FADD R28, R28, R37 ;  /* 0x000000251c1c9221 */ /* 0x000fe20000000000 */
[----:B------:R-:W-:-:S03]  /*0e10*/  @!P0 FADD R29, R29, R34 ;  /* 0x000000221d1d8221 */ /* 0x000fc60000000000 */
[----:B------:R-:W-:Y:S01]  /*0e20*/  @!P1 FADD R28, R28, R36 ;  /* 0x000000241c1c9221 */ /* 0x000fe20000000000 */
[----:B------:R-:W-:-:S03]  /*0e30*/  @!P0 FADD R29, R29, R33 ;  /* 0x000000211d1d8221 */ /* 0x000fc60000000000 */
[----:B------:R-:W-:Y:S01]  /*0e40*/  @!P1 FADD R28, R28, R38 ;  /* 0x000000261c1c9221 */ /* 0x000fe20000000000 */
[----:B------:R-:W-:Y:S01]  /*0e50*/  @!P0 FADD R29, R29, R35 ;  /* 0x000000231d1d8221 */ /* 0x000fe20000000000 */
[----:B------:R-:W-:Y:S01]  /*0e60*/  BSSY B2, `(.L_x_240) ;  /* 0x000003f000027945 */ /* 0x000fe20003800000 */
[----:B-----5:R-:W-:-:S04]  /*0e70*/  @!P0 PRMT R16, R18, 0x7632, R16 ;  /* 0x0000763212108816 */ /* 0x020fc80000000010 */
[----:B------:R-:W-:Y:S01]  /*0e80*/  @!P0 SHF.L.U32 R16, R16, 0x10, RZ ;  /* 0x0000001010108819 */ /* 0x000fe200000006ff */
[----:B------:R-:W-:-:S04]  /*0e90*/  @!P0 IMAD.U32 R17, R18, 0x10000, RZ ;  /* 0x0001000012118824 */ /* 0x000fc800078e00ff */
[----:B-1----:R-:W-:Y:S01]  /*0ea0*/  @!P0 FMUL R37, R13, R16 ;  /* 0x000000100d258220 */ /* 0x002fe20000400000 */
[C---:B------:R-:W-:Y:S02]  /*0eb0*/  @!P0 SHF.L.U32 R16, R19.reuse, 0x10, RZ ;  /* 0x0000001013108819 */ /* 0x040fe400000006ff */
[----:B------:R-:W-:Y:S01]  /*0ec0*/  @!P0 PRMT R19, R19, 0x7632, R19 ;  /* 0x0000763213138816 */ /* 0x000fe20000000013 */
[----:B------:R-:W-:-:S04]  /*0ed0*/  @!P0 FFMA R17, R12, R17, R37 ;  /* 0x000000110c118223 */ /* 0x000fc80000000025 */
[----:B------:R-:W-:Y:S01]  /*0ee0*/  @!P0 FFMA R16, R14, R16, R17 ;  /* 0x000000100e108223 */ /* 0x000fe20000000011 */
[----:B------:R-:W-:-:S04]  /*0ef0*/  @!P0 IMAD.U32 R19, R19, 0x10000, RZ ;  /* 0x0001000013138824 */ /* 0x000fc800078e00ff */
[--C-:B------:R-:W-:Y:S01]  /*0f00*/  @!P0 FFMA R34, R15, R19, R16.reuse ;  /* 0x000000130f228223 */ /* 0x100fe20000000010 */
[----:B--2---:R-:W-:-:S04]  /*0f10*/  @!P1 PRMT R16, R22, 0x7632, R16 ;  /* 0x0000763216109816 */ /* 0x004fc80000000010 */
[----:B------:R-:W-:-:S05]  /*0f20*/  @!P1 SHF.L.U32 R16, R16, 0x10, RZ ;  /* 0x0000001010109819 */ /* 0x000fca00000006ff */
[----:B------:R-:W-:Y:S01]  /*0f30*/  @!P1 FMUL R17, R13, R16 ;  /* 0x000000100d119220 */ /* 0x000fe20000400000 */
[----:B------:R-:W-:-:S04]  /*0f40*/  @!P1 IMAD.U32 R13, R22, 0x10000, RZ ;  /* 0x00010000160d9824 */ /* 0x000fc800078e00ff */
[----:B------:R-:W-:Y:S02]  /*0f50*/  @!P1 FFMA R13, R12, R13, R17 ;  /* 0x0000000d0c0d9223 */ /* 0x000fe40000000011 */
[----:B------:R-:W1:Y:S01]  /*0f60*/  LDS.128 R16, [R7+0xe00] ;  /* 0x000e000007107984 */ /* 0x000e620000000c00 */
[C---:B------:R-:W-:Y:S02]  /*0f70*/  @!P1 SHF.L.U32 R12, R23.reuse, 0x10, RZ ;  /* 0x00000010170c9819 */ /* 0x040fe400000006ff */
[----:B------:R-:W-:-:S03]  /*0f80*/  @!P1 PRMT R23, R23, 0x7632, R23 ;  /* 0x0000763217179816 */ /* 0x000fc60000000017 */
[----:B------:R-:W-:Y:S02]  /*0f90*/  @!P1 FFMA R12, R14, R12, R13 ;  /* 0x0000000c0e0c9223 */ /* 0x000fe4000000000d */
[----:B------:R-:W-:-:S04]  /*0fa0*/  @!P1 IMAD.U32 R23, R23, 0x10000, RZ ;  /* 0x0001000017179824 */ /* 0x000fc800078e00ff */
[--C-:B------:R-:W-:Y:S01]  /*0fb0*/  @!P1 FFMA R15, R15, R23, R12.reuse ;  /* 0x000000170f0f9223 */ /* 0x100fe2000000000c */
[----:B---3--:R-:W-:Y:S02]  /*0fc0*/  @!P0 PRMT R12, R24, 0x7632, R12 ;  /* 0x00007632180c8816 */ /* 0x008fe4000000000c */
[----:B----4-:R-:W-:Y:S02]  /*0fd0*/  @!P1 PRMT R14, R26, 0x7632, R14 ;  /* 0x000076321a0e9816 */ /* 0x010fe4000000000e */
[----:B------:R-:W-:Y:S01]  /*0fe0*/  @!P0 SHF.L.U32 R12, R12, 0x10, RZ ;  /* 0x000000100c0c8819 */ /* 0x000fe200000006ff */
[----:B------:R-:W-:Y:S01]  /*0ff0*/  @!P0 IMAD.U32 R13, R24, 0x10000, RZ ;  /* 0x00010000180d8824 */ /* 0x000fe200078e00ff */
[----:B------:R-:W-:Y:S02]  /*1000*/  @!P1 SHF.L.U32 R14, R14, 0x10, RZ ;  /* 0x000000100e0e9819 */ /* 0x000fe400000006ff */
[----:B------:R-:W-:Y:S01]  /*1010*/  @!P1 SHF.L.U32 R22, R27, 0x10, RZ ;  /* 0x000000101b169819 */ /* 0x000fe200000006ff */
[----:B------:R-:W-:Y:S01]  /*1020*/  @!P0 FADD R29, R29, R34 ;  /* 0x000000221d1d8221 */ /* 0x000fe20000000000 */
[----:B-1----:R-:W-:Y:S01]  /*1030*/  @!P0 FMUL R23, R17, R12 ;  /* 0x0000000c11178220 */ /* 0x002fe20000400000 */
[----:B------:R-:W-:-:S03]  /*1040*/  @!P0 SHF.L.U32 R12, R25, 0x10, RZ ;  /* 0x00000010190c8819 */ /* 0x000fc600000006ff */
[----:B------:R-:W-:Y:S01]  /*1050*/  @!P0 FFMA R13, R16, R13, R23 ;  /* 0x0000000d100d8223 */ /* 0x000fe20000000017 */
[----:B------:R-:W-:Y:S01]  /*1060*/  @!P1 FMUL R23, R17, R14 ;  /* 0x0000000e11179220 */ /* 0x000fe20000400000 */
[----:B------:R-:W-:Y:S01]  /*1070*/  @!P1 IMAD.U32 R17, R26, 0x10000, RZ ;  /* 0x000100001a119824 */ /* 0x000fe200078e00ff */
[----:B------:R-:W-:Y:S02]  /*1080*/  @!P0 PRMT R25, R25, 0x7632, R25 ;  /* 0x0000763219198816 */ /* 0x000fe40000000019 */
[----:B------:R-:W-:Y:S01]  /*1090*/  @!P1 PRMT R14, R27, 0x7632, R14 ;  /* 0x000076321b0e9816 */ /* 0x000fe2000000000e */
[----:B------:R-:W-:Y:S01]  /*10a0*/  @!P1 FFMA R17, R16, R17, R23 ;  /* 0x0000001110119223 */ /* 0x000fe20000000017 */
[----:B------:R-:W-:Y:S01]  /*10b0*/  @!P0 FFMA R12, R18, R12, R13 ;  /* 0x0000000c120c8223 */ /* 0x000fe2000000000d */
[----:B------:R-:W-:Y:S01]  /*10c0*/  @!P0 IMAD.U32 R25, R25, 0x10000, RZ ;  /* 0x0001000019198824 */ /* 0x000fe200078e00ff */
[----:B------:R-:W-:Y:S01]  /*10d0*/  @!P1 SHF.L.U32 R13, R14, 0x10, RZ ;  /* 0x000000100e0d9819 */ /* 0x000fe200000006ff */
[----:B------:R-:W-:Y:S01]  /*10e0*/  @!P1 FFMA R22, R18, R22, R17 ;  /* 0x0000001612169223 */ /* 0x000fe20000000011 */
[----:B------:R-:W-:Y:S01]  /*10f0*/  @!P1 FADD R28, R28, R15 ;  /* 0x0000000f1c1c9221 */ /* 0x000fe20000000000 */
[----:B------:R-:W-:-:S02]  /*1100*/  @!P0 FFMA R12, R19, R25, R12 ;  /* 0x00000019130c8223 */ /* 0x000fc4000000000c */
[----:B------:R-:W-:Y:S02]  /*1110*/  @!P1 FFMA R13, R19, R13, R22 ;  /* 0x0000000d130d9223 */ /* 0x000fe40000000016 */
[----:B------:R-:W-:Y:S02]  /*1120*/  @!P0 FADD R29, R29, R12 ;  /* 0x0000000c1d1d8221 */ /* 0x000fe40000000000 */
[----:B------:R-:W-:Y:S01]  /*1130*/  @!P1 FADD R28, R28, R13 ;  /* 0x0000000d1c1c9221 */ /* 0x000fe20000000000 */
[----:B------:R-:W-:Y:S06]  /*1140*/  @P0 BRA `(.L_x_241) ;  /* 0x0000000000400947 */ /* 0x000fec0003800000 */
[----:B------:R-:W-:-:S03]  /*1150*/  UMOV UR5, 0xffffffff ;  /* 0xffffffff00057882 */ /* 0x000fc60000000000 */
[----:B------:R-:W-:Y:S05]  /*1160*/  BRA.DIV UR5, `(.L_x_242) ;  /* 0x0000000605bc7947 */ /* 0x000fea000b800000 */
[----:B------:R-:W1:Y:S02]  /*1170*/  SHFL.DOWN PT, R12, R29, 0x10, 0x1f ;  /* 0x0a001f001d0c7f89 */ /* 0x000e6400000e0000 */
[----:B-1----:R-:W-:-:S05]  /*1180*/  FADD R12, R12, R29 ;  /* 0x0000001d0c0c7221 */ /* 0x002fca0000000000 */
[----:B------:R-:W1:Y:S02]  /*1190*/  SHFL.DOWN PT, R13, R12, 0x8, 0x1f ;  /* 0x09001f000c0d7f89 */ /* 0x000e6400000e0000 */
[----:B-1----:R-:W-:-:S05]  /*11a0*/  FADD R13, R12, R13 ;  /* 0x0000000d0c0d7221 */ /* 0x002fca0000000000 */
[----:B------:R-:W1:Y:S02]  /*11b0*/  SHFL.DOWN PT, R14, R13, 0x4, 0x1f ;  /* 0x08801f000d0e7f89 */ /* 0x000e6400000e0000 */
[----:B-1----:R-:W-:-:S05]  /*11c0*/  FADD R14, R13, R14 ;  /* 0x0000000e0d0e7221 */ /* 0x002fca0000000000 */
[----:B------:R-:W1:Y:S02]  /*11d0*/  SHFL.DOWN PT, R15, R14, 0x2, 0x1f ;  /* 0x08401f000e0f7f89 */ /* 0x000e6400000e0000 */
[----:B-1----:R-:W-:-:S05]  /*11e0*/  FADD R15, R14, R15 ;  /* 0x0000000f0e0f7221 */ /* 0x002fca0000000000 */
[----:B------:R1:W2:Y:S02]  /*11f0*/  SHFL.DOWN PT, R16, R15, 0x1, 0x1f ;  /* 0x08201f000f107f89 */ /* 0x0002a400000e0000 */
.L_x_257:
[----:B--2---:R-:W-:-:S05]  /*1200*/  FADD R16, R15, R16 ;  /* 0x000000100f107221 */ /* 0x004fca0000000000 */
[----:B------:R-:W-:-:S04]  /*1210*/  FSETP.GT.AND P0, PT, R16, R5, PT ;  /* 0x000000051000720b */ /* 0x000fc80003f04000 */
[----:B------:R-:W-:-:S04]  /*1220*/  ISETP.EQ.AND P0, PT, R31, RZ, P0 ;  /* 0x000000ff1f00720c */ /* 0x000fc80000702270 */
[----:B------:R-:W-:Y:S02]  /*1230*/  SEL R21, R6, R21, P0 ;  /* 0x0000001506157207 */ /* 0x000fe40000000000 */
[----:B------:R-:W-:-:S07]  /*1240*/  FSEL R5, R16, R5, P0 ;  /* 0x0000000510057208 */ /* 0x000fce0000000000 */
.L_x_241:
[----:B------:R-:W-:Y:S05]  /*1250*/  BSYNC B2 ;  /* 0x0000000000027941 */ /* 0x000fea0003800000 */
.L_x_240:
[----:B------:R-:W-:Y:S04]  /*1260*/  BSSY B2, `(.L_x_243) ;  /* 0x0000012000027945 */ /* 0x000fe80003800000 */
[----:B------:R-:W-:Y:S05]  /*1270*/  @P1 BRA `(.L_x_244) ;  /* 0x0000000000401947 */ /* 0x000fea0003800000 */
[----:B------:R-:W-:-:S03]  /*1280*/  UMOV UR5, 0xffffffff ;  /* 0xffffffff00057882 */ /* 0x000fc60000000000 */
[----:B------:R-:W-:Y:S05]  /*1290*/  BRA.DIV UR5, `(.L_x_245) ;  /* 0x0000000a050c7947 */ /* 0x000fea000b800000 */
[----:B------:R-:W2:Y:S02]  /*12a0*/  SHFL.DOWN PT, R13, R28, 0x10, 0x1f ;  /* 0x0a001f001c0d7f89 */ /* 0x000ea400000e0000 */
[----:B--2---:R-:W-:-:S05]  /*12b0*/  FADD R13, R13, R28 ;  /* 0x0000001c0d0d7221 */ /* 0x004fca0000000000 */
[----:B------:R-:W2:Y:S02]  /*12c0*/  SHFL.DOWN PT, R6, R13, 0x8, 0x1f ;  /* 0x09001f000d067f89 */ /* 0x000ea400000e0000 */
[----:B--2---:R-:W-:-:S05]  /*12d0*/  FADD R6, R13, R6 ;  /* 0x000000060d067221 */ /* 0x004fca0000000000 */
[----:B-1----:R-:W1:Y:S02]  /*12e0*/  SHFL.DOWN PT, R15, R6, 0x4, 0x1f ;  /* 0x08801f00060f7f89 */ /* 0x002e6400000e0000 */
[----:B-1----:R-:W-:-:S05]  /*12f0*/  FADD R15, R6, R15 ;  /* 0x0000000f060f7221 */ /* 0x002fca0000000000 */
[----:B------:R-:W1:Y:S02]  /*1300*/  SHFL.DOWN PT, R12, R15, 0x2, 0x1f ;  /* 0x08401f000f0c7f89 */ /* 0x000e6400000e0000 */
[----:B-1----:R-:W-:-:S05]  /*1310*/  FADD R12, R15, R12 ;  /* 0x0000000c0f0c7221 */ /* 0x002fca0000000000 */
[----:B------:R1:W2:Y:S02]  /*1320*/  SHFL.DOWN PT, R17, R12, 0x1, 0x1f ;  /* 0x08201f000c117f89 */ /* 0x0002a400000e0000 */
.L_x_264:
[----:B-12---:R-:W-:-:S05]  /*1330*/  FADD R12, R12, R17 ;  /* 0x000000110c0c7221 */ /* 0x006fca0000000000 */
[----:B------:R-:W-:-:S04]  /*1340*/  FSETP.GT.AND P0, PT, R12, R5, PT ;  /* 0x000000050c00720b */ /* 0x000fc80003f04000 */
[----:B------:R-:W-:-:S04]  /*1350*/  ISETP.EQ.AND P0, PT, R31, RZ, P0 ;  /* 0x000000ff1f00720c */ /* 0x000fc80000702270 */
[----:B------:R-:W-:Y:S02]  /*1360*/  FSEL R5, R12, R5, P0 ;  /* 0x000000050c057208 */ /* 0x000fe40000000000 */
[----:B------:R-:W-:-:S07]  /*1370*/  SEL R21, R3, R21, P0 ;  /* 0x0000001503157207 */ /* 0x000fce0000000000 */
.L_x_244:
[----:B------:R-:W-:Y:S05]  /*1380*/  BSYNC B2 ;  /* 0x0000000000027941 */ /* 0x000fea0003800000 */
.L_x_243:
[C---:B------:R-:W-:Y:S01]  /*1390*/  IADD3 R13, PT, PT, R3.reuse, 0xf, RZ ;  /* 0x0000000f030d7810 */ /* 0x040fe20007ffe0ff */
[----:B------:R-:W-:Y:S01]  /*13a0*/  VIADD R3, R3, 0x10 ;  /* 0x0000001003037836 */ /* 0x000fe20000000000 */
[----:B------:R-:W-:Y:S02]  /*13b0*/  IADD3 R4, PT, PT, R4, 0x4000, RZ ;  /* 0x0000400004047810 */ /* 0x000fe40007ffe0ff */
[----:B------:R-:W-:-:S13]  /*13c0*/  ISETP.GE.AND P0, PT, R13, R30, PT ;  /* 0x0000001e0d00720c */ /* 0x000fda0003f06270 */
[----:B------:R-:W-:Y:S05]  /*13d0*/  @!P0 BRA `(.L_x_246) ;  /* 0xfffffff000048947 */ /* 0x000fea000383ffff */
[----:B------:R-:W-:Y:S05]  /*13e0*/  BSYNC B0 ;  /* 0x0000000000007941 */ /* 0x000fea0003800000 */
.L_x_239:
[----:B------:R-:W-:-:S07]  /*13f0*/  MOV R3, R5 ;  /* 0x0000000500037202 */ /* 0x000fce0000000f00 */
.L_x_238:
[----:B------:R-:W-:Y:S05]  /*1400*/  BSYNC B1 ;  /* 0x0000000000017941 */ /* 0x000fea0003800000 */
.L_x_237:
[----:B------:R-:W-:-:S03]  /*1410*/  UMOV UR5, 0xffffffff ;  /* 0xffffffff00057882 */ /* 0x000fc60000000000 */
[----:B------:R-:W-:Y:S05]  /*1420*/  BRA.DIV UR5, `(.L_x_247) ;  /* 0x0000000a054c7947 */ /* 0x000fea000b800000 */
[----:B------:R-:W2:Y:S04]  /*1430*/  SHFL.IDX PT, R3, R3, RZ, 0x1f ;  /* 0x00001fff03037589 */ /* 0x000ea800000e0000 */
[----:B------:R-:W3:Y:S02]  /*1440*/  SHFL.IDX PT, R21, R21, RZ, 0x1f ;  /* 0x00001fff15157589 */ /* 0x000ee400000e0000 */
.L_x_268:
[----:B------:R-:W-:Y:S02]  /*1450*/  ISETP.NE.AND P0, PT, R31, RZ, PT ;  /* 0x000000ff1f00720c */ /* 0x000fe40003f05270 */
[----:B------:R-:W-:-:S11]  /*1460*/  ISETP.GT.U32.AND P1, PT, R0, 0x1f, PT ;  /* 0x0000001f0000780c */ /* 0x000fd60003f24070 */
[----:B------:R-:W-:Y:S05]  /*1470*/  @P0 BRA `(.L_x_248) ;  /* 0x0000000000280947 */ /* 0x000fea0003800000 */
[----:B------:R-:W4:Y:S01]  /*1480*/  S2UR UR7, SR_CgaCtaId ;  /* 0x00000000000779c3 */ /* 0x000f220000008800 */
[----:B------:R-:W-:Y:S02]  /*1490*/  UMOV UR6, 0x400 ;  /* 0x0000040000067882 */ /* 0x000fe40000000000 */
[----:B------:R-:W-:Y:S02]  /*14a0*/  UIADD3 UR5, UPT, UPT, UR6, 0x1000, URZ ;  /* 0x0000100006057890 */ /* 0x000fe4000fffe0ff */
[----:B------:R-:W-:Y:S02]  /*14b0*/  UIADD3 UR6, UPT, UPT, UR6, 0x1020, URZ ;  /* 0x0000102006067890 */ /* 0x000fe4000fffe0ff */
[----:B----4-:R-:W-:Y:S02]  /*14c0*/  ULEA UR5, UR7, UR5, 0x18 ;  /* 0x0000000507057291 */ /* 0x010fe4000f8ec0ff */
[----:B------:R-:W-:-:S04]  /*14d0*/  ULEA UR6, UR7, UR6, 0x18 ;  /* 0x0000000607067291 */ /* 0x000fc8000f8ec0ff */
[C---:B------:R-:W-:Y:S02]  /*14e0*/  LEA R0, R32.reuse, UR5, 0x2 ;  /* 0x0000000520007c11 */ /* 0x040fe4000f8e10ff */
[----:B------:R-:W-:-:S03]  /*14f0*/  LEA R32, R32, UR6, 0x2 ;  /* 0x0000000620207c11 */ /* 0x000fc6000f8e10ff */
[----:B--2---:R4:W-:Y:S04]  /*1500*/  STS [R0], R3 ;  /* 0x0000000300007388 */ /* 0x0049e80000000800 */
[----:B---3--:R4:W-:Y:S02]  /*1510*/  STS [R32], R21 ;  /* 0x0000001520007388 */ /* 0x0089e40000000800 */
.L_x_248:
[----:B------:R-:W-:Y:S05]  /*1520*/  WARPSYNC.ALL ;  /* 0x0000000000007948 */ /* 0x000fea0003800000 */
[----:B------:R-:W-:Y:S06]  /*1530*/  BAR.SYNC.DEFER_BLOCKING 0x0 ;  /* 0x0000000000007b1d */ /* 0x000fec0000010000 */
[----:B------:R-:W-:Y:S05]  /*1540*/  @P1 EXIT ;  /* 0x000000000000194d */ /* 0x000fea0003800000 */
[----:B------:R-:W-:Y:S01]  /*1550*/  ISETP.GT.U32.AND P1, PT, R31, 0x7, PT ;  /* 0x000000071f00780c */ /* 0x000fe20003f24070 */
[----:B------:R-:W-:Y:S01]  /*1560*/  BSSY.RECONVERGENT B0, `(.L_x_249) ;  /* 0x000000e000007945 */ /* 0x000fe20003800200 */
[----:B----4-:R-:W-:Y:S01]  /*1570*/  IMAD.MOV.U32 R0, RZ, RZ, -0x1 ;  /* 0xffffffffff007424 */ /* 0x010fe200078e00ff */
[----:B--2---:R-:W-:-:S10]  /*1580*/  MOV R3, 0xff800000 ;  /* 0xff80000000037802 */ /* 0x004fd40000000f00 */
[----:B------:R-:W-:Y:S05]  /*1590*/  @P1 BRA `(.L_x_250) ;  /* 0x0000000000281947 */ /* 0x000fea0003800000 */
[----:B------:R-:W2:Y:S01]  /*15a0*/  S2UR UR6, SR_CgaCtaId ;  /* 0x00000000000679c3 */ /* 0x000ea20000008800 */
[----:B------:R-:W-:Y:S02]  /*15b0*/  UMOV UR4, 0x400 ;  /* 0x0000040000047882 */ /* 0x000fe40000000000 */
[----:B------:R-:W-:Y:S02]  /*15c0*/  UIADD3 UR5, UPT, UPT, UR4, 0x1000, URZ ;  /* 0x0000100004057890 */ /* 0x000fe4000fffe0ff */
[----:B------:R-:W-:Y:S02]  /*15d0*/  UIADD3 UR4, UPT, UPT, UR4, 0x1020, URZ ;  /* 0x0000102004047890 */ /* 0x000fe4000fffe0ff */
[----:B--2---:R-:W-:Y:S02]  /*15e0*/  ULEA UR5, UR6, UR5, 0x18 ;  /* 0x0000000506057291 */ /* 0x004fe4000f8ec0ff */
[----:B------:R-:W-:-:S04]  /*15f0*/  ULEA UR4, UR6, UR4, 0x18 ;  /* 0x0000000406047291 */ /* 0x000fc8000f8ec0ff */
[C---:B------:R-:W-:Y:S02]  /*1600*/  LEA R3, R31.reuse, UR5, 0x2 ;  /* 0x000000051f037c11 */ /* 0x040fe4000f8e10ff */
[----:B------:R-:W-:-:S04]  /*1610*/  LEA R0, R31, UR4, 0x2 ;  /* 0x000000041f007c11 */ /* 0x000fc8000f8e10ff */
[----:B------:R-:W2:Y:S04]  /*1620*/  LDS R3, [R3] ;  /* 0x0000000003037984 */ /* 0x000ea80000000800 */
[----:B------:R-:W4:Y:S02]  /*1630*/  LDS R0, [R0] ;  /* 0x0000000000007984 */ /* 0x000f240000000800 */
.L_x_250:
[----:B------:R-:W-:Y:S05]  /*1640*/  BSYNC.RECONVERGENT B0 ;  /* 0x0000000000007941 */ /* 0x000fea0003800200 */
.L_x_249:
[----:B--2---:R-:W2:Y:S04]  /*1650*/  SHFL.DOWN PT, R4, R3, 0x10, 0x1f ;  /* 0x0a001f0003047f89 */ /* 0x004ea800000e0000 */
[----:B----4-:R-:W4:Y:S01]  /*1660*/  SHFL.DOWN PT, R5, R0, 0x10, 0x1f ;  /* 0x0a001f0000057f89 */ /* 0x010f2200000e0000 */
[----:B--2---:R-:W-:-:S04]  /*1670*/  FSETP.GEU.AND P1, PT, R3, R4, PT ;  /* 0x000000040300720b */ /* 0x004fc80003f2e000 */
[----:B------:R-:W-:Y:S02]  /*1680*/  FSEL R4, R4, R3, !P1 ;  /* 0x0000000304047208 */ /* 0x000fe40004800000 */
[----:B----4-:R-:W-:-:S03]  /*1690*/  SEL R5, R5, R0, !P1 ;  /* 0x0000000005057207 */ /* 0x010fc60004800000 */
[----:B0-----:R-:W0:Y:S04]  /*16a0*/  SHFL.DOWN PT, R7, R4, 0x8, 0x1f ;  /* 0x09001f0004077f89 */ /* 0x001e2800000e0000 */
[----:B------:R-:W2:Y:S01]  /*16b0*/  SHFL.DOWN PT, R6, R5, 0x8, 0x1f ;  /* 0x09001f0005067f89 */ /* 0x000ea200000e0000 */
[----:B0-----:R-:W-:-:S04]  /*16c0*/  FSETP.GEU.AND P1, PT, R4, R7, PT ;  /* 0x000000070400720b */ /* 0x001fc80003f2e000 */
[----:B------:R-:W-:Y:S02]  /*16d0*/  FSEL R7, R7, R4, !P1 ;  /* 0x0000000407077208 */ /* 0x000fe40004800000 */
[----:B--2---:R-:W-:-:S03]  /*16e0*/  SEL R6, R6, R5, !P1 ;  /* 0x0000000506067207 */ /* 0x004fc60004800000 */
[----:B------:R-:W0:Y:S04]  /*16f0*/  SHFL.DOWN PT, R8, R7, 0x4, 0x1f ;  /* 0x08801f0007087f89 */ /* 0x000e2800000e0000 */
        /* <DEDUP_REMOVED lines=9> */
[----:B------:R0:W2:Y:S04]  /*1790*/  SHFL.DOWN PT, R10, R9, 0x1, 0x1f ;  /* 0x08201f00090a7f89 */ /* 0x0000a800000e0000 */
[----:B------:R0:W4:Y:S01]  /*17a0*/  SHFL.DOWN PT, R11, R0, 0x1, 0x1f ;  /* 0x08201f00000b7f89 */ /* 0x00012200000e0000 */
[----:B------:R-:W-:Y:S05]  /*17b0*/  @P0 EXIT ;  /* 0x000000000000094d */ /* 0x000fea0003800000 */
[----:B------:R-:W5:Y:S01]  /*17c0*/  LDC.64 R4, c[0x0][0x390] ;  /* 0x0000e400ff047b82 */ /* 0x000f620000000a00 */
[----:B--2---:R-:W-:-:S04]  /*17d0*/  FSETP.GEU.AND P0, PT, R9, R10, PT ;  /* 0x0000000a0900720b */ /* 0x004fc80003f0e000 */
[----:B0-----:R-:W-:Y:S02]  /*17e0*/  FSEL R9, R10, R9, !P0 ;  /* 0x000000090a097208 */ /* 0x001fe40004000000 */
[----:B----4-:R-:W-:Y:S01]  /*17f0*/  SEL R11, R11, R0, !P0 ;  /* 0x000000000b0b7207 */ /* 0x010fe20004000000 */
[----:B------:R-:W0:Y:S01]  /*1800*/  LDC.64 R6, c[0x0][0x398] ;  /* 0x0000e600ff067b82 */ /* 0x000e220000000a00 */
[----:B-----5:R-:W-:-:S05]  /*1810*/  IMAD.WIDE.U32 R4, R2, 0x4, R4 ;  /* 0x0000000402047825 */ /* 0x020fca00078e0004 */
[----:B------:R-:W-:Y:S01]  /*1820*/  STG.E desc[UR8][R4.64], R9 ;  /* 0x0000000904007986 */ /* 0x000fe2000c101908 */
[----:B0-----:R-:W-:-:S05]  /*1830*/  IMAD.WIDE.U32 R2, R2, 0x4, R6 ;  /* 0x0000000402027825 */ /* 0x001fca00078e0006 */
[----:B------:R-:W-:Y:S01]  /*1840*/  STG.E desc[UR8][R2.64], R11 ;  /* 0x0000000b02007986 */ /* 0x000fe2000c101908 */
[----:B------:R-:W-:Y:S05]  /*1850*/  EXIT ;  /* 0x000000000000794d */ /* 0x000fea0003800000 */
.L_x_242:
[----:B------:R-:W-:Y:S01]  /*1860*/  HFMA2 R19, -RZ, RZ, 0, 9.5367431640625e-07 ;  /* 0x00000010ff137431 */ /* 0x000fe200000001ff */
[----:B------:R-:W-:Y:S01]  /*1870*/  BSSY B3, `(.L_x_251) ;  /* 0x0000006000037945 */ /* 0x000fe20003800000 */
[----:B------:R-:W-:Y:S01]  /*1880*/  IMAD.MOV.U32 R22, RZ, RZ, 0x1f ;  /* 0x0000001fff167424 */ /* 0x000fe200078e00ff */
[----:B------:R-:W-:-:S07]  /*1890*/  MOV R18, 0xffffffff ;  /* 0xffffffff00127802 */ /* 0x000fce0000000f00 */
[----:B0-----:R-:W-:Y:S05]  /*18a0*/  WARPSYNC.COLLECTIVE R18, `(.L_x_252) ;  /* 0x0000000012087348 */ /* 0x001fea0003c00000 */
[----:B------:R1:W2:Y:S02]  /*18b0*/  SHFL.DOWN P0, R16, R29, R19, R22 ;  /* 0x080000131d107389 */ /* 0x0002a40000000016 */
[----:B012---:R-:W-:Y:S05]  /*18c0*/  ENDCOLLECTIVE ;  /* 0x000000000000791b */ /* 0x007fea0003800000 */
.L_x_252:
[----:B------:R-:W-:Y:S05]  /*18d0*/  BSYNC B3 ;  /* 0x0000000000037941 */ /* 0x000fea0003800000 */
.L_x_251:
[----:B------:R-:W-:Y:S01]  /*18e0*/  MOV R12, R16 ;  /* 0x00000010000c7202 */ /* 0x000fe20000000f00 */
[----:B------:R-:W-:Y:S01]  /*18f0*/  HFMA2 R19, -RZ, RZ, 0, 4.76837158203125e-07 ;  /* 0x00000008ff137431 */ /* 0x000fe200000001ff */
[----:B------:R-:W-:Y:S01]  /*1900*/  MOV R22, 0x1f ;  /* 0x0000001f00167802 */ /* 0x000fe20000000f00 */
[----:B------:R-:W-:Y:S02]  /*1910*/  IMAD.MOV.U32 R18, RZ, RZ, -0x1 ;  /* 0xffffffffff127424 */ /* 0x000fe400078e00ff */
[----:B------:R-:W-:-:S04]  /*1920*/  FADD R12, R12, R29 ;  /* 0x0000001d0c0c7221 */ /* 0x000fc80000000000 */
[----:B------:R-:W-:-:S07]  /*1930*/  IMAD.MOV.U32 R29, RZ, RZ, R12 ;  /* 0x000000ffff1d7224 */ /* 0x000fce00078e000c */
[----:B------:R-:W-:Y:S05]  /*1940*/  WARPSYNC.COLLECTIVE R18, `(.L_x_253) ;  /* 0x0000000012087348 */ /* 0x000fea0003c00000 */
[----:B------:R0:W1:Y:S02]  /*1950*/  SHFL.DOWN P0, R16, R29, R19, R22 ;  /* 0x080000131d107389 */ /* 0x0000640000000016 */
[----:B01----:R-:W-:Y:S05]  /*1960*/  ENDCOLLECTIVE ;  /* 0x000000000000791b */ /* 0x003fea0003800000 */
.L_x_253:
[----:B------:R-:W-:Y:S01]  /*1970*/  IMAD.MOV.U32 R19, RZ, RZ, 0x4 ;  /* 0x00000004ff137424 */ /* 0x000fe200078e00ff */
[----:B------:R-:W-:-:S05]  /*1980*/  MOV R13, R16 ;  /* 0x00000010000d7202 */ /* 0x000fca0000000f00 */
[----:B------:R-:W-:-:S05]  /*1990*/  FADD R13, R12, R13 ;  /* 0x0000000d0c0d7221 */ /* 0x000fca0000000000 */
[----:B------:R-:W-:-:S07]  /*19a0*/  MOV R29, R13 ;  /* 0x0000000d001d7202 */ /* 0x000fce0000000f00 */
[----:B------:R-:W-:Y:S05]  /*19b0*/  WARPSYNC.COLLECTIVE R18, `(.L_x_254) ;  /* 0x0000000012087348 */ /* 0x000fea0003c00000 */
[----:B------:R0:W1:Y:S02]  /*19c0*/  SHFL.DOWN P0, R16, R29, R19, R22 ;  /* 0x080000131d107389 */ /* 0x0000640000000016 */
[----:B01----:R-:W-:Y:S05]  /*19d0*/  ENDCOLLECTIVE ;  /* 0x000000000000791b */ /* 0x003fea0003800000 */
.L_x_254:
[----:B------:R-:W-:Y:S01]  /*19e0*/  IMAD.MOV.U32 R19, RZ, RZ, 0x2 ;  /* 0x00000002ff137424 */ /* 0x000fe200078e00ff */
[----:B------:R-:W-:-:S05]  /*19f0*/  MOV R14, R16 ;  /* 0x00000010000e7202 */ /* 0x000fca0000000f00 */
[----:B------:R-:W-:-:S05]  /*1a00*/  FADD R14, R13, R14 ;  /* 0x0000000e0d0e7221 */ /* 0x000fca0000000000 */
[----:B------:R-:W-:-:S07]  /*1a10*/  MOV R29, R14 ;  /* 0x0000000e001d7202 */ /* 0x000fce0000000f00 */
[----:B------:R-:W-:Y:S05]  /*1a20*/  WARPSYNC.COLLECTIVE R18, `(.L_x_255) ;  /* 0x0000000012087348 */ /* 0x000fea0003c00000 */
[----:B------:R0:W1:Y:S02]  /*1a30*/  SHFL.DOWN P0, R16, R29, R19, R22 ;  /* 0x080000131d107389 */ /* 0x0000640000000016 */
[----:B01----:R-:W-:Y:S05]  /*1a40*/  ENDCOLLECTIVE ;  /* 0x000000000000791b */ /* 0x003fea0003800000 */
.L_x_255:
[----:B------:R-:W-:Y:S01]  /*1a50*/  IMAD.MOV.U32 R19, RZ, RZ, 0x1 ;  /* 0x00000001ff137424 */ /* 0x000fe200078e00ff */
[----:B------:R-:W-:-:S05]  /*1a60*/  MOV R15, R16 ;  /* 0x00000010000f7202 */ /* 0x000fca0000000f00 */
[----:B------:R-:W-:-:S05]  /*1a70*/  FADD R15, R14, R15 ;  /* 0x0000000f0e0f7221 */ /* 0x000fca0000000000 */
[----:B------:R-:W-:-:S07]  /*1a80*/  MOV R29, R15 ;  /* 0x0000000f001d7202 */ /* 0x000fce0000000f00 */
[----:B------:R-:W-:Y:S05]  /*1a90*/  WARPSYNC.COLLECTIVE R18, `(.L_x_256) ;  /* 0x0000000012087348 */ /* 0x000fea0003c00000 */
[----:B------:R0:W1:Y:S02]  /*1aa0*/  SHFL.DOWN P0, R16, R29, R19, R22 ;  /* 0x080000131d107389 */ /* 0x0000640000000016 */
[----:B01----:R-:W-:Y:S05]  /*1ab0*/  ENDCOLLECTIVE ;  /* 0x000000000000791b */ /* 0x003fea0003800000 */
.L_x_256:
[----:B------:R-:W-:Y:S05]  /*1ac0*/  BRA `(.L_x_257) ;  /* 0xfffffff400cc7947 */ /* 0x000fea000383ffff */
.L_x_245:
[----:B------:R-:W-:Y:S01]  /*1ad0*/  HFMA2 R19, -RZ, RZ, 0, 9.5367431640625e-07 ;  /* 0x00000010ff137431 */ /* 0x000fe200000001ff */
[----:B------:R-:W-:Y:S01]  /*1ae0*/  BSSY B3, `(.L_x_258) ;  /* 0x0000007000037945 */ /* 0x000fe20003800000 */
[----:B------:R-:W-:Y:S01]  /*1af0*/  MOV R29, R28 ;  /* 0x0000001c001d7202 */ /* 0x000fe20000000f00 */
[----:B------:R-:W-:Y:S01]  /*1b00*/  IMAD.MOV.U32 R22, RZ, RZ, 0x1f ;  /* 0x0000001fff167424 */ /* 0x000fe200078e00ff */
[----:B------:R-:W-:-:S07]  /*1b10*/  MOV R18, 0xffffffff ;  /* 0xffffffff00127802 */ /* 0x000fce0000000f00 */
[----:B01----:R-:W-:Y:S05]  /*1b20*/  WARPSYNC.COLLECTIVE R18, `(.L_x_259) ;  /* 0x0000000012087348 */ /* 0x003fea0003c00000 */
[----:B------:R2:W3:Y:S02]  /*1b30*/  SHFL.DOWN P0, R16, R29, R19, R22 ;  /* 0x080000131d107389 */ /* 0x0004e40000000016 */
[----:B0123--:R-:W-:Y:S05]  /*1b40*/  ENDCOLLECTIVE ;  /* 0x000000000000791b */ /* 0x00ffea0003800000 */
.L_x_259:
[----:B------:R-:W-:Y:S05]  /*1b50*/  BSYNC B3 ;  /* 0x0000000000037941 */ /* 0x000fea0003800000 */
.L_x_258:
        /* <DEDUP_REMOVED lines=9> */
.L_x_260:
[----:B------:R-:W-:Y:S01]  /*1bf0*/  IMAD.MOV.U32 R19, RZ, RZ, 0x4 ;  /* 0x00000004ff137424 */ /* 0x000fe200078e00ff */
[----:B------:R-:W-:-:S05]  /*1c00*/  MOV R6, R16 ;  /* 0x0000001000067202 */ /* 0x000fca0000000f00 */
[----:B------:R-:W-:-:S05]  /*1c10*/  FADD R6, R13, R6 ;  /* 0x000000060d067221 */ /* 0x000fca0000000000 */
[----:B------:R-:W-:-:S07]  /*1c20*/  MOV R29, R6 ;  /* 0x00000006001d7202 */ /* 0x000fce0000000f00 */
[----:B------:R-:W-:Y:S05]  /*1c30*/  WARPSYNC.COLLECTIVE R18, `(.L_x_261) ;  /* 0x0000000012087348 */ /* 0x000fea0003c00000 */
[----:B------:R0:W1:Y:S02]  /*1c40*/  SHFL.DOWN P0, R16, R29, R19, R22 ;  /* 0x080000131d107389 */ /* 0x0000640000000016 */
[----:B01----:R-:W-:Y:S05]  /*1c50*/  ENDCOLLECTIVE ;  /* 0x000000000000791b */ /* 0x003fea0003800000 */
.L_x_261:
[----:B------:R-:W-:Y:S01]  /*1c60*/  IMAD.MOV.U32 R19, RZ, RZ, 0x2 ;  /* 0x00000002ff137424 */ /* 0x000fe200078e00ff */
[----:B------:R-:W-:-:S05]  /*1c70*/  MOV R15, R16 ;  /* 0x00000010000f7202 */ /* 0x000fca0000000f00 */
[----:B------:R-:W-:-:S05]  /*1c80*/  FADD R15, R6, R15 ;  /* 0x0000000f060f7221 */ /* 0x000fca0000000000 */
[----:B------:R-:W-:-:S07]  /*1c90*/  MOV R29, R15 ;  /* 0x0000000f001d7202 */ /* 0x000fce0000000f00 */
[----:B------:R-:W-:Y:S05]  /*1ca0*/  WARPSYNC.COLLECTIVE R18, `(.L_x_262) ;  /* 0x0000000012087348 */ /* 0x000fea0003c00000 */
[----:B------:R0:W1:Y:S02]  /*1cb0*/  SHFL.DOWN P0, R16, R29, R19, R22 ;  /* 0x080000131d107389 */ /* 0x0000640000000016 */
[----:B01----:R-:W-:Y:S05]  /*1cc0*/  ENDCOLLECTIVE ;  /* 0x000000000000791b */ /* 0x003fea0003800000 */
.L_x_262:
[----:B------:R-:W-:Y:S01]  /*1cd0*/  IMAD.MOV.U32 R19, RZ, RZ, 0x1 ;  /* 0x00000001ff137424 */ /* 0x000fe200078e00ff */
[----:B------:R-:W-:-:S05]  /*1ce0*/  MOV R12, R16 ;  /* 0x00000010000c7202 */ /* 0x000fca0000000f00 */
[----:B------:R-:W-:-:S05]  /*1cf0*/  FADD R12, R15, R12 ;  /* 0x0000000c0f0c7221 */ /* 0x000fca0000000000 */
[----:B------:R-:W-:-:S07]  /*1d00*/  MOV R29, R12 ;  /* 0x0000000c001d7202 */ /* 0x000fce0000000f00 */
[----:B------:R-:W-:Y:S05]  /*1d10*/  WARPSYNC.COLLECTIVE R18, `(.L_x_263) ;  /* 0x0000000012087348 */ /* 0x000fea0003c00000 */
[----:B------:R0:W1:Y:S02]  /*1d20*/  SHFL.DOWN P0, R16, R29, R19, R22 ;  /* 0x080000131d107389 */ /* 0x0000640000000016 */
[----:B01----:R-:W-:Y:S05]  /*1d30*/  ENDCOLLECTIVE ;  /* 0x000000000000791b */ /* 0x003fea0003800000 */
.L_x_263:
[----:B------:R-:W-:Y:S01]  /*1d40*/  MOV R17, R16 ;  /* 0x0000001000117202 */ /* 0x000fe20000000f00 */
[----:B------:R-:W-:Y:S06]  /*1d50*/  BRA `(.L_x_264) ;  /* 0xfffffff400747947 */ /* 0x000fec000383ffff */
.L_x_247:
[----:B0-----:R-:W-:Y:S01]  /*1d60*/  HFMA2 R7, -RZ, RZ, 0, 1.847743988037109375e-06 ;  /* 0x0000001fff077431 */ /* 0x001fe200000001ff */
[----:B------:R-:W-:Y:S01]  /*1d70*/  BSSY B0, `(.L_x_265) ;  /* 0x0000007000007945 */ /* 0x000fe20003800000 */
[----:B------:R-:W-:Y:S01]  /*1d80*/  MOV R5, R3 ;  /* 0x0000000300057202 */ /* 0x000fe20000000f00 */
[----:B------:R-:W-:Y:S01]  /*1d90*/  IMAD.MOV.U32 R4, RZ, RZ, RZ ;  /* 0x000000ffff047224 */ /* 0x000fe200078e00ff */
[----:B------:R-:W-:-:S07]  /*1da0*/  MOV R18, 0xffffffff ;  /* 0xffffffff00127802 */ /* 0x000fce0000000f00 */
[----:B-1----:R-:W-:Y:S05]  /*1db0*/  WARPSYNC.COLLECTIVE R18, `(.L_x_266) ;  /* 0x0000000012087348 */ /* 0x002fea0003c00000 */
[----:B------:R0:W2:Y:S02]  /*1dc0*/  SHFL.IDX P0, R18, R5, R4, R7 ;  /* 0x0000000405127389 */ /* 0x0000a40000000007 */
[----:B012---:R-:W-:Y:S05]  /*1dd0*/  ENDCOLLECTIVE ;  /* 0x000000000000791b */ /* 0x007fea0003800000 */
.L_x_266:
[----:B------:R-:W-:Y:S05]  /*1de0*/  BSYNC B0 ;  /* 0x0000000000007941 */ /* 0x000fea0003800000 */
.L_x_265:
[----:B------:R-:W-:Y:S02]  /*1df0*/  IMAD.MOV.U32 R3, RZ, RZ, R18 ;  /* 0x000000ffff037224 */ /* 0x000fe400078e0012 */
[----:B------:R-:W-:Y:S01]  /*1e00*/  HFMA2 R4, -RZ, RZ, 0, 0 ;  /* 0x00000000ff047431 */ /* 0x000fe200000001ff */
[----:B------:R-:W-:Y:S01]  /*1e10*/  MOV R18, 0xffffffff ;  /* 0xffffffff00127802 */ /* 0x000fe20000000f00 */
[----:B------:R-:W-:Y:S01]  /*1e20*/  IMAD.MOV.U32 R7, RZ, RZ, 0x1f ;  /* 0x0000001fff077424 */ /* 0x000fe200078e00ff */
[----:B------:R-:W-:-:S07]  /*1e30*/  MOV R5, R21 ;  /* 0x0000001500057202 */ /* 0x000fce0000000f00 */
[----:B------:R-:W-:Y:S05]  /*1e40*/  WARPSYNC.COLLECTIVE R18, `(.L_x_267) ;  /* 0x0000000012087348 */ /* 0x000fea0003c00000 */
[----:B------:R0:W1:Y:S02]  /*1e50*/  SHFL.IDX P0, R18, R5, R4, R7 ;  /* 0x0000000405127389 */ /* 0x0000640000000007 */
[----:B01----:R-:W-:Y:S05]  /*1e60*/  ENDCOLLECTIVE ;  /* 0x000000000000791b */ /* 0x003fea0003800000 */
.L_x_267:
[----:B------:R-:W-:Y:S01]  /*1e70*/  MOV R21, R18 ;  /* 0x0000001200157202 */ /* 0x000fe20000000f00 */
[----:B------:R-:W-:Y:S06]  /*1e80*/  BRA `(.L_x_268) ;  /* 0xfffffff400707947 */ /* 0x000fec000383ffff */
.L_x_269:
        /* <DEDUP_REMOVED lines=15> */
.L_x_595:


//--------------------- .text._Z18ldg_lm_head_logitsPKfPK13__nv_bfloat16Pf --------------------------
	.section	.text._Z18ldg_lm_head_logitsPKfPK13__nv_bfloat16Pf,"ax",@progbits
	.align	128
        .global         _Z18ldg_lm_head_logitsPKfPK13__nv_bfloat16Pf
        .type           _Z18ldg_lm_head_logitsPKfPK13__nv_bfloat16Pf,@function
        .size           _Z18ldg_lm_head_logitsPKfPK13__nv_bfloat16Pf,(.L_x_596 - _Z18ldg_lm_head_logitsPKfPK13__nv_bfloat16Pf)
        .other          _Z18ldg_lm_head_logitsPKfPK13__nv_bfloat16Pf,@"STO_CUDA_ENTRY STV_DEFAULT"
_Z18ldg_lm_head_logitsPKfPK13__nv_bfloat16Pf:
.text._Z18ldg_lm_head_logitsPKfPK13__nv_bfloat16Pf:
        /* <DEDUP_REMOVED lines=8> */
[C---:B0-----:R-:W-:Y:S01]  /*0080*/  SHF.L.U32 R17, R24.reuse, 0x2, RZ ;  /* 0x0000000218117819 */ /* 0x041fe200000006ff */
[----:B---3--:R-:W-:-:S04]  /*0090*/  IMAD.WIDE.U32 R2, R24, 0x4, R2 ;  /* 0x0000000418027825 */ /* 0x008fc800078e0002 */
[----:B------:R-:W-:Y:S01]  /*00a0*/  IADD3 R0, PT, PT, R17, UR4, RZ ;  /* 0x0000000411007c10 */ /* 0x000fe2000fffe0ff */
[----:B------:R-:W-:Y:S01]  /*00b0*/  IMAD.MOV.U32 R4, RZ, RZ, R24 ;  /* 0x000000ffff047224 */ /* 0x000fe200078e0018 */
[----:B--2---:R-:W-:-:S07]  /*00c0*/  MOV R5, R3 ;  /* 0x0000000300057202 */ /* 0x004fce0000000f00 */
.L_x_271:
[----:B------:R-:W-:-:S06]  /*00d0*/  MOV R3, R5 ;  /* 0x0000000500037202 */ /* 0x000fcc0000000f00 */
[----:B------:R0:W2:Y:S01]  /*00e0*/  LDG.E.CONSTANT R3, desc[UR6][R2.64] ;  /* 0x0000000602037981 */ /* 0x0000a2000c1e9900 */
[C---:B------:R-:W-:Y:S01]  /*00f0*/  ISETP.GE.U32.AND P0, PT, R4.reuse, 0x300, PT ;  /* 0x000003000400780c */ /* 0x040fe20003f06070 */
[----:B------:R-:W-:Y:S01]  /*0100*/  VIADD R4, R4, 0x100 ;  /* 0x0000010004047836 */ /* 0x000fe20000000000 */
[----:B0-----:R-:W-:-:S04]  /*0110*/  IADD3 R2, P1, PT, R2, 0x400, RZ ;  /* 0x0000040002027810 */ /* 0x001fc80007f3e0ff */
[----:B------:R-:W-:Y:S01]  /*0120*/  IADD3.X R5, PT, PT, RZ, R5, RZ, P1, !PT ;  /* 0x00000005ff057210 */ /* 0x000fe20000ffe4ff */
[----:B--2---:R0:W-:Y:S02]  /*0130*/  STS [R0], R3 ;  /* 0x0000000300007388 */ /* 0x0041e40000000800 */
[----:B0-----:R-:W-:-:S04]  /*0140*/  IADD3 R0, PT, PT, R0, 0x400, RZ ;  /* 0x0000040000007810 */ /* 0x001fc80007ffe0ff */
[----:B------:R-:W-:Y:S05]  /*0150*/  @!P0 BRA `(.L_x_271) ;  /* 0xfffffffc00dc8947 */ /* 0x000fea000383ffff */
[----:B------:R-:W-:Y:S05]  /*0160*/  BSYNC.RECONVERGENT B0 ;  /* 0x0000000000007941 */ /* 0x000fea0003800200 */
.L_x_270:
[----:B------:R-:W0:Y:S08]  /*0170*/  LDC R5, c[0x0][0x370] ;  /* 0x0000dc00ff057b82 */ /* 0x000e300000000800 */
[----:B------:R-:W-:Y:S08]  /*0180*/  BAR.SYNC.DEFER_BLOCKING 0x0 ;  /* 0x0000000000007b1d */ /* 0x000ff00000010000 */
[----:B------:R-:W1:Y:S01]  /*0190*/  S2UR UR5, SR_CTAID.X ;  /* 0x00000000000579c3 */ /* 0x000e620000002500 */
[----:B0-----:R-:W0:Y:S01]  /*01a0*/  I2F.U32.RP R4, R5 ;  /* 0x0000000500047306 */ /* 0x001e220000209000 */
[----:B------:R-:W-:-:S07]  /*01b0*/  ISETP.NE.U32.AND P2, PT, R5, RZ, PT ;  /* 0x000000ff0500720c */ /* 0x000fce0003f45070 */
[----:B0-----:R-:W0:Y:S02]  /*01c0*/  MUFU.RCP R4, R4 ;  /* 0x0000000400047308 */ /* 0x001e240000001000 */
[----:B0-----:R-:W-:-:S06]  /*01d0*/  VIADD R2, R4, 0xffffffe ;  /* 0x0ffffffe04027836 */ /* 0x001fcc0000000000 */
[----:B------:R0:W2:Y:S02]  /*01e0*/  F2I.FTZ.U32.TRUNC.NTZ R3, R2 ;  /* 0x0000000200037305 */ /* 0x0000a4000021f000 */
[----:B0-----:R-:W-:Y:S01]  /*01f0*/  HFMA2 R2, -RZ, RZ, 0, 0 ;  /* 0x00000000ff027431 */ /* 0x001fe200000001ff */
[----:B--2---:R-:W-:-:S05]  /*0200*/  IADD3 R0, PT, PT, RZ, -R3, RZ ;  /* 0x80000003ff007210 */ /* 0x004fca0007ffe0ff */
[----:B------:R-:W-:Y:S02]  /*0210*/  IMAD R7, R0, R5, RZ ;  /* 0x0000000500077224 */ /* 0x000fe400078e02ff */
[----:B------:R-:W-:Y:S02]  /*0220*/  VIADD R0, R5, 0x2517f ;  /* 0x0002517f05007836 */ /* 0x000fe40000000000 */
[----:B------:R-:W-:-:S06]  /*0230*/  IMAD.HI.U32 R3, R3, R7, R2 ;  /* 0x0000000703037227 */ /* 0x000fcc00078e0002 */
[----:B------:R-:W-:-:S05]  /*0240*/  IMAD.HI.U32 R3, R3, R0, RZ ;  /* 0x0000000003037227 */ /* 0x000fca00078e00ff */
[----:B------:R-:W-:-:S05]  /*0250*/  IADD3 R6, PT, PT, -R3, RZ, RZ ;  /* 0x000000ff03067210 */ /* 0x000fca0007ffe1ff */
[----:B------:R-:W-:-:S05]  /*0260*/  IMAD R0, R5, R6, R0 ;  /* 0x0000000605007224 */ /* 0x000fca00078e0200 */
[----:B------:R-:W-:-:S13]  /*0270*/  ISETP.GE.U32.AND P0, PT, R0, R5, PT ;  /* 0x000000050000720c */ /* 0x000fda0003f06070 */
[----:B------:R-:W-:Y:S01]  /*0280*/  @P0 IADD3 R0, PT, PT, R0, -R5, RZ ;  /* 0x8000000500000210 */ /* 0x000fe20007ffe0ff */
[----:B------:R-:W-:-:S03]  /*0290*/  @P0 VIADD R3, R3, 0x1 ;  /* 0x0000000103030836 */ /* 0x000fc60000000000 */
[----:B------:R-:W-:Y:S02]  /*02a0*/  ISETP.GE.U32.AND P1, PT, R0, R5, PT ;  /* 0x000000050000720c */ /* 0x000fe40003f26070 */
[----:B------:R-:W-:-:S11]  /*02b0*/  SHF.R.U32.HI R0, RZ, 0x4, R24 ;  /* 0x00000004ff007819 */ /* 0x000fd60000011618 */
[----:B------:R-:W-:Y:S02]  /*02c0*/  @P1 IADD3 R3, PT, PT, R3, 0x1, RZ ;  /* 0x0000000103031810 */ /* 0x000fe40007ffe0ff */
[----:B------:R-:W-:Y:S02]  /*02d0*/  @!P2 LOP3.LUT R3, RZ, R5, RZ, 0x33, !PT ;  /* 0x00000005ff03a212 */ /* 0x000fe400078e33ff */
[----:B------:R-:W-:-:S03]  /*02e0*/  LOP3.LUT R5, R0, 0x3e, RZ, 0xc0, !PT ;  /* 0x0000003e00057812 */ /* 0x000fc600078ec0ff */
[----:B-1----:R-:W-:-:S05]  /*02f0*/  IMAD R2, R3, UR5, RZ ;  /* 0x0000000503027c24 */ /* 0x002fca000f8e02ff */
[C---:B------:R-:W-:Y:S02]  /*0300*/  VIADDMNMX R25, R2.reuse, R3, 0x25180, PT ;  /* 0x0002518002197446 */ /* 0x040fe40003800103 */
[----:B------:R-:W-:-:S04]  /*0310*/  IADD3 R8, PT, PT, R2, R5, RZ ;  /* 0x0000000502087210 */ /* 0x000fc80007ffe0ff */
[----:B------:R-:W-:-:S13]  /*0320*/  ISETP.GE.AND P0, PT, R8, R25, PT ;  /* 0x000000190800720c */ /* 0x000fda0003f06270 */
[----:B------:R-:W-:Y:S05]  /*0330*/  @P0 EXIT ;  /* 0x000000000000094d */ /* 0x000fea0003800000 */
[C---:B------:R-:W-:Y:S01]  /*0340*/  IMAD.SHL.U32 R0, R24.reuse, 0x10, RZ ;  /* 0x0000001018007824 */ /* 0x040fe200078e00ff */
[----:B------:R-:W-:Y:S01]  /*0350*/  SHF.L.U32 R3, R24, 0x6, RZ ;  /* 0x0000000618037819 */ /* 0x000fe200000006ff */
[----:B------:R-:W0:Y:S01]  /*0360*/  LDCU.64 UR8, c[0x0][0x388] ;  /* 0x00007100ff0877ac */ /* 0x000e220008000a00 */
[----:B------:R-:W-:Y:S02]  /*0370*/  LOP3.LUT R17, R17, 0x7c, RZ, 0xc0, !PT ;  /* 0x0000007c11117812 */ /* 0x000fe400078ec0ff */
[----:B------:R-:W-:Y:S02]  /*0380*/  LOP3.LUT R0, R0, 0x1f0, RZ, 0xc0, !PT ;  /* 0x000001f000007812 */ /* 0x000fe400078ec0ff */
[----:B------:R-:W-:Y:S02]  /*0390*/  LOP3.LUT R3, R3, 0xf800, RZ, 0xc0, !PT ;  /* 0x0000f80003037812 */ /* 0x000fe400078ec0ff */
[----:B------:R-:W-:Y:S01]  /*03a0*/  LOP3.LUT R24, R24, 0x1f, RZ, 0xc0, !PT ;  /* 0x0000001f18187812 */ /* 0x000fe200078ec0ff */
[----:B------:R1:W2:Y:S01]  /*03b0*/  LDS.128 R4, [R0+UR4] ;  /* 0x0000000400047984 */ /* 0x0002a20008000c00 */
[----:B------:R-:W-:Y:S01]  /*03c0*/  LEA R2, R2, R3, 0xa ;  /* 0x0000000302027211 */ /* 0x000fe200078e50ff */
[----:B------:R-:W-:-:S07]  /*03d0*/  VIADD R3, R8, 0x1 ;  /* 0x0000000108037836 */ /* 0x000fce0000000000 */
.L_x_278:
[----:B------:R-:W-:Y:S02]  /*03e0*/  IADD3 R16, PT, PT, R3, -0x1, RZ ;  /* 0xffffffff03107810 */ /* 0x000fe40007ffe0ff */
[----:B------:R-:W-:Y:S02]  /*03f0*/  IADD3 R8, P0, PT, R17, R2, RZ ;  /* 0x0000000211087210 */ /* 0x000fe40007f1e0ff */
[----:B------:R-:W-:Y:S02]  /*0400*/  ISETP.GE.AND P1, PT, R16, R25, PT ;  /* 0x000000191000720c */ /* 0x000fe40003f26270 */
[----:B------:R-:W-:Y:S02]  /*0410*/  LEA.HI.X.SX32 R9, R2, RZ, 0x1, P0 ;  /* 0x000000ff02097211 */ /* 0x000fe400000f0eff */
[----:B0-----:R-:W-:-:S04]  /*0420*/  LEA R30, P0, R8, UR8, 0x1 ;  /* 0x00000008081e7c11 */ /* 0x001fc8000f8008ff */
[----:B------:R-:W-:-:S05]  /*0430*/  LEA.HI.X R31, R8, UR9, R9, 0x1, P0 ;  /* 0x00000009081f7c11 */ /* 0x000fca00080f0c09 */
[----:B------:R-:W3:Y:S01]  /*0440*/  @!P1 LDG.E.64.CONSTANT R14, desc[UR6][R30.64+0x100] ;  /* 0x000100061e0e9981 */ /* 0x000ee2000c1e9b00 */
[----:B------:R-:W-:Y:S02]  /*0450*/  IADD3 R8, PT, PT, R2, 0x400, RZ ;  /* 0x0000040002087810 */ /* 0x000fe40007ffe0ff */
[----:B------:R-:W-:Y:S02]  /*0460*/  ISETP.GE.AND P0, PT, R3, R25, PT ;  /* 0x000000190300720c */ /* 0x000fe40003f06270 */
[----:B------:R-:W-:-:S04]  /*0470*/  IADD3 R9, P2, PT, R17, R8, RZ ;  /* 0x0000000811097210 */ /* 0x000fc80007f5e0ff */
[----:B------:R-:W-:Y:S02]  /*0480*/  LEA.HI.X.SX32 R8, R8, RZ, 0x1, P2 ;  /* 0x000000ff08087211 */ /* 0x000fe400010f0eff */
[----:B------:R-:W-:-:S04]  /*0490*/  LEA R28, P2, R9, UR8, 0x1 ;  /* 0x00000008091c7c11 */ /* 0x000fc8000f8408ff */
[----:B------:R-:W-:Y:S02]  /*04a0*/  LEA.HI.X R29, R9, UR9, R8, 0x1, P2 ;  /* 0x00000009091d7c11 */ /* 0x000fe400090f0c08 */
[----:B------:R-:W0:Y:S04]  /*04b0*/  LDS.128 R8, [R0+UR4+0x200] ;  /* 0x0002000400087984 */ /* 0x000e280008000c00 */
[----:B------:R-:W4:Y:S04]  /*04c0*/  @!P0 LDG.E.64.CONSTANT R22, desc[UR6][R28.64+0x100] ;  /* 0x000100061c168981 */ /* 0x000f28000c1e9b00 */
[----:B------:R-:W5:Y:S01]  /*04d0*/  @!P0 LDG.E.64.CONSTANT R20, desc[UR6][R28.64] ;  /* 0x000000061c148981 */ /* 0x000f62000c1e9b00 */
[----:B---3--:R-:W-:-:S02]  /*04e0*/  @!P1 PRMT R12, R14, 0x7632, R12 ;  /* 0x000076320e0c9816 */ /* 0x008fc4000000000c */
[----:B------:R-:W-:-:S03]  /*04f0*/  @!P1 SHF.L.U32 R13, R14, 0x10, RZ ;  /* 0x000000100e0d9819 */ /* 0x000fc600000006ff */
[----:B------:R-:W-:-:S04]  /*0500*/  @!P1 IMAD.U32 R12, R12, 0x10000, RZ ;  /* 0x000100000c0c9824 */ /* 0x000fc800078e00ff */
[----:B0-----:R-:W-:-:S04]  /*0510*/  @!P1 FMUL R19, R9, R12 ;  /* 0x0000000c09139220 */ /* 0x001fc80000400000 */
[----:B------:R-:W-:Y:S02]  /*0520*/  @!P1 FFMA R13, R8, R13, R19 ;  /* 0x0000000d080d9223 */ /* 0x000fe40000000013 */
[----:B------:R-:W3:Y:S01]  /*0530*/  @!P1 LDG.E.64.CONSTANT R18, desc[UR6][R30.64] ;  /* 0x000000061e129981 */ /* 0x000ee2000c1e9b00 */
[----:B------:R-:W-:Y:S02]  /*0540*/  @!P1 SHF.L.U32 R14, R15, 0x10, RZ ;  /* 0x000000100f0e9819 */ /* 0x000fe400000006ff */
[----:B----4-:R-:W-:-:S03]  /*0550*/  @!P0 PRMT R12, R22, 0x7632, R12 ;  /* 0x00007632160c8816 */ /* 0x010fc6000000000c */
[----:B------:R-:W-:Y:S02]  /*0560*/  @!P1 FFMA R14, R10, R14, R13 ;  /* 0x0000000e0a0e9223 */ /* 0x000fe4000000000d */
[----:B------:R-:W-:-:S04]  /*0570*/  @!P0 IMAD.U32 R12, R12, 0x10000, RZ ;  /* 0x000100000c0c8824 */ /* 0x000fc800078e00ff */
[----:B------:R-:W-:Y:S01]  /*0580*/  @!P0 FMUL R13, R9, R12 ;  /* 0x0000000c090d8220 */ /* 0x000fe20000400000 */
[----:B------:R-:W-:-:S05]  /*0590*/  @!P0 SHF.L.U32 R9, R22, 0x10, RZ ;  /* 0x0000001016098819 */ /* 0x000fca00000006ff */
[----:B------:R-:W-:Y:S02]  /*05a0*/  @!P0 FFMA R9, R8, R9, R13 ;  /* 0x0000000908098223 */ /* 0x000fe4000000000d */
[----:B------:R-:W4:Y:S01]  /*05b0*/  @!P1 LDG.E.64.CONSTANT R12, desc[UR6][R30.64+0x200] ;  /* 0x000200061e0c9981 */ /* 0x000f22000c1e9b00 */
[----:B------:R-:W-:Y:S02]  /*05c0*/  @!P0 SHF.L.U32 R8, R23, 0x10, RZ ;  /* 0x0000001017088819 */ /* 0x000fe400000006ff */
[----:B------:R-:W-:-:S03]  /*05d0*/  @!P1 PRMT R15, R15, 0x7632, R15 ;  /* 0x000076320f0f9816 */ /* 0x000fc6000000000f */
[----:B------:R-:W-:Y:S02]  /*05e0*/  @!P0 FFMA R10, R10, R8, R9 ;  /* 0x000000080a0a8223 */ /* 0x000fe40000000009 */
[----:B------:R-:W-:-:S04]  /*05f0*/  @!P1 IMAD.U32 R8, R15, 0x10000, RZ ;  /* 0x000100000f089824 */ /* 0x000fc800078e00ff */
[----:B------:R-:W-:Y:S02]  /*0600*/  @!P1 FFMA R8, R11, R8, R14 ;  /* 0x000000080b089223 */ /* 0x000fe4000000000e */
[----:B------:R-:W4:Y:S01]  /*0610*/  @!P0 LDG.E.64.CONSTANT R14, desc[UR6][R28.64+0x200] ;  /* 0x000200061c0e8981 */ /* 0x000f22000c1e9b00 */
[----:B------:R-:W-:-:S04]  /*0620*/  @!P0 PRMT R23, R23, 0x7632, R23 ;  /* 0x0000763217178816 */ /* 0x000fc80000000017 */
[----:B------:R-:W-:-:S05]  /*0630*/  @!P0 SHF.L.U32 R23, R23, 0x10, RZ ;  /* 0x0000001017178819 */ /* 0x000fca00000006ff */
[----:B------:R-:W-:Y:S01]  /*0640*/  @!P0 FFMA R23, R11, R23, R10 ;  /* 0x000000170b178223 */ /* 0x000fe2000000000a */
[----:B------:R-:W-:Y:S02]  /*0650*/  CS2R R26, SRZ ;  /* 0x00000000001a7805 */ /* 0x000fe4000001ff00 */
[----:B---3--:R-:W-:-:S04]  /*0660*/  @!P1 PRMT R9, R18, 0x7632, R9 ;  /* 0x0000763212099816 */ /* 0x008fc80000000009 */
[----:B------:R-:W-:Y:S01]  /*0670*/  @!P1 SHF.L.U32 R10, R9, 0x10, RZ ;  /* 0x00000010090a9819 */ /* 0x000fe200000006ff */
[----:B------:R-:W-:-:S04]  /*0680*/  @!P1 IMAD.U32 R9, R18, 0x10000, RZ ;  /* 0x0001000012099824 */ /* 0x000fc800078e00ff */
[----:B--2---:R-:W-:Y:S01]  /*0690*/  @!P1 FMUL R11, R5, R10 ;  /* 0x0000000a050b9220 */ /* 0x004fe20000400000 */
[----:B------:R-:W-:-:S03]  /*06a0*/  @!P1 SHF.L.U32 R10, R19, 0x10, RZ ;  /* 0x00000010130a9819 */ /* 0x000fc600000006ff */
[----:B------:R-:W-:Y:S01]  /*06b0*/  @!P1 FFMA R9, R4, R9, R11 ;  /* 0x0000000904099223 */ /* 0x000fe2000000000b */
[----:B------:R-:W-:-:S03]  /*06c0*/  @!P1 PRMT R19, R19, 0x7632, R19 ;  /* 0x0000763213139816 */ /* 0x000fc60000000013 */
[--C-:B------:R-:W-:Y:S01]  /*06d0*/  @!P1 FFMA R10, R6, R10, R9.reuse ;  /* 0x0000000a060a9223 */ /* 0x100fe20000000009 */
[----:B-----5:R-:W-:Y:S01]  /*06e0*/  @!P0 PRMT R9, R20, 0x7632, R9 ;  /* 0x0000763214098816 */ /* 0x020fe20000000009 */
[----:B------:R-:W-:-:S03]  /*06f0*/  @!P1 IMAD.U32 R19, R19, 0x10000, RZ ;  /* 0x0001000013139824 */ /* 0x000fc600078e00ff */
[----:B------:R-:W-:Y:S02]  /*0700*/  @!P0 SHF.L.U32 R18, R9, 0x10, RZ ;  /* 0x0000001009128819 */ /* 0x000fe400000006ff */
[----:B------:R-:W-:Y:S01]  /*0710*/  @!P0 SHF.L.U32 R9, R20, 0x10, RZ ;  /* 0x0000001014098819 */ /* 0x000fe200000006ff */
[----:B------:R-:W-:Y:S02]  /*0720*/  @!P1 FFMA R10, R7, R19, R10 ;  /* 0x00000013070a9223 */ /* 0x000fe4000000000a */
[----:B------:R-:W-:Y:S02]  /*0730*/  @!P0 FMUL R11, R5, R18 ;  /* 0x00000012050b8220 */ /* 0x000fe40000400000 */
[----:B------:R-:W-:Y:S02]  /*0740*/  @!P1 FADD R27, RZ, R10 ;  /* 0x0000000aff1b9221 */ /* 0x000fe40000000000 */
[----:B------:R-:W-:Y:S01]  /*0750*/  @!P0 FFMA R9, R4, R9, R11 ;  /* 0x0000000904098223 */ /* 0x000fe2000000000b */
[----:B------:R-:W-:Y:S01]  /*0760*/  @!P0 SHF.L.U32 R11, R21, 0x10, RZ ;  /* 0x00000010150b8819 */ /* 0x000fe200000006ff */
[----:B------:R-:W-:-:S04]  /*0770*/  @!P1 FADD R27, R27, R8 ;  /* 0x000000081b1b9221 */ /* 0x000fc80000000000 */
[----:B------:R-:W-:Y:S02]  /*0780*/  @!P0 FFMA R18, R6, R11, R9 ;  /* 0x0000000b06128223 */ /* 0x000fe40000000009 */
[----:B------:R-:W0:Y:S01]  /*0790*/  LDS.128 R8, [R0+UR4+0x400] ;  /* 0x0004000400087984 */ /* 0x000e220008000c00 */
[----:B------:R-:W-:-:S05]  /*07a0*/  @!P0 PRMT R21, R21, 0x7632, R21 ;  /* 0x0000763215158816 */ /* 0x000fca0000000015 */
[----:B------:R-:W-:-:S04]  /*07b0*/  @!P0 IMAD.U32 R21, R21, 0x10000, RZ ;  /* 0x0001000015158824 */ /* 0x000fc800078e00ff */
[----:B------:R-:W-:-:S04]  /*07c0*/  @!P0 FFMA R18, R7, R21, R18 ;  /* 0x0000001507128223 */ /* 0x000fc80000000012 */
[--C-:B------:R-:W-:Y:S01]  /*07d0*/  @!P0 FADD R26, RZ, R18.reuse ;  /* 0x00000012ff1a8221 */ /* 0x100fe20000000000 */
[----:B----4-:R-:W-:-:S04]  /*07e0*/  @!P1 PRMT R18, R12, 0x7632, R18 ;  /* 0x000076320c129816 */ /* 0x010fc80000000012 */
[----:B------:R-:W-:Y:S02]  /*07f0*/  @!P1 SHF.L.U32 R18, R18, 0x10, RZ ;  /* 0x0000001012129819 */ /* 0x000fe400000006ff */
[----:B------:R-:W-:Y:S01]  /*0800*/  @!P1 SHF.L.U32 R19, R12, 0x10, RZ ;  /* 0x000000100c139819 */ /* 0x000fe200000006ff */
[----:B------:R-:W-:Y:S02]  /*0810*/  @!P1 IMAD.U32 R12, R13, 0x10000, RZ ;  /* 0x000100000d0c9824 */ /* 0x000fe400078e00ff */
[----:B0-----:R-:W-:-:S04]  /*0820*/  @!P1 FMUL R21, R9, R18 ;  /* 0x0000001209159220 */ /* 0x001fc80000400000 */
[----:B------:R-:W-:-:S04]  /*0830*/  @!P1 FFMA R19, R8, R19, R21 ;  /* 0x0000001308139223 */ /* 0x000fc80000000015 */
[----:B------:R-:W-:Y:S02]  /*0840*/  @!P1 FFMA R12, R10, R12, R19 ;  /* 0x0000000c0a0c9223 */ /* 0x000fe40000000013 */
[----:B------:R-:W2:Y:S01]  /*0850*/  @!P1 LDG.E.64.CONSTANT R18, desc[UR6][R30.64+0x300] ;  /* 0x000300061e129981 */ /* 0x000ea2000c1e9b00 */
[----:B------:R-:W-:-:S04]  /*0860*/  @!P1 PRMT R13, R13, 0x7632, R13 ;  /* 0x000076320d0d9816 */ /* 0x000fc8000000000d */
[----:B------:R-:W-:-:S05]  /*0870*/  @!P1 SHF.L.U32 R13, R13, 0x10, RZ ;  /* 0x000000100d0d9819 */ /* 0x000fca00000006ff */
[--C-:B------:R-:W-:Y:S01]  /*0880*/  @!P1 FFMA R20, R11, R13, R12.reuse ;  /* 0x0000000d0b149223 */ /* 0x100fe2000000000c */
[----:B------:R-:W-:-:S04]  /*0890*/  @!P0 PRMT R12, R14, 0x7632, R12 ;  /* 0x000076320e0c8816 */ /* 0x000fc8000000000c */
[----:B------:R-:W-:-:S05]  /*08a0*/  @!P0 SHF.L.U32 R12, R12, 0x10, RZ ;  /* 0x000000100c0c8819 */ /* 0x000fca00000006ff */
[----:B------:R-:W-:Y:S02]  /*08b0*/  @!P0 FMUL R9, R9, R12 ;  /* 0x0000000c09098220 */ /* 0x000fe40000400000 */
[----:B------:R-:W3:Y:S01]  /*08c0*/  @!P0 LDG.E.64.CONSTANT R12, desc[UR6][R28.64+0x300] ;  /* 0x000300061c0c8981 */ /* 0x000ee2000c1e9b00 */
[----:B------:R-:W-:-:S04]  /*08d0*/  @!P0 IMAD.U32 R14, R14, 0x10000, RZ ;  /* 0x000100000e0e8824 */ /* 0x000fc800078e00ff */
[----:B------:R-:W-:Y:S01]  /*08e0*/  @!P0 FFMA R9, R8, R14, R9 ;  /* 0x0000000e08098223 */ /* 0x000fe20000000009 */
[C---:B------:R-:W-:Y:S02]  /*08f0*/  @!P0 SHF.L.U32 R8, R15.reuse, 0x10, RZ ;  /* 0x000000100f088819 */ /* 0x040fe400000006ff */
[----:B------:R-:W-:-:S03]  /*0900*/  @!P0 PRMT R15, R15, 0x7632, R15 ;  /* 0x000076320f0f8816 */ /* 0x000fc6000000000f */
[----:B------:R-:W-:Y:S01]  /*0910*/  @!P0 FFMA R8, R10, R8, R9 ;  /* 0x000000080a088223 */ /* 0x000fe20000000009 */
[----:B------:R-:W-:-:S05]  /*0920*/  @!P0 SHF.L.U32 R15, R15, 0x10, RZ ;  /* 0x000000100f0f8819 */ /* 0x000fca00000006ff */
[----:B------:R-:W-:Y:S02]  /*0930*/  @!P0 FFMA R21, R11, R15, R8 ;  /* 0x0000000f0b158223 */ /* 0x000fe40000000008 */
[----:B------:R-:W0:Y:S01]  /*0940*/  LDS.128 R8, [R0+UR4+0x600] ;  /* 0x0006000400087984 */ /* 0x000e220008000c00 */
[----:B------:R-:W-:Y:S01]  /*0950*/  @!P0 FADD R26, R26, R23 ;  /* 0x000000171a1a8221 */ /* 0x000fe20000000000 */
[----:B------:R-:W-:Y:S01]  /*0960*/  @!P1 FADD R27, R27, R20 ;  /* 0x000000141b1b9221 */ /* 0x000fe20000000000 */
[C---:B--2---:R-:W-:Y:S02]  /*0970*/  @!P1 PRMT R14, R18.reuse, 0x7632, R14 ;  /* 0x00007632120e9816 */ /* 0x044fe4000000000e */
[----:B------:R-:W-:-:S03]  /*0980*/  @!P1 SHF.L.U32 R15, R18, 0x10, RZ ;  /* 0x00000010120f9819 */ /* 0x000fc600000006ff */
[----:B------:R-:W-:-:S04]  /*0990*/  @!P1 IMAD.U32 R14, R14, 0x10000, RZ ;  /* 0x000100000e0e9824 */ /* 0x000fc800078e00ff */
[----:B0-----:R-:W-:Y:S01]  /*09a0*/  @!P1 FMUL R23, R9, R14 ;  /* 0x0000000e09179220 */ /* 0x001fe20000400000 */
[C---:B------:R-:W-:Y:S02]  /*09b0*/  @!P1 SHF.L.U32 R14, R19.reuse, 0x10, RZ ;  /* 0x00000010130e9819 */ /* 0x040fe400000006ff */
[----:B------:R-:W-:Y:S01]  /*09c0*/  @!P1 PRMT R19, R19, 0x7632, R19 ;  /* 0x0000763213139816 */ /* 0x000fe20000000013 */
[----:B------:R-:W-:-:S04]  /*09d0*/  @!P1 FFMA R15, R8, R15, R23 ;  /* 0x0000000f080f9223 */ /* 0x000fc80000000017 */
[----:B------:R-:W-:Y:S02]  /*09e0*/  @!P1 IMAD.U32 R19, R19, 0x10000, RZ ;  /* 0x0001000013139824 */ /* 0x000fe400078e00ff */
[----:B------:R-:W-:-:S04]  /*09f0*/  @!P1 FFMA R14, R10, R14, R15 ;  /* 0x0000000e0a0e9223 */ /* 0x000fc8000000000f */
[--C-:B------:R-:W-:Y:S02]  /*0a00*/  @!P1 FFMA R20, R11, R19, R14.reuse ;  /* 0x000000130b149223 */ /* 0x100fe4000000000e */
[----:B------:R-:W2:Y:S01]  /*0a10*/  @!P1 LDG.E.64.CONSTANT R18, desc[UR6][R30.64+0x400] ;  /* 0x000400061e129981 */ /* 0x000ea2000c1e9b00 */
[----:B---3--:R-:W-:-:S04]  /*0a20*/  @!P0 PRMT R14, R12, 0x7632, R14 ;  /* 0x000076320c0e8816 */ /* 0x008fc8000000000e */
[----:B------:R-:W-:-:S05]  /*0a30*/  @!P0 SHF.L.U32 R14, R14, 0x10, RZ ;  /* 0x000000100e0e8819 */ /* 0x000fca00000006ff */
[----:B------:R-:W-:Y:S02]  /*0a40*/  @!P0 FMUL R9, R9, R14 ;  /* 0x0000000e09098220 */ /* 0x000fe40000400000 */
[----:B------:R-:W3:Y:S01]  /*0a50*/  @!P0 LDG.E.64.CONSTANT R14, desc[UR6][R28.64+0x400] ;  /* 0x000400061c0e8981 */ /* 0x000ee2000c1e9b00 */
[----:B------:R-:W-:-:S05]  /*0a60*/  @!P0 SHF.L.U32 R12, R12, 0x10, RZ ;  /* 0x000000100c0c8819 */ /* 0x000fca00000006ff */
[----:B------:R-:W-:Y:S01]  /*0a70*/  @!P0 FFMA R9, R8, R12, R9 ;  /* 0x0000000c08098223 */ /* 0x000fe20000000009 */
[C---:B------:R-:W-:Y:S01]  /*0a80*/  @!P0 IMAD.U32 R8, R13.reuse, 0x10000, RZ ;  /* 0x000100000d088824 */ /* 0x040fe200078e00ff */
[----:B------:R-:W-:-:S03]  /*0a90*/  @!P0 PRMT R13, R13, 0x7632, R13 ;  /* 0x000076320d0d8816 */ /* 0x000fc6000000000d */
[----:B------:R-:W-:Y:S01]  /*0aa0*/  @!P0 FFMA R8, R10, R8, R9 ;  /* 0x000000080a088223 */ /* 0x000fe20000000009 */
[----:B------:R-:W-:Y:S01]  /*0ab0*/  @!P0 SHF.L.U32 R13, R13, 0x10, RZ ;  /* 0x000000100d0d8819 */ /* 0x000fe200000006ff */
[----:B------:R-:W-:-:S04]  /*0ac0*/  @!P0 FADD R26, R26, R21 ;  /* 0x000000151a1a8221 */ /* 0x000fc80000000000 */
[----:B------:R-:W-:Y:S02]  /*0ad0*/  @!P0 FFMA R21, R11, R13, R8 ;  /* 0x0000000d0b158223 */ /* 0x000fe40000000008 */
[----:B------:R-:W0:Y:S01]  /*0ae0*/  LDS.128 R8, [R0+UR4+0x800] ;  /* 0x0008000400087984 */ /* 0x000e220008000c00 */
[----:B------:R-:W-:Y:S01]  /*0af0*/  @!P1 FADD R27, R27, R20 ;  /* 0x000000141b1b9221 */ /* 0x000fe20000000000 */
[----:B--2---:R-:W-:-:S04]  /*0b00*/  @!P1 PRMT R12, R18, 0x7632, R12 ;  /* 0x00007632120c9816 */ /* 0x004fc8000000000c */
[----:B------:R-:W-:Y:S01]  /*0b10*/  @!P1 SHF.L.U32 R12, R12, 0x10, RZ ;  /* 0x000000100c0c9819 */ /* 0x000fe200000006ff */
[----:B------:R-:W-:-:S04]  /*0b20*/  @!P1 IMAD.U32 R13, R18, 0x10000, RZ ;  /* 0x00010000120d9824 */ /* 0x000fc800078e00ff */
[----:B0-----:R-:W-:Y:S01]  /*0b30*/  @!P1 FMUL R23, R9, R12 ;  /* 0x0000000c09179220 */ /* 0x001fe20000400000 */
[C---:B------:R-:W-:Y:S02]  /*0b40*/  @!P1 SHF.L.U32 R12, R19.reuse, 0x10, RZ ;  /* 0x00000010130c9819 */ /* 0x040fe400000006ff */
[----:B------:R-:W-:Y:S01]  /*0b50*/  @!P1 PRMT R19, R19, 0x7632, R19 ;  /* 0x0000763213139816 */ /* 0x000fe20000000013 */
[----:B------:R-:W-:Y:S01]  /*0b60*/  @!P1 FFMA R13, R8, R13, R23 ;  /* 0x0000000d080d9223 */ /* 0x000fe20000000017 */
[----:B------:R-:W-:Y:S01]  /*0b70*/  @!P0 FADD R26, R26, R21 ;  /* 0x000000151a1a8221 */ /* 0x000fe20000000000 */
[----:B------:R-:W2:Y:S01]  /*0b80*/  @!P0 LDG.E.64.CONSTANT R22, desc[UR6][R28.64+0x700] ;  /* 0x000700061c168981 */ /* 0x000ea2000c1e9b00 */
[----:B------:R-:W-:Y:S01]  /*0b90*/  @!P1 SHF.L.U32 R19, R19, 0x10, RZ ;  /* 0x0000001013139819 */ /* 0x000fe200000006ff */
[----:B------:R-:W-:-:S04]  /*0ba0*/  @!P1 FFMA R12, R10, R12, R13 ;  /* 0x0000000c0a0c9223 */ /* 0x000fc8000000000d */
[--C-:B------:R-:W-:Y:S02]  /*0bb0*/  @!P1 FFMA R20, R11, R19, R12.reuse ;  /* 0x000000130b149223 */ /* 0x100fe4000000000c */
[----:B------:R-:W4:Y:S01]  /*0bc0*/  @!P1 LDG.E.64.CONSTANT R18, desc[UR6][R30.64+0x500] ;  /* 0x000500061e129981 */ /* 0x000f22000c1e9b00 */
[----:B---3--:R-:W-:-:S05]  /*0bd0*/  @!P0 PRMT R12, R14, 0x7632, R12 ;  /* 0x000076320e0c8816 */ /* 0x008fca000000000c */
[----:B------:R-:W-:-:S04]  /*0be0*/  @!P0 IMAD.U32 R12, R12, 0x10000, RZ ;  /* 0x000100000c0c8824 */ /* 0x000fc800078e00ff */
[----:B------:R-:W-:Y:S02]  /*0bf0*/  @!P0 FMUL R9, R9, R12 ;  /* 0x0000000c09098220 */ /* 0x000fe40000400000 */
[----:B------:R-:W3:Y:S01]  /*0c00*/  @!P0 LDG.E.64.CONSTANT R12, desc[UR6][R28.64+0x500] ;  /* 0x000500061c0c8981 */ /* 0x000ee2000c1e9b00 */
[----:B------:R-:W-:-:S05]  /*0c10*/  @!P0 SHF.L.U32 R14, R14, 0x10, RZ ;  /* 0x000000100e0e8819 */ /* 0x000fca00000006ff */
[----:B------:R-:W-:Y:S01]  /*0c20*/  @!P0 FFMA R9, R8, R14, R9 ;  /* 0x0000000e08098223 */ /* 0x000fe20000000009 */
[C---:B------:R-:W-:Y:S02]  /*0c30*/  @!P0 SHF.L.U32 R8, R15.reuse, 0x10, RZ ;  /* 0x000000100f088819 */ /* 0x040fe400000006ff */
[----:B------:R-:W-:-:S03]  /*0c40*/  @!P0 PRMT R15, R15, 0x7632, R15 ;  /* 0x000076320f0f8816 */ /* 0x000fc6000000000f */
[----:B------:R-:W-:Y:S02]  /*0c50*/  @!P0 FFMA R8, R10, R8, R9 ;  /* 0x000000080a088223 */ /* 0x000fe40000000009 */
[----:B------:R-:W-:-:S04]  /*0c60*/  @!P0 IMAD.U32 R15, R15, 0x10000, RZ ;  /* 0x000100000f0f8824 */ /* 0x000fc800078e00ff */
[----:B------:R-:W-:Y:S02]  /*0c70*/  @!P0 FFMA R33, R11, R15, R8 ;  /* 0x0000000f0b218223 */ /* 0x000fe40000000008 */
[----:B------:R-:W0:Y:S01]  /*0c80*/  LDS.128 R8, [R0+UR4+0xa00] ;  /* 0x000a000400087984 */ /* 0x000e220008000c00 */
[----:B------:R-:W-:Y:S01]  /*0c90*/  @!P1 FADD R27, R27, R20 ;  /* 0x000000141b1b9221 */ /* 0x000fe20000000000 */
[----:B----4-:R-:W-:-:S04]  /*0ca0*/  @!P1 PRMT R14, R18, 0x7632, R14 ;  /* 0x00007632120e9816 */ /* 0x010fc8000000000e */
[----:B------:R-:W-:Y:S02]  /*0cb0*/  @!P1 SHF.L.U32 R14, R14, 0x10, RZ ;  /* 0x000000100e0e9819 */ /* 0x000fe400000006ff */
[----:B------:R-:W-:-:S03]  /*0cc0*/  @!P1 SHF.L.U32 R15, R18, 0x10, RZ ;  /* 0x00000010120f9819 */ /* 0x000fc600000006ff */
[----:B0-----:R-:W-:Y:S01]  /*0cd0*/  @!P1 FMUL R21, R9, R14 ;  /* 0x0000000e09159220 */ /* 0x001fe20000400000 */
[C---:B------:R-:W-:Y:S01]  /*0ce0*/  @!P1 IMAD.U32 R14, R19.reuse, 0x10000, RZ ;  /* 0x00010000130e9824 */ /* 0x040fe200078e00ff */
[----:B------:R-:W-:Y:S02]  /*0cf0*/  @!P1 PRMT R19, R19, 0x7632, R19 ;  /* 0x0000763213139816 */ /* 0x000fe40000000013 */
[----:B------:R-:W-:Y:S02]  /*0d00*/  @!P1 FFMA R15, R8, R15, R21 ;  /* 0x0000000f080f9223 */ /* 0x000fe40000000015 */
[----:B------:R-:W-:Y:S01]  /*0d10*/  @!P1 SHF.L.U32 R19, R19, 0x10, RZ ;  /* 0x0000001013139819 */ /* 0x000fe200000006ff */
[----:B------:R0:W4:Y:S01]  /*0d20*/  @!P1 LDG.E.64.CONSTANT R20, desc[UR6][R30.64+0x700] ;  /* 0x000700061e149981 */ /* 0x000122000c1e9b00 */
[----:B------:R-:W-:-:S04]  /*0d30*/  @!P1 FFMA R14, R10, R14, R15 ;  /* 0x0000000e0a0e9223 */ /* 0x000fc8000000000f */
[--C-:B------:R-:W-:Y:S01]  /*0d40*/  @!P1 FFMA R32, R11, R19, R14.reuse ;  /* 0x000000130b209223 */ /* 0x100fe2000000000e */
[----:B---3--:R-:W-:Y:S01]  /*0d50*/  @!P0 PRMT R14, R12, 0x7632, R14 ;  /* 0x000076320c0e8816 */ /* 0x008fe2000000000e */
[----:B------:R3:W5:Y:S03]  /*0d60*/  @!P0 LDG.E.64.CONSTANT R18, desc[UR6][R28.64+0x600] ;  /* 0x000600061c128981 */ /* 0x000766000c1e9b00 */
[----:B------:R-:W-:-:S05]  /*0d70*/  @!P0 SHF.L.U32 R14, R14, 0x10, RZ ;  /* 0x000000100e0e8819 */ /* 0x000fca00000006ff */
[----:B------:R-:W-:Y:S01]  /*0d80*/  @!P0 FMUL R15, R9, R14 ;  /* 0x0000000e090f8220 */ /* 0x000fe20000400000 */
[----:B------:R-:W-:-:S04]  /*0d90*/  @!P0 IMAD.U32 R9, R12, 0x10000, RZ ;  /* 0x000100000c098824 */ /* 0x000fc800078e00ff */
[----:B------:R-:W-:Y:S02]  /*0da0*/  @!P0 FFMA R9, R8, R9, R15 ;  /* 0x0000000908098223 */ /* 0x000fe4000000000f */
[----:B------:R-:W2:Y:S01]  /*0db0*/  @!P1 LDG.E.64.CONSTANT R14, desc[UR6][R30.64+0x600] ;  /* 0x000600061e0e9981 */ /* 0x000ea2000c1e9b00 */
[C---:B------:R-:W-:Y:S02]  /*0dc0*/  @!P0 SHF.L.U32 R8, R13.reuse, 0x10, RZ ;  /* 0x000000100d088819 */ /* 0x040fe400000006ff */
[----:B------:R-:W-:-:S03]  /*0dd0*/  @!P0 PRMT R13, R13, 0x7632, R13 ;  /* 0x000076320d0d8816 */ /* 0x000fc6000000000d */
[----:B------:R-:W-:Y:S01]  /*0de0*/  @!P0 FFMA R10, R10, R8, R9 ;  /* 0x000000080a0a8223 */ /* 0x000fe20000000009 */
[----:B------:R-:W-:Y:S01]  /*0df0*/  @!P0 SHF.L.U32 R13, R13, 0x10, RZ ;  /* 0x000000100d0d8819 */ /* 0x000fe200000006ff */
[----:B------:R-:W-:-:S04]  /*0e00*/  @!P0 FADD R26, R26, R33 ;  /* 0x000000211a1a8221 */ /* 0x000fc80000000000 */
[----:B------:R-:W-:Y:S02]  /*0e10*/  @!P0 FFMA R33, R11, R13, R10 ;  /* 0x0000000d0b218223 */ /* 0x000fe4000000000a */
[----:B------:R-:W0:Y:S01]  /*0e20*/  LDS.128 R8, [R0+UR4+0xc00] ;  /* 0x000c000400087984 */ /* 0x000e220008000c00 */
[----:B------:R-:W-:Y:S01]  /*0e30*/  @!P1 FADD R27, R27, R32 ;  /* 0x000000201b1b9221 */ /* 0x000fe20000000000 */
[----:B------:R-:W-:Y:S01]  /*0e40*/  @!P0 FADD R26, R26, R33 ;  /* 0x000000211a1a8221 */ /* 0x000fe20000000000 */
[----:B------:R-:W-:Y:S01]  /*0e50*/  BSSY B0, `(.L_x_272) ;  /* 0x000003f000007945 */ /* 0x000fe20003800000 */
[C---:B--2---:R-:W-:Y:S02]  /*0e60*/  @!P1 PRMT R12, R14.reuse, 0x7632, R12 ;  /* 0x000076320e0c9816 */ /* 0x044fe4000000000c */
[----:B------:R-:W-:-:S03]  /*0e70*/  @!P1 SHF.L.U32 R13, R14, 0x10, RZ ;  /* 0x000000100e0d9819 */ /* 0x000fc600000006ff */
[----:B------:R-:W-:-:S04]  /*0e80*/  @!P1 IMAD.U32 R12, R12, 0x10000, RZ ;  /* 0x000100000c0c9824 */ /* 0x000fc800078e00ff */
[----:B0-----:R-:W-:Y:S01]  /*0e90*/  @!P1 FMUL R31, R9, R12 ;  /* 0x0000000c091f9220 */ /* 0x001fe20000400000 */
[C---:B------:R-:W-:Y:S02]  /*0ea0*/  @!P1 SHF.L.U32 R12, R15.reuse, 0x10, RZ ;  /* 0x000000100f0c9819 */ /* 0x040fe400000006ff */
[----:B------:R-:W-:Y:S01]  /*0eb0*/  @!P1 PRMT R15, R15, 0x7632, R15 ;  /* 0x000076320f0f9816 */ /* 0x000fe2000000000f */
[----:B------:R-:W-:-:S04]  /*0ec0*/  @!P1 FFMA R13, R8, R13, R31 ;  /* 0x0000000d080d9223 */ /* 0x000fc8000000001f */
[----:B------:R-:W-:Y:S01]  /*0ed0*/  @!P1 FFMA R12, R10, R12, R13 ;  /* 0x0000000c0a0c9223 */ /* 0x000fe2000000000d */
[----:B------:R-:W-:-:S04]  /*0ee0*/  @!P1 IMAD.U32 R15, R15, 0x10000, RZ ;  /* 0x000100000f0f9824 */ /* 0x000fc800078e00ff */
[--C-:B---3--:R-:W-:Y:S01]  /*0ef0*/  @!P1 FFMA R28, R11, R15, R12.reuse ;  /* 0x0000000f0b1c9223 */ /* 0x108fe2000000000c */
[----:B-----5:R-:W-:-:S04]  /*0f00*/  @!P0 PRMT R12, R18, 0x7632, R12 ;  /* 0x00007632120c8816 */ /* 0x020fc8000000000c */
[----:B------:R-:W-:-:S05]  /*0f10*/  @!P0 SHF.L.U32 R12, R12, 0x10, RZ ;  /* 0x000000100c0c8819 */ /* 0x000fca00000006ff */
[----:B------:R-:W-:Y:S01]  /*0f20*/  @!P0 FMUL R13, R9, R12 ;  /* 0x0000000c090d8220 */ /* 0x000fe20000400000 */
[----:B------:R-:W-:-:S05]  /*0f30*/  @!P0 SHF.L.U32 R9, R18, 0x10, RZ ;  /* 0x0000001012098819 */ /* 0x000fca00000006ff */
[----:B------:R-:W-:Y:S02]  /*0f40*/  @!P0 FFMA R9, R8, R9, R13 ;  /* 0x0000000908098223 */ /* 0x000fe4000000000d */
[----:B------:R-:W0:Y:S01]  /*0f50*/  LDS.128 R12, [R0+UR4+0xe00] ;  /* 0x000e0004000c7984 */ /* 0x000e220008000c00 */
[C---:B------:R-:W-:Y:S01]  /*0f60*/  @!P0 IMAD.U32 R8, R19.reuse, 0x10000, RZ ;  /* 0x0001000013088824 */ /* 0x040fe200078e00ff */
[----:B------:R-:W-:-:S03]  /*0f70*/  @!P0 PRMT R19, R19, 0x7632, R19 ;  /* 0x0000763213138816 */ /* 0x000fc60000000013 */
[--C-:B------:R-:W-:Y:S01]  /*0f80*/  @!P0 FFMA R8, R10, R8, R9.reuse ;  /* 0x000000080a088223 */ /* 0x100fe20000000009 */
[----:B------:R-:W-:Y:S02]  /*0f90*/  @!P0 SHF.L.U32 R19, R19, 0x10, RZ ;  /* 0x0000001013138819 */ /* 0x000fe400000006ff */
[----:B------:R-:W-:-:S03]  /*0fa0*/  @!P0 PRMT R9, R22, 0x7632, R9 ;  /* 0x0000763216098816 */ /* 0x000fc60000000009 */
[--C-:B------:R-:W-:Y:S01]  /*0fb0*/  @!P0 FFMA R11, R11, R19, R8.reuse ;  /* 0x000000130b0b8223 */ /* 0x100fe20000000008 */
[----:B----4-:R-:W-:Y:S01]  /*0fc0*/  @!P1 PRMT R8, R20, 0x7632, R8 ;  /* 0x0000763214089816 */ /* 0x010fe20000000008 */
[----:B------:R-:W-:-:S03]  /*0fd0*/  @!P0 IMAD.U32 R10, R9, 0x10000, RZ ;  /* 0x00010000090a8824 */ /* 0x000fc600078e00ff */
[----:B------:R-:W-:Y:S02]  /*0fe0*/  @!P1 SHF.L.U32 R8, R8, 0x10, RZ ;  /* 0x0000001008089819 */ /* 0x000fe400000006ff */
[----:B------:R-:W-:-:S03]  /*0ff0*/  @!P1 SHF.L.U32 R9, R20, 0x10, RZ ;  /* 0x0000001014099819 */ /* 0x000fc600000006ff */
[----:B0-----:R-:W-:-:S04]  /*1000*/  @!P1 FMUL R19, R13, R8 ;  /* 0x000000080d139220 */ /* 0x001fc80000400000 */
[----:B------:R-:W-:Y:S02]  /*1010*/  @!P1 FFMA R19, R12, R9, R19 ;  /* 0x000000090c139223 */ /* 0x000fe40000000013 */
[----:B------:R-:W0:Y:S01]  /*1020*/  LDC.64 R8, c[0x0][0x390] ;  /* 0x0000e400ff087b82 */ /* 0x000e220000000a00 */
[----:B------:R-:W-:Y:S01]  /*1030*/  @!P0 FMUL R10, R13, R10 ;  /* 0x0000000a0d0a8220 */ /* 0x000fe20000400000 */
[----:B------:R-:W-:-:S05]  /*1040*/  @!P0 SHF.L.U32 R13, R22, 0x10, RZ ;  /* 0x00000010160d8819 */ /* 0x000fca00000006ff */
[----:B------:R-:W-:Y:S01]  /*1050*/  @!P0 FFMA R13, R12, R13, R10 ;  /* 0x0000000d0c0d8223 */ /* 0x000fe2000000000a */
[----:B------:R-:W-:Y:S01]  /*1060*/  @!P1 IMAD.U32 R10, R21, 0x10000, RZ ;  /* 0x00010000150a9824 */ /* 0x000fe200078e00ff */
[----:B------:R-:W-:Y:S02]  /*1070*/  @!P0 PRMT R12, R23, 0x7632, R12 ;  /* 0x00007632170c8816 */ /* 0x000fe4000000000c */
[----:B------:R-:W-:Y:S02]  /*1080*/  @!P1 PRMT R21, R21, 0x7632, R21 ;  /* 0x0000763215159816 */ /* 0x000fe40000000015 */
[----:B------:R-:W-:Y:S01]  /*1090*/  @!P0 SHF.L.U32 R23, R23, 0x10, RZ ;  /* 0x0000001017178819 */ /* 0x000fe200000006ff */
[----:B------:R-:W-:Y:S01]  /*10a0*/  @!P1 FFMA R10, R14, R10, R19 ;  /* 0x0000000a0e0a9223 */ /* 0x000fe20000000013 */
[----:B------:R-:W-:Y:S01]  /*10b0*/  @!P1 SHF.L.U32 R21, R21, 0x10, RZ ;  /* 0x0000001015159819 */ /* 0x000fe200000006ff */
[----:B------:R-:W-:Y:S02]  /*10c0*/  @!P0 IMAD.U32 R19, R12, 0x10000, RZ ;  /* 0x000100000c138824 */ /* 0x000fe400078e00ff */
[----:B------:R-:W-:Y:S01]  /*10d0*/  @!P0 FFMA R14, R14, R23, R13 ;  /* 0x000000170e0e8223 */ /* 0x000fe2000000000d */
[----:B------:R-:W-:Y:S01]  /*10e0*/  @!P1 FADD R27, R27, R28 ;  /* 0x0000001c1b1b9221 */ /* 0x000fe20000000000 */
[C---:B------:R-:W-:Y:S01]  /*10f0*/  @!P1 FFMA R10, R15.reuse, R21, R10 ;  /* 0x000000150f0a9223 */ /* 0x040fe2000000000a */
[----:B------:R-:W-:Y:S01]  /*1100*/  @!P0 FADD R26, R26, R11 ;  /* 0x0000000b1a1a8221 */ /* 0x000fe20000000000 */
[----:B------:R-:W-:-:S02]  /*1110*/  @!P0 FFMA R19, R15, R19, R14 ;  /* 0x000000130f138223 */ /* 0x000fc4000000000e */
[----:B------:R-:W-:Y:S01]  /*1120*/  @!P1 FADD R27, R27, R10 ;  /* 0x0000000a1b1b9221 */ /* 0x000fe20000000000 */
[----:B0-----:R-:W-:-:S04]  /*1130*/  IMAD.WIDE R8, R16, 0x4, R8 ;  /* 0x0000000410087825 */ /* 0x001fc800078e0208 */
[----:B------:R-:W-:Y:S01]  /*1140*/  @!P0 FADD R26, R26, R19 ;  /* 0x000000131a1a8221 */ /* 0x000fe20000000000 */
[----:B------:R-:W-:Y:S06]  /*1150*/  @P1 BRA `(.L_x_273) ;  /* 0x0000000000381947 */ /* 0x000fec0003800000 */
        /* <DEDUP_REMOVED lines=11> */
[----:B------:R0:W2:Y:S02]  /*1210*/  SHFL.DOWN PT, R14, R13, 0x1, 0x1f ;  /* 0x08201f000d0e7f89 */ /* 0x0000a400000e0000 */
.L_x_285:
[----:B0-2---:R-:W-:-:S05]  /*1220*/  FADD R13, R13, R14 ;  /* 0x0000000e0d0d7221 */ /* 0x005fca0000000000 */
[----:B------:R0:W-:Y:S02]  /*1230*/  @!P2 STG.E desc[UR6][R8.64], R13 ;  /* 0x0000000d0800a986 */ /* 0x0001e4000c101906 */
.L_x_273:
[----:B------:R-:W-:Y:S05]  /*1240*/  BSYNC B0 ;  /* 0x0000000000007941 */ /* 0x000fea0003800000 */
.L_x_272:
[----:B------:R-:W-:Y:S04]  /*1250*/  BSSY B0, `(.L_x_275) ;  /* 0x0000010000007945 */ /* 0x000fe80003800000 */
[----:B------:R-:W-:Y:S05]  /*1260*/  @P0 BRA `(.L_x_276) ;  /* 0x0000000000380947 */ /* 0x000fea0003800000 */
[----:B------:R-:W-:Y:S01]  /*1270*/  UMOV UR5, 0xffffffff ;  /* 0xffffffff00057882 */ /* 0x000fe20000000000 */
[----:B------:R-:W-:Y:S02]  /*1280*/  ISETP.NE.AND P0, PT, R24, RZ, PT ;  /* 0x000000ff1800720c */ /* 0x000fe40003f05270 */
[----:B------:R-:W-:Y:S11]  /*1290*/  BRA.DIV UR5, `(.L_x_277) ;  /* 0x0000000205e47947 */ /* 0x000ff6000b800000 */
[----:B------:R-:W2:Y:S02]  /*12a0*/  SHFL.DOWN PT, R11, R26, 0x10, 0x1f ;  /* 0x0a001f001a0b7f89 */ /* 0x000ea400000e0000 */
[----:B--2---:R-:W-:-:S05]  /*12b0*/  FADD R11, R11, R26 ;  /* 0x0000001a0b0b7221 */ /* 0x004fca0000000000 */
[----:B------:R-:W2:Y:S02]  /*12c0*/  SHFL.DOWN PT, R10, R11, 0x8, 0x1f ;  /* 0x09001f000b0a7f89 */ /* 0x000ea400000e0000 */
[----:B--2---:R-:W-:-:S05]  /*12d0*/  FADD R10, R11, R10 ;  /* 0x0000000a0b0a7221 */ /* 0x004fca0000000000 */
[----:B0-----:R-:W0:Y:S02]  /*12e0*/  SHFL.DOWN PT, R13, R10, 0x4, 0x1f ;  /* 0x08801f000a0d7f89 */ /* 0x001e2400000e0000 */
[----:B0-----:R-:W-:-:S05]  /*12f0*/  FADD R13, R10, R13 ;  /* 0x0000000d0a0d7221 */ /* 0x001fca0000000000 */
[----:B------:R-:W0:Y:S02]  /*1300*/  SHFL.DOWN PT, R12, R13, 0x2, 0x1f ;  /* 0x08401f000d0c7f89 */ /* 0x000e2400000e0000 */
[----:B0-----:R-:W-:-:S05]  /*1310*/  FADD R12, R13, R12 ;  /* 0x0000000c0d0c7221 */ /* 0x001fca0000000000 */
[----:B------:R0:W2:Y:S02]  /*1320*/  SHFL.DOWN PT, R15, R12, 0x1, 0x1f ;  /* 0x08201f000c0f7f89 */ /* 0x0000a400000e0000 */
.L_x_292:
[----:B--2---:R-:W-:-:S05]  /*1330*/  FADD R15, R12, R15 ;  /* 0x0000000f0c0f7221 */ /* 0x004fca0000000000 */
[----:B------:R2:W-:Y:S02]  /*1340*/  @!P0 STG.E desc[UR6][R8.64+0x4], R15 ;  /* 0x0000040f08008986 */ /* 0x0005e4000c101906 */
.L_x_276:
[----:B------:R-:W-:Y:S05]  /*1350*/  BSYNC B0 ;  /* 0x0000000000007941 */ /* 0x000fea0003800000 */
.L_x_275:
[C---:B0-2---:R-:W-:Y:S01]  /*1360*/  IADD3 R8, PT, PT, R3.reuse, 0xf, RZ ;  /* 0x0000000f03087810 */ /* 0x045fe20007ffe0ff */
[----:B------:R-:W-:Y:S01]  /*1370*/  VIADD R2, R2, 0x4000 ;  /* 0x0000400002027836 */ /* 0x000fe20000000000 */
[----:B------:R-:W-:Y:S02]  /*1380*/  IADD3 R3, PT, PT, R3, 0x10, RZ ;  /* 0x0000001003037810 */ /* 0x000fe40007ffe0ff */
[----:B------:R-:W-:-:S13]  /*1390*/  ISETP.GE.AND P0, PT, R8, R25, PT ;  /* 0x000000190800720c */ /* 0x000fda0003f06270 */
[----:B------:R-:W-:Y:S05]  /*13a0*/  @!P0 BRA `(.L_x_278) ;  /* 0xfffffff0000c8947 */ /* 0x000fea000383ffff */
[----:B------:R-:W-:Y:S05]  /*13b0*/  EXIT ;  /* 0x000000000000794d */ /* 0x000fea0003800000 */
.L_x_274:
[----:B------:R-:W-:Y:S01]  /*13c0*/  HFMA2 R18, -RZ, RZ, 0, 9.5367431640625e-07 ;  /* 0x00000010ff127431 */ /* 0x000fe200000001ff */
[----:B------:R-:W-:Y:S01]  /*13d0*/  BSSY B1, `(.L_x_279) ;  /* 0x0000006000017945 */ /* 0x000fe20003800000 */
[----:B------:R-:W-:Y:S01]  /*13e0*/  MOV R19, 0x1f ;  /* 0x0000001f00137802 */ /* 0x000fe20000000f00 */
[----:B------:R-:W-:-:S07]  /*13f0*/  IMAD.MOV.U32 R16, RZ, RZ, -0x1 ;  /* 0xffffffffff107424 */ /* 0x000fce00078e00ff */
[----:B-1----:R-:W-:Y:S05]  /*1400*/  WARPSYNC.COLLECTIVE R16, `(.L_x_280) ;  /* 0x0000000010087348 */ /* 0x002fea0003c00000 */
[----:B------:R0:W2:Y:S02]  /*1410*/  SHFL.DOWN P1, R14, R27, R18, R19 ;  /* 0x080000121b0e7389 */ /* 0x0000a40000020013 */
[----:B012---:R-:W-:Y:S05]  /*1420*/  ENDCOLLECTIVE ;  /* 0x000000000000791b */ /* 0x007fea0003800000 */
.L_x_280:
[----:B------:R-:W-:Y:S05]  /*1430*/  BSYNC B1 ;  /* 0x0000000000017941 */ /* 0x000fea0003800000 */
.L_x_279:
[----:B------:R-:W-:Y:S01]  /*1440*/  MOV R10, R14 ;  /* 0x0000000e000a7202 */ /* 0x000fe20000000f00 */
[----:B------:R-:W-:Y:S02]  /*1450*/  HFMA2 R19, -RZ, RZ, 0, 1.847743988037109375e-06 ;  /* 0x0000001fff137431 */ /* 0x000fe400000001ff */
[----:B------:R-:W-:Y:S01]  /*1460*/  IMAD.MOV.U32 R18, RZ, RZ, 0x8 ;  /* 0x00000008ff127424 */ /* 0x000fe200078e00ff */
[----:B------:R-:W-:Y:S01]  /*1470*/  MOV R16, 0xffffffff ;  /* 0xffffffff00107802 */ /* 0x000fe20000000f00 */
[----:B------:R-:W-:-:S05]  /*1480*/  FADD R10, R10, R27 ;  /* 0x0000001b0a0a7221 */ /* 0x000fca0000000000 */
[----:B------:R-:W-:-:S07]  /*1490*/  MOV R27, R10 ;  /* 0x0000000a001b7202 */ /* 0x000fce0000000f00 */
[----:B------:R-:W-:Y:S05]  /*14a0*/  WARPSYNC.COLLECTIVE R16, `(.L_x_281) ;  /* 0x0000000010087348 */ /* 0x000fea0003c00000 */
[----:B------:R0:W1:Y:S02]  /*14b0*/  SHFL.DOWN P1, R14, R27, R18, R19 ;  /* 0x080000121b0e7389 */ /* 0x0000640000020013 */
[----:B01----:R-:W-:Y:S05]  /*14c0*/  ENDCOLLECTIVE ;  /* 0x000000000000791b */ /* 0x003fea0003800000 */
.L_x_281:
[----:B------:R-:W-:Y:S02]  /*14d0*/  HFMA2 R18, -RZ, RZ, 0, 2.384185791015625e-07 ;  /* 0x00000004ff127431 */ /* 0x000fe400000001ff */
[----:B------:R-:W-:-:S04]  /*14e0*/  IMAD.MOV.U32 R11, RZ, RZ, R14 ;  /* 0x000000ffff0b7224 */ /* 0x000fc800078e000e */
[----:B------:R-:W-:-:S05]  /*14f0*/  FADD R11, R10, R11 ;  /* 0x0000000b0a0b7221 */ /* 0x000fca0000000000 */
[----:B------:R-:W-:-:S07]  /*1500*/  MOV R27, R11 ;  /* 0x0000000b001b7202 */ /* 0x000fce0000000f00 */
[----:B------:R-:W-:Y:S05]  /*1510*/  WARPSYNC.COLLECTIVE R16, `(.L_x_282) ;  /* 0x0000000010087348 */ /* 0x000fea0003c00000 */
[----:B------:R0:W1:Y:S02]  /*1520*/  SHFL.DOWN P1, R14, R27, R18, R19 ;  /* 0x080000121b0e7389 */ /* 0x0000640000020013 */
[----:B01----:R-:W-:Y:S05]  /*1530*/  ENDCOLLECTIVE ;  /* 0x000000000000791b */ /* 0x003fea0003800000 */
.L_x_282:
[----:B------:R-:W-:Y:S02]  /*1540*/  HFMA2 R18, -RZ, RZ, 0, 1.1920928955078125e-07 ;  /* 0x00000002ff127431 */ /* 0x000fe400000001ff */
[----:B------:R-:W-:-:S04]  /*1550*/  IMAD.MOV.U32 R12, RZ, RZ, R14 ;  /* 0x000000ffff0c7224 */ /* 0x000fc800078e000e */
[----:B------:R-:W-:-:S05]  /*1560*/  FADD R12, R11, R12 ;  /* 0x0000000c0b0c7221 */ /* 0x000fca0000000000 */
[----:B------:R-:W-:-:S07]  /*1570*/  MOV R27, R12 ;  /* 0x0000000c001b7202 */ /* 0x000fce0000000f00 */
[----:B------:R-:W-:Y:S05]  /*1580*/  WARPSYNC.COLLECTIVE R16, `(.L_x_283) ;  /* 0x0000000010087348 */ /* 0x000fea0003c00000 */
[----:B------:R0:W1:Y:S02]  /*1590*/  SHFL.DOWN P1, R14, R27, R18, R19 ;  /* 0x080000121b0e7389 */ /* 0x0000640000020013 */
[----:B01----:R-:W-:Y:S05]  /*15a0*/  ENDCOLLECTIVE ;  /* 0x000000000000791b */ /* 0x003fea0003800000 */
.L_x_283:
[----:B------:R-:W-:Y:S02]  /*15b0*/  HFMA2 R18, -RZ, RZ, 0, 5.9604644775390625e-08 ;  /* 0x00000001ff127431 */ /* 0x000fe400000001ff */
[----:B------:R-:W-:-:S04]  /*15c0*/  IMAD.MOV.U32 R13, RZ, RZ, R14 ;  /* 0x000000ffff0d7224 */ /* 0x000fc800078e000e */
[----:B------:R-:W-:-:S05]  /*15d0*/  FADD R13, R12, R13 ;  /* 0x0000000d0c0d7221 */ /* 0x000fca0000000000 */
[----:B------:R-:W-:-:S07]  /*15e0*/  MOV R27, R13 ;  /* 0x0000000d001b7202 */ /* 0x000fce0000000f00 */
[----:B------:R-:W-:Y:S05]  /*15f0*/  WARPSYNC.COLLECTIVE R16, `(.L_x_284) ;  /* 0x0000000010087348 */ /* 0x000fea0003c00000 */
[----:B------:R0:W1:Y:S02]  /*1600*/  SHFL.DOWN P1, R14, R27, R18, R19 ;  /* 0x080000121b0e7389 */ /* 0x0000640000020013 */
[----:B01----:R-:W-:Y:S05]  /*1610*/  ENDCOLLECTIVE ;  /* 0x000000000000791b */ /* 0x003fea0003800000 */
.L_x_284:
[----:B------:R-:W-:Y:S05]  /*1620*/  BRA `(.L_x_285) ;  /* 0xfffffff800fc7947 */ /* 0x000fea000383ffff */
.L_x_277:
[----:B------:R-:W-:Y:S01]  /*1630*/  HFMA2 R19, -RZ, RZ, 0, 1.847743988037109375e-06 ;  /* 0x0000001fff137431 */ /* 0x000fe200000001ff */
[----:B------:R-:W-:Y:S01]  /*1640*/  BSSY B1, `(.L_x_286) ;  /* 0x0000007000017945 */ /* 0x000fe20003800000 */
[----:B------:R-:W-:Y:S01]  /*1650*/  IMAD.MOV.U32 R27, RZ, RZ, R26 ;  /* 0x000000ffff1b7224 */ /* 0x000fe200078e001a */
[----:B------:R-:W-:Y:S01]  /*1660*/  MOV R18, 0x10 ;  /* 0x0000001000127802 */ /* 0x000fe20000000f00 */
[----:B------:R-:W-:-:S07]  /*1670*/  IMAD.MOV.U32 R16, RZ, RZ, -0x1 ;  /* 0xffffffffff107424 */ /* 0x000fce00078e00ff */
[----:B01----:R-:W-:Y:S05]  /*1680*/  WARPSYNC.COLLECTIVE R16, `(.L_x_287) ;  /* 0x0000000010087348 */ /* 0x003fea0003c00000 */
[----:B------:R2:W3:Y:S02]  /*1690*/  SHFL.DOWN P1, R14, R27, R18, R19 ;  /* 0x080000121b0e7389 */ /* 0x0004e40000020013 */
[----:B0123--:R-:W-:Y:S05]  /*16a0*/  ENDCOLLECTIVE ;  /* 0x000000000000791b */ /* 0x00ffea0003800000 */
.L_x_287:
[----:B------:R-:W-:Y:S05]  /*16b0*/  BSYNC B1 ;  /* 0x0000000000017941 */ /* 0x000fea0003800000 */
.L_x_286:
[----:B------:R-:W-:Y:S01]  /*16c0*/  MOV R11, R14 ;  /* 0x0000000e000b7202 */ /* 0x000fe20000000f00 */
[----:B------:R-:W-:Y:S02]  /*16d0*/  HFMA2 R18, -RZ, RZ, 0, 4.76837158203125e-07 ;  /* 0x00000008ff127431 */ /* 0x000fe400000001ff */
[----:B------:R-:W-:Y:S01]  /*16e0*/  IMAD.MOV.U32 R19, RZ, RZ, 0x1f ;  /* 0x0000001fff137424 */ /* 0x000fe200078e00ff */
[----:B------:R-:W-:Y:S01]  /*16f0*/  MOV R16, 0xffffffff ;  /* 0xffffffff00107802 */ /* 0x000fe20000000f00 */
[----:B------:R-:W-:-:S05]  /*1700*/  FADD R11, R11, R26 ;  /* 0x0000001a0b0b7221 */ /* 0x000fca0000000000 */
[----:B------:R-:W-:-:S07]  /*1710*/  MOV R27, R11 ;  /* 0x0000000b001b7202 */ /* 0x000fce0000000f00 */
[----:B------:R-:W-:Y:S05]  /*1720*/  WARPSYNC.COLLECTIVE R16, `(.L_x_288) ;  /* 0x0000000010087348 */ /* 0x000fea0003c00000 */
[----:B------:R0:W1:Y:S02]  /*1730*/  SHFL.DOWN P1, R14, R27, R18, R19 ;  /* 0x080000121b0e7389 */ /* 0x0000640000020013 */
[----:B01----:R-:W-:Y:S05]  /*1740*/  ENDCOLLECTIVE ;  /* 0x000000000000791b */ /* 0x003fea0003800000 */
.L_x_288:
[----:B------:R-:W-:Y:S01]  /*1750*/  IMAD.MOV.U32 R18, RZ, RZ, 0x4 ;  /* 0x00000004ff127424 */ /* 0x000fe200078e00ff */
[----:B------:R-:W-:-:S05]  /*1760*/  MOV R10, R14 ;  /* 0x0000000e000a7202 */ /* 0x000fca0000000f00 */
[----:B------:R-:W-:-:S05]  /*1770*/  FADD R10, R11, R10 ;  /* 0x0000000a0b0a7221 */ /* 0x000fca0000000000 */
[----:B------:R-:W-:-:S07]  /*1780*/  MOV R27, R10 ;  /* 0x0000000a001b7202 */ /* 0x000fce0000000f00 */
[----:B------:R-:W-:Y:S05]  /*1790*/  WARPSYNC.COLLECTIVE R16, `(.L_x_289) ;  /* 0x0000000010087348 */ /* 0x000fea0003c00000 */
[----:B------:R0:W1:Y:S02]  /*17a0*/  SHFL.DOWN P1, R14, R27, R18, R19 ;  /* 0x080000121b0e7389 */ /* 0x0000640000020013 */
[----:B01----:R-:W-:Y:S05]  /*17b0*/  ENDCOLLECTIVE ;  /* 0x000000000000791b */ /* 0x003fea0003800000 */
.L_x_289:
[----:B------:R-:W-:Y:S01]  /*17c0*/  HFMA2 R18, -RZ, RZ, 0, 1.1920928955078125e-07 ;  /* 0x00000002ff127431 */ /* 0x000fe200000001ff */
[----:B------:R-:W-:-:S05]  /*17d0*/  MOV R13, R14 ;  /* 0x0000000e000d7202 */ /* 0x000fca0000000f00 */
[----:B------:R-:W-:-:S05]  /*17e0*/  FADD R13, R10, R13 ;  /* 0x0000000d0a0d7221 */ /* 0x000fca0000000000 */
[----:B------:R-:W-:-:S07]  /*17f0*/  MOV R27, R13 ;  /* 0x0000000d001b7202 */ /* 0x000fce0000000f00 */
[----:B------:R-:W-:Y:S05]  /*1800*/  WARPSYNC.COLLECTIVE R16, `(.L_x_290) ;  /* 0x0000000010087348 */ /* 0x000fea0003c00000 */
[----:B------:R0:W1:Y:S02]  /*1810*/  SHFL.DOWN P1, R14, R27, R18, R19 ;  /* 0x080000121b0e7389 */ /* 0x0000640000020013 */
[----:B01----:R-:W-:Y:S05]  /*1820*/  ENDCOLLECTIVE ;  /* 0x000000000000791b */ /* 0x003fea0003800000 */
.L_x_290:
[----:B------:R-:W-:Y:S02]  /*1830*/  HFMA2 R18, -RZ, RZ, 0, 5.9604644775390625e-08 ;  /* 0x00000001ff127431 */ /* 0x000fe400000001ff */
[----:B------:R-:W-:-:S04]  /*1840*/  IMAD.MOV.U32 R12, RZ, RZ, R14 ;  /* 0x000000ffff0c7224 */ /* 0x000fc800078e000e */
[----:B------:R-:W-:-:S05]  /*1850*/  FADD R12, R13, R12 ;  /* 0x0000000c0d0c7221 */ /* 0x000fca0000000000 */
[----:B------:R-:W-:-:S07]  /*1860*/  MOV R27, R12 ;  /* 0x0000000c001b7202 */ /* 0x000fce0000000f00 */
[----:B------:R-:W-:Y:S05]  /*1870*/  WARPSYNC.COLLECTIVE R16, `(.L_x_291) ;  /* 0x0000000010087348 */ /* 0x000fea0003c00000 */
[----:B------:R0:W1:Y:S02]  /*1880*/  SHFL.DOWN P1, R14, R27, R18, R19 ;  /* 0x080000121b0e7389 */ /* 0x0000640000020013 */
[----:B01----:R-:W-:Y:S05]  /*1890*/  ENDCOLLECTIVE ;  /* 0x000000000000791b */ /* 0x003fea0003800000 */
.L_x_291:
[----:B------:R-:W-:Y:S01]  /*18a0*/  MOV R15, R14 ;  /* 0x0000000e000f7202 */ /* 0x000fe20000000f00 */
[----:B------:R-:W-:Y:S06]  /*18b0*/  BRA `(.L_x_292) ;  /* 0xfffffff8009c7947 */ /* 0x000fec000383ffff */
.L_x_293:
        /* <DEDUP_REMOVED lines=12> */
.L_x_596:


//--------------------- .text._Z17ldg_decode_kerneliPK13__nv_bfloat16PK15LDGLayerWeightsS1_S1_S1_PS_S5_S5_PfS6_S6_S6_S6_S6_S6_S6_iiiif --------------------------
	.section	.text._Z17ldg_decode_kerneliPK13__nv_bfloat16PK15LDGLayerWeightsS1_S1_S1_PS_S5_S5_PfS6_S6_S6_S6_S6_S6_S6_iiiif,"ax",@progbits
	.align	128
        .global         _Z17ldg_decode_kerneliPK13__nv_bfloat16PK15LDGLayerWeightsS1_S1_S1_PS_S5_S5_PfS6_S6_S6_S6_S6_S6_S6_iiiif
        .type           _Z17ldg_decode_kerneliPK13__nv_bfloat16PK15LDGLayerWeightsS1_S1_S1_PS_S5_S5_PfS6_S6_S6_S6_S6_S6_S6_iiiif,@function
        .size           _Z17ldg_decode_kerneliPK13__nv_bfloat16PK15LDGLayerWeightsS1_S1_S1_PS_S5_S5_PfS6_S6_S6_S6_S6_S6_S6_iiiif,(.L_x_592 - _Z17ldg_decode_kerneliPK13__nv_bfloat16PK15LDGLayerWeightsS1_S1_S1_PS_S5_S5_PfS6_S6_S6_S6_S6_S6_S6_iiiif)
        .other          _Z17ldg_decode_kerneliPK13__nv_bfloat16PK15LDGLayerWeightsS1_S1_S1_PS_S5_S5_PfS6_S6_S6_S6_S6_S6_S6_iiiif,@"STO_CUDA_ENTRY STV_DEFAULT"
_Z17ldg_decode_kerneliPK13__nv_bfloat16PK15LDGLayerWeightsS1_S1_S1_PS_S5_S5_PfS6_S6_S6_S6_S6_S6_S6_iiiif:
.text._Z17ldg_decode_kerneliPK13__nv_bfloat16PK15LDGLayerWeightsS1_S1_S1_PS_S5_S5_PfS6_S6_S6_S6_S6_S6_S6_iiiif:
[----:B------:R-:W-:Y:S01]  /*0000*/  LDC R1, c[0x0][0x37c] ;  /* 0x0000df00ff017b82 */ /* 0x000fe20000000800 */
[----:B------:R-:W0:Y:S07]  /*0010*/  S2R R0, SR_CTAID.X ;  /* 0x0000000000007919 */ /* 0x000e2e0000002500 */
[----:B------:R-:W1:Y:S01]  /*0020*/  LDC R2, c[0x0][0x370] ;  /* 0x0000dc00ff027b82 */ /* 0x000e620000000800 */
[----:B------:R-:W-:-:S05]  /*0030*/  CS2R.32 R69, SR_CgaSize ;  /* 0x0000000000457805 */ /* 0x000fca0000008a00 */
[----:B------:R-:W-:-:S05]  /*0040*/  IMAD R69, R69, -0xa0, RZ ;  /* 0xffffff6045457824 */ /* 0x000fca00078e02ff */
[----:B------:R-:W-:-:S14]  /*0050*/  R2UR UR8, R69 ;  /* 0x00000000450872ca */ /* 0x000fdc00000e0000 */
[----:B------:R-:W2:Y:S01]  /*0060*/  LDCU UR8, c[0x0][UR8+0x258] ;  /* 0x00004b00080877ac */ /* 0x000ea20008000800 */
[----:B------:R-:W-:Y:S01]  /*0070*/  BSSY.RECONVERGENT B0, `(.L_x_294) ;  /* 0x0000061000007945 */ /* 0x000fe20003800200 */
[----:B------:R-:W0:Y:S01]  /*0080*/  S2R R3, SR_TID.X ;  /* 0x0000000000037919 */ /* 0x000e220000002100 */
[----:B------:R-:W-:-:S05]  /*0090*/  CS2R.32 R69, SR_CgaSize ;  /* 0x0000000000457805 */ /* 0x000fca0000008a00 */
[----:B------:R-:W-:-:S05]  /*00a0*/  IMAD R69, R69, -0xa0, RZ ;  /* 0xffffff6045457824 */ /* 0x000fca00078e02ff */
[----:B------:R-:W-:-:S14]  /*00b0*/  R2UR UR9, R69 ;  /* 0x00000000450972ca */ /* 0x000fdc00000e0000 */
[----:B------:R-:W3:Y:S01]  /*00c0*/  LDCU UR9, c[0x0][UR9+0x254] ;  /* 0x00004a80090977ac */ /* 0x000ee20008000800 */
[----:B------:R-:W4:Y:S01]  /*00d0*/  LDCU.64 UR6, c[0x0][0x358] ;  /* 0x00006b00ff0677ac */ /* 0x000f220008000a00 */
[----:B------:R-:W0:Y:S01]  /*00e0*/  LDCU.64 UR4, c[0x0][0x388] ;  /* 0x00007100ff0477ac */ /* 0x000e220008000a00 */
[----:B--2---:R-:W-:Y:S01]  /*00f0*/  IMAD.U32 R68, RZ, RZ, UR8 ;  /* 0x00000008ff447e24 */ /* 0x004fe2000f8e00ff */
[----:B---3--:R-:W-:Y:S02]  /*0100*/  MOV R69, UR9 ;  /* 0x0000000900457c02 */ /* 0x008fe40008000f00 */
[----:B0-----:R-:W-:-:S04]  /*0110*/  LEA R6, R0, R3, 0x9 ;  /* 0x0000000300067211 */ /* 0x001fc800078e48ff */
[----:B------:R-:W-:-:S13]  /*0120*/  ISETP.GT.U32.AND P0, PT, R6, 0x3ff, PT ;  /* 0x000003ff0600780c */ /* 0x000fda0003f04070 */
[----:B-1--4-:R-:W-:Y:S05]  /*0130*/  @P0 BRA `(.L_x_295) ;  /* 0x0000000400500947 */ /* 0x012fea0003800000 */
[----:B------:R-:W-:Y:S01]  /*0140*/  IMAD.SHL.U32 R10, R2, 0x200, RZ ;  /* 0x00000200020a7824 */ /* 0x000fe200078e00ff */
[----:B------:R-:W0:Y:S01]  /*0150*/  LDC R16, c[0x0][0x380] ;  /* 0x0000e000ff107b82 */ /* 0x000e220000000800 */
[----:B------:R-:W-:Y:S01]  /*0160*/  BSSY.RECONVERGENT B1, `(.L_x_296) ;  /* 0x000002f000017945 */ /* 0x000fe20003800200 */
[----:B------:R-:W-:Y:S01]  /*0170*/  MOV R21, R6 ;  /* 0x0000000600157202 */ /* 0x000fe20000000f00 */
[----:B------:R-:W1:Y:S01]  /*0180*/  I2F.U32.RP R11, R10 ;  /* 0x0000000a000b7306 */ /* 0x000e620000209000 */
[----:B------:R-:W-:Y:S01]  /*0190*/  IADD3 R7, PT, PT, R6, R10, RZ ;  /* 0x0000000a06077210 */ /* 0x000fe20007ffe0ff */
[----:B------:R-:W-:Y:S01]  /*01a0*/  IMAD.MOV R13, RZ, RZ, -R10 ;  /* 0x000000ffff0d7224 */ /* 0x000fe200078e0a0a */
[----:B------:R-:W-:Y:S02]  /*01b0*/  ISETP.NE.U32.AND P2, PT, R10, RZ, PT ;  /* 0x000000ff0a00720c */ /* 0x000fe40003f45070 */
[C---:B------:R-:W-:Y:S02]  /*01c0*/  ISETP.GE.U32.AND P0, PT, R7.reuse, 0x400, PT ;  /* 0x000004000700780c */ /* 0x040fe40003f06070 */
[----:B------:R-:W-:-:S02]  /*01d0*/  VIMNMX.U32 R8, PT, PT, R7, 0x400, !PT ;  /* 0x0000040007087848 */ /* 0x000fc40007fe0000 */
[----:B------:R-:W-:-:S04]  /*01e0*/  SEL R9, RZ, 0x1, P0 ;  /* 0x00000001ff097807 */ /* 0x000fc80000000000 */
[----:B------:R-:W-:Y:S01]  /*01f0*/  IADD3 R7, PT, PT, R8, -R7, -R9 ;  /* 0x8000000708077210 */ /* 0x000fe20007ffe809 */
[----:B-1----:R-:W1:Y:S01]  /*0200*/  MUFU.RCP R11, R11 ;  /* 0x0000000b000b7308 */ /* 0x002e620000001000 */
[----:B0-----:R-:W-:-:S05]  /*0210*/  IMAD.SHL.U32 R16, R16, 0x400, RZ ;  /* 0x0000040010107824 */ /* 0x001fca00078e00ff */
[----:B------:R-:W-:Y:S02]  /*0220*/  SHF.R.S32.HI R17, RZ, 0x1f, R16 ;  /* 0x0000001fff117819 */ /* 0x000fe40000011410 */
[----:B-1----:R-:W-:-:S04]  /*0230*/  IADD3 R4, PT, PT, R11, 0xffffffe, RZ ;  /* 0x0ffffffe0b047810 */ /* 0x002fc80007ffe0ff */
        /* <DEDUP_REMOVED lines=8> */
[----:B------:R-:W-:Y:S01]  /*02c0*/  @P0 IMAD.IADD R7, R7, 0x1, -R10 ;  /* 0x0000000107070824 */ /* 0x000fe200078e0a0a */
[----:B------:R-:W-:-:S04]  /*02d0*/  @P0 IADD3 R12, PT, PT, R12, 0x1, RZ ;  /* 0x000000010c0c0810 */ /* 0x000fc80007ffe0ff */
[----:B------:R-:W-:-:S13]  /*02e0*/  ISETP.GE.U32.AND P1, PT, R7, R10, PT ;  /* 0x0000000a0700720c */ /* 0x000fda0003f26070 */
[----:B------:R-:W-:Y:S01]  /*02f0*/  @P1 VIADD R12, R12, 0x1 ;  /* 0x000000010c0c1836 */ /* 0x000fe20000000000 */
[----:B------:R-:W-:-:S04]  /*0300*/  @!P2 LOP3.LUT R12, RZ, R10, RZ, 0x33, !PT ;  /* 0x0000000aff0ca212 */ /* 0x000fc800078e33ff */
[----:B------:R-:W-:-:S04]  /*0310*/  IADD3 R12, PT, PT, R9, R12, RZ ;  /* 0x0000000c090c7210 */ /* 0x000fc80007ffe0ff */
[C---:B------:R-:W-:Y:S02]  /*0320*/  LOP3.LUT R4, R12.reuse, 0x3, RZ, 0xc0, !PT ;  /* 0x000000030c047812 */ /* 0x040fe400078ec0ff */
[----:B------:R-:W-:Y:S02]  /*0330*/  ISETP.GE.U32.AND P1, PT, R12, 0x3, PT ;  /* 0x000000030c00780c */ /* 0x000fe40003f26070 */
[----:B------:R-:W-:-:S13]  /*0340*/  ISETP.NE.AND P0, PT, R4, 0x3, PT ;  /* 0x000000030400780c */ /* 0x000fda0003f05270 */
[----:B------:R-:W-:Y:S05]  /*0350*/  @!P0 BRA `(.L_x_297) ;  /* 0x00000000003c8947 */ /* 0x000fea0003800000 */
[----:B------:R-:W0:Y:S01]  /*0360*/  LDC.64 R8, c[0x0][0x3c0] ;  /* 0x0000f000ff087b82 */ /* 0x000e220000000a00 */
[----:B------:R-:W-:Y:S02]  /*0370*/  VIADD R12, R12, 0x1 ;  /* 0x000000010c0c7836 */ /* 0x000fe40000000000 */
[----:B------:R-:W-:-:S03]  /*0380*/  HFMA2 R11, -RZ, RZ, 0, 0 ;  /* 0x00000000ff0b7431 */ /* 0x000fc600000001ff */
[----:B------:R-:W-:-:S07]  /*0390*/  LOP3.LUT R12, R12, 0x3, RZ, 0xc0, !PT ;  /* 0x000000030c0c7812 */ /* 0x000fce00078ec0ff */
.L_x_298:
[----:B-1----:R-:W-:-:S05]  /*03a0*/  IADD3 R4, P0, PT, R21, R16, RZ ;  /* 0x0000001015047210 */ /* 0x002fca0007f1e0ff */
[----:B------:R-:W-:Y:S01]  /*03b0*/  IMAD.X R5, RZ, RZ, R17, P0 ;  /* 0x000000ffff057224 */ /* 0x000fe200000e0611 */
        /* <DEDUP_REMOVED lines=9> */
.L_x_297:
[----:B------:R-:W-:Y:S05]  /*0450*/  BSYNC.RECONVERGENT B1 ;  /* 0x0000000000017941 */ /* 0x000fea0003800200 */
.L_x_296:
[----:B------:R-:W-:Y:S05]  /*0460*/  @!P1 BRA `(.L_x_295) ;  /* 0x0000000000849947 */ /* 0x000fea0003800000 */
[----:B------:R-:W0:Y:S01]  /*0470*/  LDCU.64 UR10, c[0x0][0x388] ;  /* 0x00007100ff0a77ac */ /* 0x000e220008000a00 */
[C---:B-1----:R-:W-:Y:S02]  /*0480*/  IADD3 R7, PT, PT, R10.reuse, R21, RZ ;  /* 0x000000150a077210 */ /* 0x042fe40007ffe0ff */
[-C--:B------:R-:W-:Y:S02]  /*0490*/  IADD3 R4, P0, PT, R21, R16.reuse, RZ ;  /* 0x0000001015047210 */ /* 0x080fe40007f1e0ff */
[C---:B------:R-:W-:Y:S02]  /*04a0*/  IADD3 R9, PT, PT, R10.reuse, R7, RZ ;  /* 0x000000070a097210 */ /* 0x040fe40007ffe0ff */
[-C--:B------:R-:W-:Y:S01]  /*04b0*/  IADD3 R5, P1, PT, R7, R16.reuse, RZ ;  /* 0x0000001007057210 */ /* 0x080fe20007f3e0ff */
[----:B------:R-:W-:Y:S01]  /*04c0*/  IMAD.X R11, RZ, RZ, R17, P0 ;  /* 0x000000ffff0b7224 */ /* 0x000fe200000e0611 */
[----:B------:R-:W-:Y:S01]  /*04d0*/  IADD3 R6, P2, PT, R9, R16, RZ ;  /* 0x0000001009067210 */ /* 0x000fe20007f5e0ff */
[----:B------:R-:W-:Y:S01]  /*04e0*/  IMAD.IADD R23, R10, 0x1, R9 ;  /* 0x000000010a177824 */ /* 0x000fe200078e0209 */
[----:B------:R-:W-:-:S02]  /*04f0*/  IADD3.X R8, PT, PT, RZ, R17, RZ, P1, !PT ;  /* 0x00000011ff087210 */ /* 0x000fc40000ffe4ff */
        /* <DEDUP_REMOVED lines=24> */
.L_x_295:
[----:B------:R-:W-:Y:S05]  /*0680*/  BSYNC.RECONVERGENT B0 ;  /* 0x0000000000007941 */ /* 0x000fea0003800200 */
.L_x_294:
[----:B------:R-:W-:-:S04]  /*0690*/  UISETP.NE.U32.AND UP0, UPT, UR8, URZ, UPT ;  /* 0x000000ff0800728c */ /* 0x000fc8000bf05070 */
[----:B------:R-:W-:-:S09]  /*06a0*/  UISETP.NE.AND.EX UP0, UPT, UR9, URZ, UPT, UP0 ;  /* 0x000000ff0900728c */ /* 0x000fd2000bf05300 */
[----:B------:R-:W-:Y:S05]  /*06b0*/  BRA.U UP0, `(.L_x_299) ;  /* 0x0000000100047547 */ /* 0x000fea000b800000 */
[----:B------:R-:W-:Y:S05]  /*06c0*/  BPT.TRAP 0x1 ;  /* 0x000000040000795c */ /* 0x000fea0000300000 */
.L_x_299:
[----:B01----:R-:W0:Y:S01]  /*06d0*/  S2R R4, SR_TID.Y ;  /* 0x0000000000047919 */ /* 0x003e220000002200 */
[----:B------:R-:W-:Y:S01]  /*06e0*/  BSSY B0, `(.L_x_300) ;  /* 0x0000026000007945 */ /* 0x000fe20003800000 */
[----:B------:R-:W1:Y:S01]  /*06f0*/  S2R R5, SR_TID.Z ;  /* 0x0000000000057919 */ /* 0x000e620000002300 */
[----:B------:R-:W-:Y:S01]  /*0700*/  BAR.SYNC.DEFER_BLOCKING 0x0 ;  /* 0x0000000000007b1d */ /* 0x000fe20000010000 */
[----:B0-----:R-:W-:-:S05]  /*0710*/  IMAD.IADD R4, R3, 0x1, R4 ;  /* 0x0000000103047824 */ /* 0x001fca00078e0204 */
[----:B-1----:R-:W-:-:S13]  /*0720*/  LOP3.LUT P0, R4, R4, RZ, R5, 0xfa, !PT ;  /* 0x000000ff04047212 */ /* 0x002fda000780fa05 */
[----:B------:R-:W-:Y:S05]  /*0730*/  @P0 BRA `(.L_x_301) ;  /* 0x0000000000800947 */ /* 0x000fea0003800000 */
[----:B------:R-:W0:Y:S01]  /*0740*/  S2R R5, SR_CTAID.Y ;  /* 0x0000000000057919 */ /* 0x000e220000002600 */
[----:B------:R-:W1:Y:S01]  /*0750*/  LDCU UR4, c[0x0][0x374] ;  /* 0x00006e80ff0477ac */ /* 0x000e620008000800 */
[----:B------:R-:W2:Y:S01]  /*0760*/  LDC R6, c[0x0][0x378] ;  /* 0x0000de00ff067b82 */ /* 0x000ea20000000800 */
[----:B------:R-:W-:Y:S01]  /*0770*/  IADD3 R11, PT, PT, RZ, -R2, RZ ;  /* 0x80000002ff0b7210 */ /* 0x000fe20007ffe0ff */
[----:B------:R-:W3:Y:S01]  /*0780*/  S2R R7, SR_CTAID.Z ;  /* 0x0000000000077919 */ /* 0x000ee20000002700 */
[----:B------:R-:W-:Y:S02]  /*0790*/  VOTEU.ANY UR5, UPT, PT ;  /* 0x0000000000057886 */ /* 0x000fe400038e0100 */
[----:B------:R-:W4:Y:S01]  /*07a0*/  FLO.U32 R8, UR5 ;  /* 0x0000000500087d00 */ /* 0x000f2200080e0000 */
[----:B------:R-:W4:Y:S01]  /*07b0*/  S2R R9, SR_LANEID ;  /* 0x0000000000097919 */ /* 0x000f220000000000 */
[----:B-1----:R-:W-:Y:S01]  /*07c0*/  IMAD R11, R11, UR4, RZ ;  /* 0x000000040b0b7c24 */ /* 0x002fe2000f8e02ff */
[----:B------:R-:W-:-:S03]  /*07d0*/  UPOPC UR4, UR5 ;  /* 0x00000005000472bf */ /* 0x000fc60008000000 */
[----:B--2---:R-:W-:Y:S02]  /*07e0*/  IMAD R6, R6, R11, -0x7fffffff ;  /* 0x8000000106067424 */ /* 0x004fe400078e020b */
[----:B0-----:R-:W-:Y:S01]  /*07f0*/  IMAD.IADD R5, R0, 0x1, R5 ;  /* 0x0000000100057824 */ /* 0x001fe200078e0205 */
[----:B---3--:R-:W-:-:S04]  /*0800*/  IADD3 R10, PT, PT, -R7, RZ, RZ ;  /* 0x000000ff070a7210 */ /* 0x008fc80007ffe1ff */
[----:B------:R-:W-:Y:S02]  /*0810*/  ISETP.NE.AND P0, PT, R5, R10, PT ;  /* 0x0000000a0500720c */ /* 0x000fe40003f05270 */
[----:B----4-:R-:W-:Y:S02]  /*0820*/  ISETP.EQ.U32.AND P1, PT, R8, R9, PT ;  /* 0x000000090800720c */ /* 0x010fe40003f22070 */
[----:B------:R-:W-:-:S05]  /*0830*/  SEL R6, R6, 0x1, !P0 ;  /* 0x0000000106067807 */ /* 0x000fca0004000000 */
[----:B------:R-:W-:-:S06]  /*0840*/  IMAD R5, R6, UR4, RZ ;  /* 0x0000000406057c24 */ /* 0x000fcc000f8e02ff */
[----:B------:R-:W-:Y:S06]  /*0850*/  @P1 MEMBAR.ALL.GPU ;  /* 0x0000000000001992 */ /* 0x000fec000000a000 */
[----:B------:R-:W-:-:S00]  /*0860*/  @P1 ERRBAR ;  /* 0x00000000000019ab */ /* 0x000fc00000000000 */
[----:B------:R-:W-:Y:S06]  /*0870*/  @P1 CGAERRBAR ;  /* 0x00000000000015ab */ /* 0x000fec0000000000 */
[----:B------:R-:W2:Y:S01]  /*0880*/  @P1 ATOM.E.ADD.STRONG.GPU PT, R5, desc[UR6][R68.64+0x4], R5 ;  /* 0x800004054405198a */ /* 0x000ea200081ef106 */
[----:B------:R-:W0:Y:S02]  /*0890*/  S2R R9, SR_LTMASK ;  /* 0x0000000000097919 */ /* 0x000e240000003900 */
[----:B0-----:R-:W-:-:S06]  /*08a0*/  LOP3.LUT R9, R9, UR5, RZ, 0xc0, !PT ;  /* 0x0000000509097c12 */ /* 0x001fcc000f8ec0ff */
[----:B------:R-:W0:Y:S01]  /*08b0*/  POPC R9, R9 ;  /* 0x0000000900097309 */ /* 0x000e220000000000 */
[----:B--2---:R-:W0:Y:S02]  /*08c0*/  SHFL.IDX PT, R7, R5, R8, 0x1f ;  /* 0x00001f0805077589 */ /* 0x004e2400000e0000 */
[----:B0-----:R-:W-:-:S07]  /*08d0*/  IMAD R6, R6, R9, R7 ;  /* 0x0000000906067224 */ /* 0x001fce00078e0207 */
.L_x_302:
[----:B------:R-:W2:Y:S04]  /*08e0*/  LD.E.STRONG.GPU R5, desc[UR6][R68.64+0x4] ;  /* 0x0000040644057980 */ /* 0x000ea8000c10f900 */
[----:B--2---:R-:W-:Y:S01]  /*08f0*/  CCTL.IVALL ;  /* 0x00000000ff00798f */ /* 0x004fe20002000000 */
[----:B------:R-:W-:Y:S05]  /*0900*/  YIELD ;  /* 0x0000000000007946 */ /* 0x000fea0003800000 */
[----:B------:R-:W-:-:S04]  /*0910*/  LOP3.LUT R5, R5, R6, RZ, 0x3c, !PT ;  /* 0x0000000605057212 */ /* 0x000fc800078e3cff */
[----:B------:R-:W-:-:S13]  /*0920*/  ISETP.GT.AND P0, PT, R5, -0x1, PT ;  /* 0xffffffff0500780c */ /* 0x000fda0003f04270 */
[----:B------:R-:W-:Y:S05]  /*0930*/  @P0 BRA `(.L_x_302) ;  /* 0xfffffffc00e80947 */ /* 0x000fea000383ffff */
.L_x_301:
[----:B------:R-:W-:Y:S05]  /*0940*/  BSYNC B0 ;  /* 0x0000000000007941 */ /* 0x000fea0003800000 */
.L_x_300:
[----:B------:R-:W-:-:S03]  /*0950*/  UMOV UR4, 0xffffffff ;  /* 0xffffffff00047882 */ /* 0x000fc60000000000 */
[----:B------:R-:W-:Y:S05]  /*0960*/  BRA.DIV UR4, `(.L_x_303) ;  /* 0x0000008204e87947 */ /* 0x000fea000b800000 */
[----:B------:R-:W-:Y:S06]  /*0970*/  BAR.SYNC.DEFER_BLOCKING 0x0 ;  /* 0x0000000000007b1d */ /* 0x000fec0000010000 */
.L_x_438:
[----:B------:R-:W0:Y:S02]  /*0980*/  LDCU UR4, c[0x0][0x408] ;  /* 0x00008100ff0477ac */ /* 0x000e240008000800 */
[----:B0-----:R-:W-:-:S09]  /*0990*/  UISETP.GE.AND UP0, UPT, UR4, 0x1, UPT ;  /* 0x000000010400788c */ /* 0x001fd2000bf06270 */
[----:B------:R-:W-:Y:S05]  /*09a0*/  BRA.U !UP0, `(.L_x_304) ;  /* 0x0000007908dc7547 */ /* 0x000fea000b800000 */
[----:B------:R-:W0:Y:S01]  /*09b0*/  I2F.U32.RP R8, R2 ;  /* 0x0000000200087306 */ /* 0x000e220000209000 */
[----:B------:R-:W1:Y:S01]  /*09c0*/  S2R R14, SR_CgaCtaId ;  /* 0x00000000000e7919 */ /* 0x000e620000008800 */
[----:B------:R-:W2:Y:S01]  /*09d0*/  LDC R13, c[0x0][0x40c] ;  /* 0x00010300ff0d7b82 */ /* 0x000ea20000000800 */
[----:B------:R-:W3:Y:S01]  /*09e0*/  LDCU UR5, c[0x0][0x374] ;  /* 0x00006e80ff0577ac */ /* 0x000ee20008000800 */
[----:B------:R-:W-:Y:S02]  /*09f0*/  IADD3 R15, PT, PT, RZ, -R2, RZ ;  /* 0x80000002ff0f7210 */ /* 0x000fe40007ffe0ff */
[----:B------:R-:W-:Y:S01]  /*0a00*/  ISETP.NE.U32.AND P3, PT, R2, RZ, PT ;  /* 0x000000ff0200720c */ /* 0x000fe20003f65070 */
[----:B------:R-:W4:Y:S01]  /*0a10*/  LDCU.128 UR12, c[0x0][0x3a0] ;  /* 0x00007400ff0c77ac */ /* 0x000f220008000c00 */
[----:B------:R-:W-:Y:S02]  /*0a20*/  LOP3.LUT R27, R27, 0xfffffbff, RZ, 0xc0, !PT ;  /* 0xfffffbff1b1b7812 */ /* 0x000fe400078ec0ff */
[----:B------:R-:W5:Y:S01]  /*0a30*/  LDC R25, c[0x0][0x378] ;  /* 0x0000de00ff197b82 */ /* 0x000f620000000800 */
[----:B0-----:R-:W0:Y:S07]  /*0a40*/  MUFU.RCP R8, R8 ;  /* 0x0000000800087308 */ /* 0x001e2e0000001000 */
[----:B------:R-:W4:Y:S08]  /*0a50*/  LDC R19, c[0x0][0x414] ;  /* 0x00010500ff137b82 */ /* 0x000f300000000800 */
[----:B------:R-:W4:Y:S01]  /*0a60*/  LDC.64 R66, c[0x0][0x3e0] ;  /* 0x0000f800ff427b82 */ /* 0x000f220000000a00 */
[----:B0-----:R-:W-:-:S07]  /*0a70*/  VIADD R6, R8, 0xffffffe ;  /* 0x0ffffffe08067836 */ /* 0x001fce0000000000 */
[----:B------:R-:W0:Y:S01]  /*0a80*/  S2UR UR4, SR_CTAID.Z ;  /* 0x00000000000479c3 */ /* 0x000e220000002700 */
[----:B------:R3:W1:Y:S07]  /*0a90*/  F2I.FTZ.U32.TRUNC.NTZ R7, R6 ;  /* 0x0000000600077305 */ /* 0x00066e000021f000 */
[----:B------:R-:W2:Y:S01]  /*0aa0*/  S2UR UR10, SR_CTAID.Y ;  /* 0x00000000000a79c3 */ /* 0x000ea20000002600 */
[----:B---3--:R-:W-:-:S07]  /*0ab0*/  IMAD.MOV.U32 R6, RZ, RZ, RZ ;  /* 0x000000ffff067224 */ /* 0x008fce00078e00ff */
[----:B------:R-:W3:Y:S01]  /*0ac0*/  LDC.64 R56, c[0x0][0x3e8] ;  /* 0x0000fa00ff387b82 */ /* 0x000ee20000000a00 */
[----:B-1----:R-:W-:-:S05]  /*0ad0*/  IADD3 R5, PT, PT, RZ, -R7, RZ ;  /* 0x80000007ff057210 */ /* 0x002fca0007ffe0ff */
[----:B------:R-:W-:Y:S02]  /*0ae0*/  IMAD R5, R5, R2, RZ ;  /* 0x0000000205057224 */ /* 0x000fe400078e02ff */
[----:B------:R-:W1:Y:S01]  /*0af0*/  LDC.64 R64, c[0x0][0x3d8] ;  /* 0x0000f600ff407b82 */ /* 0x000e620000000a00 */
[----:B0-----:R-:W-:Y:S01]  /*0b00*/  UIADD3 UR4, UPT, UPT, -UR4, URZ, URZ ;  /* 0x000000ff04047290 */ /* 0x001fe2000fffe1ff */
[----:B------:R-:W-:Y:S01]  /*0b10*/  IMAD.HI.U32 R10, R7, R5, R6 ;  /* 0x00000005070a7227 */ /* 0x000fe200078e0006 */
[----:B------:R-:W-:-:S03]  /*0b20*/  IADD3 R5, PT, PT, R2, 0x3ff, RZ ;  /* 0x000003ff02057810 */ /* 0x000fc60007ffe0ff */
[----:B------:R-:W-:Y:S02]  /*0b30*/  VIADD R7, R2, 0xbff ;  /* 0x00000bff02077836 */ /* 0x000fe40000000000 */
[----:B------:R-:W-:Y:S01]  /*0b40*/  IMAD.HI.U32 R12, R10, R5, RZ ;  /* 0x000000050a0c7227 */ /* 0x000fe200078e00ff */
[----:B------:R-:W0:Y:S01]  /*0b50*/  LDC.64 R52, c[0x0][0x3c0] ;  /* 0x0000f000ff347b82 */ /* 0x000e220000000a00 */
[----:B--2---:R-:W-:Y:S02]  /*0b60*/  IADD3 R17, PT, PT, R0, UR10, RZ ;  /* 0x0000000a00117c10 */ /* 0x004fe4000fffe0ff */
[----:B------:R-:W-:Y:S01]  /*0b70*/  IMAD.HI.U32 R26, R10, R7, RZ ;  /* 0x000000070a1a7227 */ /* 0x000fe200078e00ff */
[----:B------:R-:W-:Y:S02]  /*0b80*/  IADD3 R8, PT, PT, -R12, RZ, RZ ;  /* 0x000000ff0c087210 */ /* 0x000fe40007ffe1ff */
[----:B------:R-:W-:Y:S01]  /*0b90*/  ISETP.NE.AND P2, PT, R17, UR4, PT ;  /* 0x0000000411007c0c */ /* 0x000fe2000bf45270 */
[----:B------:R-:W-:Y:S01]  /*0ba0*/  IMAD.MOV R6, RZ, RZ, -R26 ;  /* 0x000000ffff067224 */ /* 0x000fe200078e0a1a */
[----:B------:R-:W-:Y:S01]  /*0bb0*/  SHF.L.U32 R17, R3, 0x2, RZ ;  /* 0x0000000203117819 */ /* 0x000fe200000006ff */
[----:B------:R-:W-:-:S02]  /*0bc0*/  IMAD R5, R2, R8, R5 ;  /* 0x0000000802057224 */ /* 0x000fc400078e0205 */
[----:B------:R-:W-:-:S03]  /*0bd0*/  IMAD R7, R2, R6, R7 ;  /* 0x0000000602077224 */ /* 0x000fc600078e0207 */
[-C--:B------:R-:W-:Y:S02]  /*0be0*/  ISETP.GE.U32.AND P0, PT, R5, R2.reuse, PT ;  /* 0x000000020500720c */ /* 0x080fe40003f06070 */
[----:B------:R-:W-:Y:S01]  /*0bf0*/  ISETP.GE.U32.AND P4, PT, R7, R2, PT ;  /* 0x000000020700720c */ /* 0x000fe20003f86070 */
[----:B0-----:R-:W-:-:S10]  /*0c00*/  IMAD.WIDE.U32 R52, R3, 0x2, R52 ;  /* 0x0000000203347825 */ /* 0x001fd400078e0034 */
[-C--:B------:R-:W-:Y:S01]  /*0c10*/  @P0 IADD3 R5, PT, PT, R5, -R2.reuse, RZ ;  /* 0x8000000205050210 */ /* 0x080fe20007ffe0ff */
[----:B------:R-:W-:Y:S01]  /*0c20*/  @P0 VIADD R12, R12, 0x1 ;  /* 0x000000010c0c0836 */ /* 0x000fe20000000000 */
[----:B------:R-:W-:Y:S01]  /*0c30*/  @P4 IADD3 R26, PT, PT, R26, 0x1, RZ ;  /* 0x000000011a1a4810 */ /* 0x000fe20007ffe0ff */
[----:B------:R-:W-:Y:S01]  /*0c40*/  @P4 IMAD.IADD R7, R7, 0x1, -R2 ;  /* 0x0000000107074824 */ /* 0x000fe200078e0a02 */
[-C--:B------:R-:W-:Y:S02]  /*0c50*/  ISETP.GE.U32.AND P1, PT, R5, R2.reuse, PT ;  /* 0x000000020500720c */ /* 0x080fe40003f26070 */
[----:B------:R-:W-:Y:S02]  /*0c60*/  MOV R5, 0x400 ;  /* 0x0000040000057802 */ /* 0x000fe40000000f00 */
[----:B------:R-:W-:Y:S02]  /*0c70*/  ISETP.GE.U32.AND P5, PT, R7, R2, PT ;  /* 0x000000020700720c */ /* 0x000fe40003fa6070 */
[C---:B------:R-:W-:Y:S01]  /*0c80*/  IADD3 R9, PT, PT, R5.reuse, 0x1100, RZ ;  /* 0x0000110005097810 */ /* 0x040fe20007ffe0ff */
[C---:B------:R-:W-:Y:S01]  /*0c90*/  VIADD R8, R5.reuse, 0x10c0 ;  /* 0x000010c005087836 */ /* 0x040fe20000000000 */
[C---:B------:R-:W-:Y:S01]  /*0ca0*/  IADD3 R7, PT, PT, R5.reuse, 0x1080, RZ ;  /* 0x0000108005077810 */ /* 0x040fe20007ffe0ff */
[C---:B------:R-:W-:Y:S01]  /*0cb0*/  VIADD R6, R5.reuse, 0x1040 ;  /* 0x0000104005067836 */ /* 0x040fe20000000000 */
[C---:B------:R-:W-:Y:S01]  /*0cc0*/  IADD3 R11, PT, PT, R5.reuse, 0x40, RZ ;  /* 0x00000040050b7810 */ /* 0x040fe20007ffe0ff */
[C---:B------:R-:W-:Y:S01]  /*0cd0*/  VIADD R10, R5.reuse, 0x6100 ;  /* 0x00006100050a7836 */ /* 0x040fe20000000000 */
[----:B------:R-:W-:Y:S01]  /*0ce0*/  LEA R20, R14, R8, 0x18 ;  /* 0x000000080e147211 */ /* 0x000fe200078ec0ff */
[----:B------:R-:W-:Y:S01]  /*0cf0*/  VIADD R5, R5, 0x5100 ;  /* 0x0000510005057836 */ /* 0x000fe20000000000 */
[----:B------:R-:W-:Y:S01]  /*0d00*/  SHF.L.U32 R8, R13, 0x7, RZ ;  /* 0x000000070d087819 */ /* 0x000fe200000006ff */
[----:B------:R-:W-:Y:S01]  /*0d10*/  @P1 VIADD R12, R12, 0x1 ;  /* 0x000000010c0c1836 */ /* 0x000fe20000000000 */
[----:B------:R-:W-:Y:S01]  /*0d20*/  LEA R22, R14, R6, 0x18 ;  /* 0x000000060e167211 */ /* 0x000fe200078ec0ff */
[----:B------:R-:W-:Y:S01]  /*0d30*/  IMAD R6, R15, UR5, RZ ;  /* 0x000000050f067c24 */ /* 0x000fe2000f8e02ff */
[----:B------:R-:W-:-:S02]  /*0d40*/  LOP3.LUT R15, R8, 0x1f, R3, 0xf8, !PT ;  /* 0x0000001f080f7812 */ /* 0x000fc400078ef803 */
[C---:B------:R-:W-:Y:S01]  /*0d50*/  LEA R24, R14.reuse, R9, 0x18 ;  /* 0x000000090e187211 */ /* 0x040fe200078ec0ff */
[----:B-----5:R-:W-:Y:S01]  /*0d60*/  IMAD R25, R25, R6, -0x7fffffff ;  /* 0x8000000119197424 */ /* 0x020fe200078e0206 */
[C---:B------:R-:W-:Y:S01]  /*0d70*/  LEA R28, R14.reuse, R10, 0x18 ;  /* 0x0000000a0e1c7211 */ /* 0x040fe200078ec0ff */
[----:B------:R-:W-:Y:S01]  /*0d80*/  IMAD.SHL.U32 R58, R15, 0x2, RZ ;  /* 0x000000020f3a7824 */ /* 0x000fe200078e00ff */
[----:B------:R-:W-:Y:S01]  /*0d90*/  LOP3.LUT R9, RZ, R2, RZ, 0x33, !PT ;  /* 0x00000002ff097212 */ /* 0x000fe200078e33ff */
[----:B----4-:R-:W-:Y:S01]  /*0da0*/  IMAD.SHL.U32 R6, R19, 0x80, RZ ;  /* 0x0000008013067824 */ /* 0x010fe200078e00ff */
[C---:B------:R-:W-:Y:S02]  /*0db0*/  LEA R18, R14.reuse, R7, 0x18 ;  /* 0x000000070e127211 */ /* 0x040fe400078ec0ff */
[----:B------:R-:W-:Y:S02]  /*0dc0*/  LEA R16, R14, R11, 0x18 ;  /* 0x0000000b0e107211 */ /* 0x000fe400078ec0ff */
[----:B------:R-:W-:-:S02]  /*0dd0*/  SHF.R.S32.HI R10, RZ, 0x1f, R8 ;  /* 0x0000001fff0a7819 */ /* 0x000fc40000011408 */
[----:B------:R-:W-:Y:S02]  /*0de0*/  LEA R14, R14, R5, 0x18 ;  /* 0x000000050e0e7211 */ /* 0x000fe400078ec0ff */
[----:B------:R-:W-:Y:S02]  /*0df0*/  SHF.R.U32.HI R5, RZ, 0x5, R3 ;  /* 0x00000005ff057819 */ /* 0x000fe40000011603 */
[----:B------:R-:W-:Y:S02]  /*0e00*/  SEL R7, R9, R12, !P3 ;  /* 0x0000000c09077207 */ /* 0x000fe40005800000 */
[----:B------:R-:W-:Y:S01]  /*0e10*/  SHF.L.U64.HI R12, R15, 0x1, R10 ;  /* 0x000000010f0c7819 */ /* 0x000fe2000001020a */
[C---:B------:R-:W-:Y:S01]  /*0e20*/  IMAD R13, R5.reuse, R6, RZ ;  /* 0x00000006050d7224 */ /* 0x040fe200078e02ff */
[----:B------:R-:W-:Y:S01]  /*0e30*/  IADD3 R60, P1, PT, R58, UR12, RZ ;  /* 0x0000000c3a3c7c10 */ /* 0x000fe2000ff3e0ff */
[C---:B------:R-:W-:Y:S01]  /*0e40*/  IMAD R21, R5.reuse, 0x4, R22 ;  /* 0x0000000405157824 */ /* 0x040fe200078e0216 */
[C---:B------:R-:W-:Y:S01]  /*0e50*/  SHF.L.U32 R11, R5.reuse, 0x7, RZ ;  /* 0x00000007050b7819 */ /* 0x040fe200000006ff */
[----:B------:R-:W-:Y:S01]  /*0e60*/  IMAD R18, R5, 0x4, R18 ;  /* 0x0000000405127824 */ /* 0x000fe200078e0212 */
[----:B------:R-:W-:-:S02]  /*0e70*/  IADD3.X R61, PT, PT, R12, UR13, RZ, P1, !PT ;  /* 0x0000000d0c3d7c10 */ /* 0x000fc40008ffe4ff */
[----:B------:R-:W-:Y:S01]  /*0e80*/  ISETP.GE.U32.AND P1, PT, R3, 0x100, PT ;  /* 0x000001000300780c */ /* 0x000fe20003f26070 */
[----:B------:R-:W-:Y:S01]  /*0e90*/  IMAD.WIDE.U32 R66, R11, 0x4, R66 ;  /* 0x000000040b427825 */ /* 0x000fe200078e0042 */
[----:B------:R-:W-:Y:S02]  /*0ea0*/  IADD3 R8, P0, PT, R8, R13, RZ ;  /* 0x0000000d08087210 */ /* 0x000fe40007f1e0ff */
[----:B------:R-:W-:Y:S02]  /*0eb0*/  ISETP.EQ.AND P1, PT, R0, RZ, !P1 ;  /* 0x000000ff0000720c */ /* 0x000fe40004f22270 */
[----:B------:R-:W-:Y:S02]  /*0ec0*/  LEA.HI.X.SX32 R10, R13, R10, 0x1, P0 ;  /* 0x0000000a0d0a7211 */ /* 0x000fe400000f0eff */
[----:B------:R-:W-:Y:S01]  /*0ed0*/  LOP3.LUT R15, R11, 0x1f, R3, 0xf8, !PT ;  /* 0x0000001f0b0f7812 */ /* 0x000fe200078ef803 */
[C---:B------:R-:W-:Y:S01]  /*0ee0*/  IMAD.SHL.U32 R11, R3.reuse, 0x10, RZ ;  /* 0x00000010030b7824 */ /* 0x040fe200078e00ff */
[----:B------:R-:W-:-:S02]  /*0ef0*/  ISETP.GE.U32.AND P0, PT, R3, 0x20, PT ;  /* 0x000000200300780c */ /* 0x000fc40003f06070 */
[----:B------:R-:W-:Y:S01]  /*0f00*/  @P5 IADD3 R26, PT, PT, R26, 0x1, RZ ;  /* 0x000000011a1a5810 */ /* 0x000fe20007ffe0ff */
[----:B---3--:R-:W-:Y:S01]  /*0f10*/  IMAD.WIDE.U32 R56, R15, 0x4, R56 ;  /* 0x000000040f387825 */ /* 0x008fe200078e0038 */
[C---:B------:R-:W-:Y:S02]  /*0f20*/  ISETP.LT.U32.AND P0, PT, R0.reuse, 0x10, !P0 ;  /* 0x000000100000780c */ /* 0x040fe40004701070 */
[----:B------:R-:W-:Y:S01]  /*0f30*/  LOP3.LUT R15, R11, 0x1f0, RZ, 0xc0, !PT ;  /* 0x000001f00b0f7812 */ /* 0x000fe200078ec0ff */
[----:B------:R-:W-:Y:S01]  /*0f40*/  IMAD.SHL.U32 R11, R0, 0x80, RZ ;  /* 0x00000080000b7824 */ /* 0x000fe200078e00ff */
[----:B------:R-:W-:Y:S02]  /*0f50*/  @P1 LOP3.LUT R27, R27, 0x400, RZ, 0xfc, !PT ;  /* 0x000004001b1b1812 */ /* 0x000fe400078efcff */
[----:B------:R-:W-:Y:S01]  /*0f60*/  SEL R9, R9, R26, !P3 ;  /* 0x0000001a09097207 */ /* 0x000fe20005800000 */
[C---:B------:R-:W-:Y:S01]  /*0f70*/  IMAD.IADD R14, R15.reuse, 0x1, R14 ;  /* 0x000000010f0e7824 */ /* 0x040fe200078e020e */
[----:B------:R-:W-:Y:S01]  /*0f80*/  IADD3 R15, PT, PT, R15, R16, RZ ;  /* 0x000000100f0f7210 */ /* 0x000fe20007ffe0ff */
[----:B------:R-:W-:Y:S01]  /*0f90*/  IMAD.IADD R16, R17, 0x1, R16 ;  /* 0x0000000111107824 */ /* 0x000fe200078e0210 */
[----:B------:R-:W-:Y:S01]  /*0fa0*/  LOP3.LUT R27, R27, 0xfffffdff, RZ, 0xc0, !PT ;  /* 0xfffffdff1b1b7812 */ /* 0x000fe200078ec0ff */
[----:B-1----:R-:W-:Y:S01]  /*0fb0*/  IMAD.WIDE.U32 R64, R11, 0x4, R64 ;  /* 0x000000040b407825 */ /* 0x002fe200078e0040 */
[----:B------:R-:W-:-:S02]  /*0fc0*/  LOP3.LUT R17, R17, 0x7c, RZ, 0xc0, !PT ;  /* 0x0000007c11117812 */ /* 0x000fc400078ec0ff */
[----:B------:R-:W-:Y:S02]  /*0fd0*/  IADD3 R58, P3, PT, R58, UR14, RZ ;  /* 0x0000000e3a3a7c10 */ /* 0x000fe4000ff7e0ff */
[----:B------:R-:W-:Y:S02]  /*0fe0*/  @P0 LOP3.LUT R27, R27, 0x200, RZ, 0xfc, !PT ;  /* 0x000002001b1b0812 */ /* 0x000fe400078efcff */
[C---:B------:R-:W-:Y:S02]  /*0ff0*/  IADD3 R62, P0, PT, R17.reuse, R66, RZ ;  /* 0x00000042113e7210 */ /* 0x040fe40007f1e0ff */
[----:B------:R-:W-:Y:S02]  /*1000*/  IADD3 R54, P1, PT, R17, R64, RZ ;  /* 0x0000004011367210 */ /* 0x000fe40007f3e0ff */
[----:B------:R-:W-:Y:S01]  /*1010*/  LEA R26, R5, R24, 0x9 ;  /* 0x00000018051a7211 */ /* 0x000fe200078e48ff */
[----:B------:R-:W-:Y:S01]  /*1020*/  IMAD.IADD R24, R17, 0x1, R28 ;  /* 0x0000000111187824 */ /* 0x000fe200078e021c */
[----:B------:R-:W-:Y:S01]  /*1030*/  IADD3.X R59, PT, PT, R12, UR15, RZ, P3, !PT ;  /* 0x0000000f0c3b7c10 */ /* 0x000fe20009ffe4ff */
[----:B------:R-:W-:Y:S01]  /*1040*/  HFMA2 R12, -RZ, RZ, 0, 0 ;  /* 0x00000000ff0c7431 */ /* 0x000fe200000001ff */
[----:B------:R-:W-:Y:S01]  /*1050*/  LOP3.LUT R13, R3, 0x1f, RZ, 0xc0, !PT ;  /* 0x0000001f030d7812 */ /* 0x000fe200078ec0ff */
[----:B------:R-:W-:Y:S01]  /*1060*/  IMAD.X R63, RZ, RZ, R67, P0 ;  /* 0x000000ffff3f7224 */ /* 0x000fe200000e0643 */
[----:B------:R-:W-:-:S02]  /*1070*/  SHF.L.U32 R19, R19, 0xa, RZ ;  /* 0x0000000a13137819 */ /* 0x000fc400000006ff */
[C---:B------:R-:W-:Y:S02]  /*1080*/  LEA R20, R5.reuse, R20, 0x2 ;  /* 0x0000001405147211 */ /* 0x040fe400078e10ff */
[----:B------:R-:W-:Y:S02]  /*1090*/  IADD3 R22, PT, PT, R22, R17, RZ ;  /* 0x0000001116167210 */ /* 0x000fe40007ffe0ff */
[----:B------:R-:W-:Y:S02]  /*10a0*/  LEA R23, R5, R28, 0x2 ;  /* 0x0000001c05177211 */ /* 0x000fe400078e10ff */
[----:B------:R-:W-:Y:S02]  /*10b0*/  IADD3.X R55, PT, PT, RZ, R65, RZ, P1, !PT ;  /* 0x00000041ff377210 */ /* 0x000fe40000ffe4ff */
[----:B------:R-:W-:Y:S02]  /*10c0*/  SEL R25, R25, 0x1, !P2 ;  /* 0x0000000119197807 */ /* 0x000fe40005000000 */
[----:B------:R-:W-:-:S07]  /*10d0*/  IADD3 R26, PT, PT, R17, R26, RZ ;  /* 0x0000001a111a7210 */ /* 0x000fce0007ffe0ff */
.L_x_429:
[----:B0-----:R-:W0:Y:S02]  /*10e0*/  LDC.64 R84, c[0x0][0x390] ;  /* 0x0000e400ff547b82 */ /* 0x001e240000000a00 */
[----:B0-----:R-:W-:-:S05]  /*10f0*/  IMAD.WIDE.U32 R84, R12, 0x58, R84 ;  /* 0x000000580c547825 */ /* 0x001fca00078e0054 */
[----:B--2---:R0:W5:Y:S04]  /*1100*/  LDG.E.64.CONSTANT R28, desc[UR6][R84.64] ;  /* 0x00000006541c7981 */ /* 0x004168000c1e9b00 */
[----:B------:R0:W5:Y:S04]  /*1110*/  LDG.E.64.CONSTANT R74, desc[UR6][R84.64+0x8] ;  /* 0x00000806544a7981 */ /* 0x000168000c1e9b00 */
[----:B------:R0:W5:Y:S04]  /*1120*/  LDG.E.64.CONSTANT R72, desc[UR6][R84.64+0x10] ;  /* 0x0000100654487981 */ /* 0x000168000c1e9b00 */
[----:B------:R0:W5:Y:S01]  /*1130*/  LDG.E.64.CONSTANT R70, desc[UR6][R84.64+0x18] ;  /* 0x0000180654467981 */ /* 0x000162000c1e9b00 */
[----:B------:R-:W-:Y:S01]  /*1140*/  IMAD R98, R19, R12, RZ ;  /* 0x0000000c13627224 */ /* 0x000fe200078e02ff */
[----:B------:R-:W-:Y:S05]  /*1150*/  YIELD ;  /* 0x0000000000007946 */ /* 0x000fea0003800000 */
[----:B------:R-:W-:Y:S01]  /*1160*/  BSSY.RECONVERGENT B0, `(.L_x_305) ;  /* 0x0000014000007945 */ /* 0x000fe20003800200 */
[----:B---34-:R-:W-:Y:S01]  /*1170*/  MOV R32, RZ ;  /* 0x000000ff00207202 */ /* 0x018fe20000000f00 */
[----:B------:R-:W-:Y:S01]  /*1180*/  IMAD.MOV.U32 R37, RZ, RZ, R53 ;  /* 0x000000ffff257224 */ /* 0x000fe200078e0035 */
[----:B------:R-:W-:-:S02]  /*1190*/  MOV R36, R52 ;  /* 0x0000003400247202 */ /* 0x000fc40000000f00 */
[----:B------:R-:W-:Y:S02]  /*11a0*/  MOV R33, R16 ;  /* 0x0000001000217202 */ /* 0x000fe40000000f00 */
[----:B------:R-:W-:Y:S02]  /*11b0*/  MOV R34, R3 ;  /* 0x0000000300227202 */ /* 0x000fe40000000f00 */
[----:B01----:R-:W-:-:S07]  /*11c0*/  SHF.R.S32.HI R99, RZ, 0x1f, R98 ;  /* 0x0000001fff637819 */ /* 0x003fce0000011462 */
.L_x_306:
[----:B------:R-:W-:Y:S01]  /*11d0*/  IMAD.MOV.U32 R30, RZ, RZ, R36 ;  /* 0x000000ffff1e7224 */ /* 0x000fe200078e0024 */
[----:B------:R-:W-:-:S05]  /*11e0*/  MOV R31, R37 ;  /* 0x00000025001f7202 */ /* 0x000fca0000000f00 */
[----:B------:R-:W2:Y:S01]  /*11f0*/  LDG.E.U16.CONSTANT R30, desc[UR6][R30.64] ;  /* 0x000000061e1e7981 */ /* 0x000ea2000c1e9500 */
[C---:B------:R-:W-:Y:S01]  /*1200*/  ISETP.GE.U32.AND P0, PT, R34.reuse, 0x200, PT ;  /* 0x000002002200780c */ /* 0x040fe20003f06070 */
[----:B------:R-:W-:Y:S01]  /*1210*/  VIADD R34, R34, 0x200 ;  /* 0x0000020022227836 */ /* 0x000fe20000000000 */
[----:B------:R-:W-:-:S04]  /*1220*/  IADD3 R36, P1, PT, R36, 0x400, RZ ;  /* 0x0000040024247810 */ /* 0x000fc80007f3e0ff */
[----:B------:R-:W-:Y:S02]  /*1230*/  IADD3.X R37, PT, PT, RZ, R37, RZ, P1, !PT ;  /* 0x00000025ff257210 */ /* 0x000fe40000ffe4ff */
[----:B--2---:R-:W-:-:S05]  /*1240*/  SHF.L.U32 R35, R30, 0x10, RZ ;  /* 0x000000101e237819 */ /* 0x004fca00000006ff */
[----:B------:R-:W-:Y:S01]  /*1250*/  FFMA R38, R35, R35, R32 ;  /* 0x0000002323267223 */ /* 0x000fe20000000020 */
[----:B------:R0:W-:Y:S03]  /*1260*/  STS [R33], R35 ;  /* 0x0000002321007388 */ /* 0x0001e60000000800 */
[----:B------:R-:W-:Y:S01]  /*1270*/  IMAD.MOV.U32 R32, RZ, RZ, R38 ;  /* 0x000000ffff207224 */ /* 0x000fe200078e0026 */
[----:B0-----:R-:W-:Y:S01]  /*1280*/  IADD3 R33, PT, PT, R33, 0x800, RZ ;  /* 0x0000080021217810 */ /* 0x001fe20007ffe0ff */
[----:B------:R-:W-:Y:S06]  /*1290*/  @!P0 BRA `(.L_x_306) ;  /* 0xfffffffc00cc8947 */ /* 0x000fec000383ffff */
[----:B------:R-:W-:Y:S05]  /*12a0*/  BSYNC.RECONVERGENT B0 ;  /* 0x0000000000007941 */ /* 0x000fea0003800200 */
.L_x_305:
[----:B------:R-:W-:Y:S02]  /*12b0*/  ISETP.NE.AND P0, PT, R0, RZ, PT ;  /* 0x000000ff0000720c */ /* 0x000fe40003f05270 */
[----:B------:R-:W-:-:S11]  /*12c0*/  ISETP.NE.AND P1, PT, R13, RZ, PT ;  /* 0x000000ff0d00720c */ /* 0x000fd60003f25270 */
[----:B------:R-:W-:Y:S05]  /*12d0*/  @P0 BRA `(.L_x_307) ;  /* 0x00000000003c0947 */ /* 0x000fea0003800000 */
[----:B------:R-:W0:Y:S01]  /*12e0*/  S2R R31, SR_CgaCtaId ;  /* 0x00000000001f7919 */ /* 0x000e220000008800 */
[----:B------:R-:W1:Y:S01]  /*12f0*/  LDC.64 R32, c[0x0][0x3d0] ;  /* 0x0000f400ff207b82 */ /* 0x000e620000000a00 */
[----:B------:R-:W-:Y:S01]  /*1300*/  MOV R30, 0x400 ;  /* 0x00000400001e7802 */ /* 0x000fe20000000f00 */
[----:B------:R-:W-:Y:S01]  /*1310*/  BSSY.RECONVERGENT B0, `(.L_x_307) ;  /* 0x000000b000007945 */ /* 0x000fe20003800200 */
[----:B------:R-:W-:Y:S02]  /*1320*/  MOV R35, R3 ;  /* 0x0000000300237202 */ /* 0x000fe40000000f00 */
[----:B------:R-:W-:-:S04]  /*1330*/  IADD3 R30, PT, PT, R30, 0x40, RZ ;  /* 0x000000401e1e7810 */ /* 0x000fc80007ffe0ff */
[----:B0-----:R-:W-:-:S07]  /*1340*/  LEA R36, R31, R30, 0x18 ;  /* 0x0000001e1f247211 */ /* 0x001fce00078ec0ff */
.L_x_308:
[C---:B------:R-:W-:Y:S01]  /*1350*/  IMAD R34, R35.reuse, 0x4, R36 ;  /* 0x0000000423227824 */ /* 0x040fe200078e0224 */
[C---:B------:R-:W-:Y:S01]  /*1360*/  ISETP.GE.U32.AND P0, PT, R35.reuse, 0x200, PT ;  /* 0x000002002300780c */ /* 0x040fe20003f06070 */
[C---:B01----:R-:W-:Y:S01]  /*1370*/  IMAD.WIDE.U32 R30, R35.reuse, 0x4, R32 ;  /* 0x00000004231e7825 */ /* 0x043fe200078e0020 */
[----:B------:R-:W-:Y:S02]  /*1380*/  IADD3 R35, PT, PT, R35, 0x200, RZ ;  /* 0x0000020023237810 */ /* 0x000fe40007ffe0ff */
[----:B------:R-:W0:Y:S04]  /*1390*/  LDS R37, [R34] ;  /* 0x0000000022257984 */ /* 0x000e280000000800 */
[----:B0-----:R0:W-:Y:S05]  /*13a0*/  STG.E desc[UR6][R30.64], R37 ;  /* 0x000000251e007986 */ /* 0x0011ea000c101906 */
[----:B------:R-:W-:Y:S05]  /*13b0*/  @!P0 BRA `(.L_x_308) ;  /* 0xfffffffc00e48947 */ /* 0x000fea000383ffff */
[----:B------:R-:W-:Y:S05]  /*13c0*/  BSYNC.RECONVERGENT B0 ;  /* 0x0000000000007941 */ /* 0x000fea0003800200 */
.L_x_307:
        /* <DEDUP_REMOVED lines=11> */
.L_x_445:
[----:B------:R-:W-:Y:S01]  /*1480*/  ISETP.GT.U32.AND P0, PT, R3, 0x1f, PT ;  /* 0x0000001f0300780c */ /* 0x000fe20003f04070 */
[----:B-12---:R-:W-:Y:S01]  /*1490*/  FADD R36, R36, R35 ;  /* 0x0000002324247221 */ /* 0x006fe20000000000 */
[----:B------:R-:W-:Y:S05]  /*14a0*/  WARPSYNC.ALL ;  /* 0x0000000000007948 */ /* 0x000fea0003800000 */
[----:B------:R1:W-:Y:S01]  /*14b0*/  @!P1 STS [R21], R36 ;  /* 0x0000002415009388 */ /* 0x0003e20000000800 */
[----:B------:R-:W-:Y:S06]  /*14c0*/  BAR.SYNC.DEFER_BLOCKING 0x0 ;  /* 0x0000000000007b1d */ /* 0x000fec0000010000 */
[----:B------:R-:W-:Y:S05]  /*14d0*/  @P0 BRA `(.L_x_310) ;  /* 0x0000000000680947 */ /* 0x000fea0003800000 */
[----:B------:R-:W-:Y:S01]  /*14e0*/  ISETP.GT.U32.AND P0, PT, R13, 0xf, PT ;  /* 0x0000000f0d00780c */ /* 0x000fe20003f04070 */
[----:B------:R-:W-:Y:S01]  /*14f0*/  HFMA2 R43, -RZ, RZ, 0, 0 ;  /* 0x00000000ff2b7431 */ /* 0x000fe200000001ff */
[----:B------:R-:W-:-:S11]  /*1500*/  UMOV UR4, 0xffffffff ;  /* 0xffffffff00047882 */ /* 0x000fd60000000000 */
[----:B------:R2:W3:Y:S01]  /*1510*/  @!P0 LDS R43, [R22] ;  /* 0x00000000162b8984 */ /* 0x0004e20000000800 */
[----:B------:R-:W-:Y:S05]  /*1520*/  BRA.DIV UR4, `(.L_x_311) ;  /* 0x0000007a04b07947 */ /* 0x000fea000b800000 */
[----:B---3--:R-:W3:Y:S02]  /*1530*/  SHFL.DOWN PT, R35, R43, 0x10, 0x1f ;  /* 0x0a001f002b237f89 */ /* 0x008ee400000e0000 */
[----:B---3--:R-:W-:-:S05]  /*1540*/  FADD R32, R35, R43 ;  /* 0x0000002b23207221 */ /* 0x008fca0000000000 */
[----:B------:R-:W3:Y:S02]  /*1550*/  SHFL.DOWN PT, R35, R32, 0x8, 0x1f ;  /* 0x09001f0020237f89 */ /* 0x000ee400000e0000 */
[----:B---3--:R-:W-:-:S05]  /*1560*/  FADD R33, R32, R35 ;  /* 0x0000002320217221 */ /* 0x008fca0000000000 */
[----:B------:R-:W1:Y:S02]  /*1570*/  SHFL.DOWN PT, R35, R33, 0x4, 0x1f ;  /* 0x08801f0021237f89 */ /* 0x000e6400000e0000 */
[----:B-1----:R-:W-:-:S05]  /*1580*/  FADD R36, R33, R35 ;  /* 0x0000002321247221 */ /* 0x002fca0000000000 */
[----:B------:R-:W0:Y:S02]  /*1590*/  SHFL.DOWN PT, R35, R36, 0x2, 0x1f ;  /* 0x08401f0024237f89 */ /* 0x000e2400000e0000 */
[----:B0-----:R-:W-:-:S05]  /*15a0*/  FADD R37, R36, R35 ;  /* 0x0000002324257221 */ /* 0x001fca0000000000 */
[----:B------:R0:W1:Y:S02]  /*15b0*/  SHFL.DOWN PT, R35, R37, 0x1, 0x1f ;  /* 0x08201f0025237f89 */ /* 0x00006400000e0000 */
.L_x_451:
[----:B-1----:R-:W-:Y:S01]  /*15c0*/  FADD R35, R37, R35 ;  /* 0x0000002325237221 */ /* 0x002fe20000000000 */
[----:B------:R-:W-:Y:S06]  /*15d0*/  @P1 BRA `(.L_x_310) ;  /* 0x0000000000281947 */ /* 0x000fec0003800000 */
[----:B------:R-:W-:Y:S01]  /*15e0*/  IMAD.MOV.U32 R30, RZ, RZ, 0x3a800000 ;  /* 0x3a800000ff1e7424 */ /* 0x000fe200078e00ff */
[----:B------:R-:W1:Y:S01]  /*15f0*/  S2UR UR5, SR_CgaCtaId ;  /* 0x00000000000579c3 */ /* 0x000e620000008800 */
[----:B------:R-:W-:Y:S02]  /*1600*/  UMOV UR4, 0x400 ;  /* 0x0000040000047882 */ /* 0x000fe40000000000 */
[----:B------:R-:W-:-:S05]  /*1610*/  FFMA R30, R35, R30, 9.9999999747524270788e-07 ;  /* 0x358637bd231e7423 */ /* 0x000fca000000001e */
[----:B------:R-:W-:-:S13]  /*1620*/  FSETP.GEU.AND P0, PT, |R30|, 1.175494350822287508e-38, PT ;  /* 0x008000001e00780b */ /* 0x000fda0003f0e200 */
[----:B------:R-:W-:Y:S01]  /*1630*/  @!P0 FMUL R30, R30, 16777216 ;  /* 0x4b8000001e1e8820 */ /* 0x000fe20000400000 */
[----:B-1----:R-:W-:-:S03]  /*1640*/  ULEA UR4, UR5, UR4, 0x18 ;  /* 0x0000000405047291 */ /* 0x002fc6000f8ec0ff */
[----:B------:R-:W1:Y:S02]  /*1650*/  MUFU.RSQ R31, R30 ;  /* 0x0000001e001f7308 */ /* 0x000e640000001400 */
[----:B-1----:R-:W-:-:S05]  /*1660*/  @!P0 FMUL R31, R31, 4096 ;  /* 0x458000001f1f8820 */ /* 0x002fca0000400000 */
[----:B------:R3:W-:Y:S02]  /*1670*/  STS [UR4+0x1040], R31 ;  /* 0x0010401fff007988 */ /* 0x0007e40008000804 */
.L_x_310:
        /* <DEDUP_REMOVED lines=10> */
.L_x_313:
[----:B0--3-5:R-:W-:-:S06]  /*1720*/  IMAD.WIDE.U32 R30, R33, 0x2, R28 ;  /* 0x00000002211e7825 */ /* 0x029fcc00078e001c */
[----:B------:R-:W3:Y:S01]  /*1730*/  LDG.E.U16.CONSTANT R30, desc[UR6][R30.64] ;  /* 0x000000061e1e7981 */ /* 0x000ee2000c1e9500 */
[C---:B------:R-:W-:Y:S02]  /*1740*/  LEA R35, R33.reuse, UR4, 0x2 ;  /* 0x0000000421237c11 */ /* 0x040fe4000f8e10ff */
[C---:B------:R-:W-:Y:S01]  /*1750*/  ISETP.GE.U32.AND P0, PT, R33.reuse, 0x200, PT ;  /* 0x000002002100780c */ /* 0x040fe20003f06070 */
[----:B------:R-:W-:Y:S02]  /*1760*/  VIADD R33, R33, 0x200 ;  /* 0x0000020021217836 */ /* 0x000fe40000000000 */
[----:B------:R-:W4:Y:S02]  /*1770*/  LDS R37, [R35] ;  /* 0x0000000023257984 */ /* 0x000f240000000800 */
[----:B----4-:R-:W-:Y:S01]  /*1780*/  FMUL R37, R32, R37 ;  /* 0x0000002520257220 */ /* 0x010fe20000400000 */
[----:B---3--:R-:W-:-:S05]  /*1790*/  SHF.L.U32 R34, R30, 0x10, RZ ;  /* 0x000000101e227819 */ /* 0x008fca00000006ff */
[----:B------:R-:W-:-:S05]  /*17a0*/  FMUL R34, R34, R37 ;  /* 0x0000002522227220 */ /* 0x000fca0000400000 */
[----:B------:R0:W-:Y:S01]  /*17b0*/  STS [R35], R34 ;  /* 0x0000002223007388 */ /* 0x0001e20000000800 */
[----:B------:R-:W-:Y:S05]  /*17c0*/  @!P0 BRA `(.L_x_313) ;  /* 0xfffffffc00d48947 */ /* 0x000fea000383ffff */
[----:B------:R-:W-:Y:S05]  /*17d0*/  BSYNC.RECONVERGENT B0 ;  /* 0x0000000000007941 */ /* 0x000fea0003800200 */
.L_x_312:
        /* <DEDUP_REMOVED lines=24> */
[----:B------:R-:W-:Y:S01]  /*1960*/  BSSY B0, `(.L_x_314) ;  /* 0x0000093000007945 */ /* 0x000fe20003800000 */
.L_x_320:
[----:B0--3--:R-:W-:Y:S01]  /*1970*/  IMAD.IADD R35, R5, 0x1, R93 ;  /* 0x0000000105237824 */ /* 0x009fe200078e025d */
[----:B------:R-:W-:Y:S01]  /*1980*/  IADD3 R93, PT, PT, R93, 0x10, RZ ;  /* 0x000000105d5d7810 */ /* 0x000fe20007ffe0ff */
[----:B------:R-:W-:Y:S03]  /*1990*/  BSSY B1, `(.L_x_315) ;  /* 0x000008e000017945 */ /* 0x000fe60003800000 */
[-C--:B------:R-:W-:Y:S02]  /*19a0*/  ISETP.GE.U32.AND P0, PT, R35, R92.reuse, PT ;  /* 0x0000005c2300720c */ /* 0x080fe40003f06070 */
[----:B------:R-:W-:-:S11]  /*19b0*/  ISETP.GE.U32.AND P1, PT, R93, R92, PT ;  /* 0x0000005c5d00720c */ /* 0x000fd60003f26070 */
[----:B------:R-:W-:Y:S05]  /*19c0*/  @P0 BRA `(.L_x_316) ;  /* 0x0000000800280947 */ /* 0x000fea0003800000 */
        /* <DEDUP_REMOVED lines=18> */
.L_x_318:
[----:B------:R-:W-:Y:S05]  /*1af0*/  BSYNC.RECONVERGENT B2 ;  /* 0x0000000000027941 */ /* 0x000fea0003800200 */
.L_x_317:
[----:B-1----:R-:W-:Y:S01]  /*1b00*/  IMAD.WIDE.U32 R36, R17, 0x2, R28 ;  /* 0x0000000211247825 */ /* 0x002fe200078e001c */
[----:B------:R-:W0:Y:S04]  /*1b10*/  LDS.128 R40, [R15] ;  /* 0x000000000f287984 */ /* 0x000e280000000c00 */
[----:B------:R-:W3:Y:S04]  /*1b20*/  LDG.E.64.CONSTANT R50, desc[UR6][R36.64] ;  /* 0x0000000624327981 */ /* 0x000ee8000c1e9b00 */
[----:B------:R-:W4:Y:S04]  /*1b30*/  LDG.E.64.CONSTANT R90, desc[UR6][R36.64+0x100] ;  /* 0x00010006245a7981 */ /* 0x000f28000c1e9b00 */
[----:B------:R-:W5:Y:S04]  /*1b40*/  LDG.E.64.CONSTANT R48, desc[UR6][R36.64+0x200] ;  /* 0x0002000624307981 */ /* 0x000f68000c1e9b00 */
[----:B------:R-:W2:Y:S04]  /*1b50*/  LDG.E.64.CONSTANT R76, desc[UR6][R36.64+0x300] ;  /* 0x00030006244c7981 */ /* 0x000ea8000c1e9b00 */
[----:B------:R-:W2:Y:S04]  /*1b60*/  LDG.E.64.CONSTANT R78, desc[UR6][R36.64+0x400] ;  /* 0x00040006244e7981 */ /* 0x000ea8000c1e9b00 */
[----:B------:R-:W2:Y:S04]  /*1b70*/  LDG.E.64.CONSTANT R80, desc[UR6][R36.64+0x500] ;  /* 0x0005000624507981 */ /* 0x000ea8000c1e9b00 */
[----:B------:R-:W2:Y:S04]  /*1b80*/  LDG.E.64.CONSTANT R82, desc[UR6][R36.64+0x600] ;  /* 0x0006000624527981 */ /* 0x000ea8000c1e9b00 */
[----:B------:R1:W2:Y:S01]  /*1b90*/  LDG.E.64.CONSTANT R86, desc[UR6][R36.64+0x700] ;  /* 0x0007000624567981 */ /* 0x0002a2000c1e9b00 */
[----:B------:R-:W-:Y:S01]  /*1ba0*/  UMOV UR4, 0xffffffff ;  /* 0xffffffff00047882 */ /* 0x000fe20000000000 */
[----:B------:R-:W-:-:S02]  /*1bb0*/  ISETP.NE.AND P2, PT, R13, RZ, PT ;  /* 0x000000ff0d00720c */ /* 0x000fc40003f45270 */
[----:B------:R-:W1:Y:S04]  /*1bc0*/  LDS.128 R44, [R15+0x200] ;  /* 0x000200000f2c7984 */ /* 0x000e680000000c00 */
[----:B------:R-:W5:Y:S04]  /*1bd0*/  LDS.128 R28, [R15+0x400] ;  /* 0x000400000f1c7984 */ /* 0x000f680000000c00 */
[----:B------:R-:W2:Y:S01]  /*1be0*/  LDS.128 R32, [R15+0x600] ;  /* 0x000600000f207984 */ /* 0x000ea20000000c00 */
[C---:B---3--:R-:W-:Y:S01]  /*1bf0*/  PRMT R38, R50.reuse, 0x7632, R38 ;  /* 0x0000763232267816 */ /* 0x048fe20000000026 */
[----:B------:R-:W-:Y:S01]  /*1c00*/  IMAD.U32 R39, R50, 0x10000, RZ ;  /* 0x0001000032277824 */ /* 0x000fe200078e00ff */
[----:B------:R-:W-:-:S02]  /*1c10*/  SHF.L.U32 R50, R51, 0x10, RZ ;  /* 0x0000001033327819 */ /* 0x000fc400000006ff */
[----:B------:R-:W-:Y:S02]  /*1c20*/  SHF.L.U32 R38, R38, 0x10, RZ ;  /* 0x0000001026267819 */ /* 0x000fe400000006ff */
[----:B----4-:R-:W-:Y:S02]  /*1c30*/  PRMT R94, R90, 0x7632, R94 ;  /* 0x000076325a5e7816 */ /* 0x010fe4000000005e */
[----:B------:R-:W-:Y:S01]  /*1c40*/  PRMT R51, R51, 0x7632, R51 ;  /* 0x0000763233337816 */ /* 0x000fe20000000033 */
[----:B0-----:R-:W-:Y:S01]  /*1c50*/  FMUL R38, R41, R38 ;  /* 0x0000002629267220 */ /* 0x001fe20000400000 */
[----:B------:R-:W-:-:S03]  /*1c60*/  SHF.L.U32 R94, R94, 0x10, RZ ;  /* 0x000000105e5e7819 */ /* 0x000fc600000006ff */
[----:B------:R-:W-:Y:S01]  /*1c70*/  FFMA R41, R39, R40, R38 ;  /* 0x0000002827297223 */ /* 0x000fe20000000026 */
[----:B------:R-:W-:Y:S01]  /*1c80*/  SHF.L.U32 R40, R91, 0x10, RZ ;  /* 0x000000105b287819 */ /* 0x000fe200000006ff */
[----:B-1----:R-:W0:Y:S01]  /*1c90*/  LDS.128 R36, [R15+0x800] ;  /* 0x000800000f247984 */ /* 0x002e220000000c00 */
[----:B------:R-:W-:Y:S01]  /*1ca0*/  FMUL R94, R45, R94 ;  /* 0x0000005e2d5e7220 */ /* 0x000fe20000400000 */
[----:B------:R-:W-:Y:S02]  /*1cb0*/  IMAD.U32 R45, R90, 0x10000, RZ ;  /* 0x000100005a2d7824 */ /* 0x000fe400078e00ff */
[--C-:B------:R-:W-:Y:S01]  /*1cc0*/  FFMA R42, R42, R50, R41.reuse ;  /* 0x000000322a2a7223 */ /* 0x100fe20000000029 */
[----:B-----5:R-:W-:Y:S01]  /*1cd0*/  PRMT R41, R48, 0x7632, R41 ;  /* 0x0000763230297816 */ /* 0x020fe20000000029 */
        /* <DEDUP_REMOVED lines=13> */
[----:B--2---:R-:W-:Y:S01]  /*1db0*/  PRMT R28, R76, 0x7632, R28 ;  /* 0x000076324c1c7816 */ /* 0x004fe2000000001c */
[----:B------:R-:W1:Y:S01]  /*1dc0*/  LDS.128 R40, [R15+0xa00] ;  /* 0x000a00000f287984 */ /* 0x000e620000000c00 */
        /* <DEDUP_REMOVED lines=8> */
[----:B------:R-:W2:Y:S01]  /*1e50*/  LDS.128 R44, [R15+0xc00] ;  /* 0x000c00000f2c7984 */ /* 0x000ea20000000c00 */
[--C-:B------:R-:W-:Y:S01]  /*1e60*/  FFMA R29, R31, R29, R30.reuse ;  /* 0x0000001d1f1d7223 */ /* 0x100fe2000000001e */
[----:B------:R-:W-:Y:S01]  /*1e70*/  IMAD.U32 R31, R78, 0x10000, RZ ;  /* 0x000100004e1f7824 */ /* 0x000fe200078e00ff */
[----:B------:R-:W-:Y:S01]  /*1e80*/  PRMT R30, R79, 0x7632, R30 ;  /* 0x000076324f1e7816 */ /* 0x000fe2000000001e */
[----:B------:R-:W3:Y:S01]  /*1e90*/  LDS.128 R48, [R15+0xe00] ;  /* 0x000e00000f307984 */ /* 0x000ee20000000c00 */
        /* <DEDUP_REMOVED lines=59> */
.L_x_458:
[----:B-1----:R-:W-:-:S05]  /*2250*/  FADD R35, R32, R35 ;  /* 0x0000002320237221 */ /* 0x002fca0000000000 */
[----:B------:R3:W-:Y:S02]  /*2260*/  @!P2 STG.E desc[UR6][R88.64], R35 ;  /* 0x000000235800a986 */ /* 0x0007e4000c101906 */
.L_x_316:
[----:B------:R-:W-:Y:S05]  /*2270*/  BSYNC B1 ;  /* 0x0000000000017941 */ /* 0x000fea0003800000 */
.L_x_315:
[----:B------:R-:W-:Y:S05]  /*2280*/  @!P1 BRA `(.L_x_320) ;  /* 0xfffffff400b89947 */ /* 0x000fea000383ffff */
[----:B------:R-:W-:Y:S05]  /*2290*/  BSYNC B0 ;  /* 0x0000000000007941 */ /* 0x000fea0003800000 */
.L_x_314:
[----:B------:R-:W-:-:S04]  /*22a0*/  UISETP.NE.U32.AND UP0, UPT, UR8, URZ, UPT ;  /* 0x000000ff0800728c */ /* 0x000fc8000bf05070 */
[----:B------:R-:W-:-:S09]  /*22b0*/  UISETP.NE.AND.EX UP0, UPT, UR9, URZ, UPT, UP0 ;  /* 0x000000ff0900728c */ /* 0x000fd2000bf05300 */
[----:B------:R-:W-:Y:S05]  /*22c0*/  BRA.U !UP0, `(.L_x_321) ;  /* 0x00000069088c7547 */ /* 0x000fea000b800000 */
[----:B------:R-:W-:Y:S01]  /*22d0*/  UMOV UR4, 0xffffffff ;  /* 0xffffffff00047882 */ /* 0x000fe20000000000 */
[----:B------:R-:W-:Y:S02]  /*22e0*/  ISETP.NE.AND P1, PT, R4, RZ, PT ;  /* 0x000000ff0400720c */ /* 0x000fe40003f25270 */
[----:B------:R-:W-:Y:S11]  /*22f0*/  BRA.DIV UR4, `(.L_x_322) ;  /* 0x0000007204407947 */ /* 0x000ff6000b800000 */
[----:B------:R-:W-:Y:S06]  /*2300*/  BAR.SYNC.DEFER_BLOCKING 0x0 ;  /* 0x0000000000007b1d */ /* 0x000fec0000010000 */
.L_x_461:
[----:B------:R-:W-:Y:S04]  /*2310*/  BSSY B0, `(.L_x_323) ;  /* 0x0000017000007945 */ /* 0x000fe80003800000 */
[----:B------:R-:W-:Y:S05]  /*2320*/  @P1 BRA `(.L_x_324) ;  /* 0x0000000000541947 */ /* 0x000fea0003800000 */
[----:B------:R-:W4:Y:S01]  /*2330*/  S2R R29, SR_LANEID ;  /* 0x00000000001d7919 */ /* 0x000f220000000000 */
[----:B------:R-:W-:Y:S02]  /*2340*/  VOTEU.ANY UR4, UPT, PT ;  /* 0x0000000000047886 */ /* 0x000fe400038e0100 */
[----:B------:R-:W4:Y:S01]  /*2350*/  FLO.U32 R30, UR4 ;  /* 0x00000004001e7d00 */ /* 0x000f2200080e0000 */
[----:B------:R-:W-:Y:S01]  /*2360*/  UPOPC UR5, UR4 ;  /* 0x00000004000572bf */ /* 0x000fe20008000000 */
[----:B----4-:R-:W-:-:S05]  /*2370*/  ISETP.EQ.U32.AND P0, PT, R30, R29, PT ;  /* 0x0000001d1e00720c */ /* 0x010fca0003f02070 */
[----:B------:R-:W-:-:S08]  /*2380*/  IMAD R29, R25, UR5, RZ ;  /* 0x00000005191d7c24 */ /* 0x000fd0000f8e02ff */
[----:B------:R-:W-:Y:S06]  /*2390*/  @P0 MEMBAR.ALL.GPU ;  /* 0x0000000000000992 */ /* 0x000fec000000a000 */
[----:B------:R-:W-:-:S00]  /*23a0*/  @P0 ERRBAR ;  /* 0x00000000000009ab */ /* 0x000fc00000000000 */
[----:B------:R-:W-:Y:S06]  /*23b0*/  @P0 CGAERRBAR ;  /* 0x00000000000005ab */ /* 0x000fec0000000000 */
[----:B------:R-:W4:Y:S01]  /*23c0*/  @P0 ATOM.E.ADD.STRONG.GPU PT, R29, desc[UR6][R68.64+0x4], R29 ;  /* 0x8000041d441d098a */ /* 0x000f2200081ef106 */
[----:B------:R-:W5:Y:S02]  /*23d0*/  S2R R31, SR_LTMASK ;  /* 0x00000000001f7919 */ /* 0x000f640000003900 */
[----:B-----5:R-:W-:-:S06]  /*23e0*/  LOP3.LUT R31, R31, UR4, RZ, 0xc0, !PT ;  /* 0x000000041f1f7c12 */ /* 0x020fcc000f8ec0ff */
[----:B------:R-:W5:Y:S01]  /*23f0*/  POPC R31, R31 ;  /* 0x0000001f001f7309 */ /* 0x000f620000000000 */
[----:B----4-:R-:W5:Y:S02]  /*2400*/  SHFL.IDX PT, R28, R29, R30, 0x1f ;  /* 0x00001f1e1d1c7589 */ /* 0x010f6400000e0000 */
[----:B-----5:R-:W-:-:S07]  /*2410*/  IMAD R28, R25, R31, R28 ;  /* 0x0000001f191c7224 */ /* 0x020fce00078e021c */
.L_x_325:
[----:B------:R-:W4:Y:S04]  /*2420*/  LD.E.STRONG.GPU R29, desc[UR6][R68.64+0x4] ;  /* 0x00000406441d7980 */ /* 0x000f28000c10f900 */
[----:B----4-:R-:W-:Y:S01]  /*2430*/  CCTL.IVALL ;  /* 0x00000000ff00798f */ /* 0x010fe20002000000 */
[----:B------:R-:W-:Y:S05]  /*2440*/  YIELD ;  /* 0x0000000000007946 */ /* 0x000fea0003800000 */
[----:B------:R-:W-:-:S04]  /*2450*/  LOP3.LUT R29, R29, R28, RZ, 0x3c, !PT ;  /* 0x0000001c1d1d7212 */ /* 0x000fc800078e3cff */
[----:B------:R-:W-:-:S13]  /*2460*/  ISETP.GT.AND P0, PT, R29, -0x1, PT ;  /* 0xffffffff1d00780c */ /* 0x000fda0003f04270 */
[----:B------:R-:W-:Y:S05]  /*2470*/  @P0 BRA `(.L_x_325) ;  /* 0xfffffffc00e80947 */ /* 0x000fea000383ffff */
.L_x_324:
[----:B------:R-:W-:Y:S05]  /*2480*/  BSYNC B0 ;  /* 0x0000000000007941 */ /* 0x000fea0003800000 */
.L_x_323:
[----:B------:R-:W-:-:S03]  /*2490*/  UMOV UR4, 0xffffffff ;  /* 0xffffffff00047882 */ /* 0x000fc60000000000 */
[----:B------:R-:W-:Y:S05]  /*24a0*/  BRA.DIV UR4, `(.L_x_326) ;  /* 0x0000007204007947 */ /* 0x000fea000b800000 */
[----:B------:R-:W-:Y:S06]  /*24b0*/  BAR.SYNC.DEFER_BLOCKING 0x0 ;  /* 0x0000000000007b1d */ /* 0x000fec0000010000 */
.L_x_464:
[----:B------:R4:W5:Y:S01]  /*24c0*/  LDG.E.64.CONSTANT R28, desc[UR6][R84.64+0x20] ;  /* 0x00002006541c7981 */ /* 0x000962000c1e9b00 */
[----:B------:R-:W-:-:S03]  /*24d0*/  LOP3.LUT P0, RZ, R27, 0x400, RZ, 0xc0, !PT ;  /* 0x000004001bff7812 */ /* 0x000fc6000780c0ff */
[----:B------:R4:W5:Y:S04]  /*24e0*/  LDG.E.64.CONSTANT R82, desc[UR6][R84.64+0x30] ;  /* 0x0000300654527981 */ /* 0x000968000c1e9b00 */
[----:B------:R4:W5:Y:S04]  /*24f0*/  LDG.E.64.CONSTANT R96, desc[UR6][R84.64+0x40] ;  /* 0x0000400654607981 */ /* 0x000968000c1e9b00 */
[----:B------:R4:W5:Y:S04]  /*2500*/  LDG.E.64.CONSTANT R94, desc[UR6][R84.64+0x48] ;  /* 0x00004806545e7981 */ /* 0x000968000c1e9b00 */
[----:B------:R4:W5:Y:S01]  /*2510*/  LDG.E.64.CONSTANT R92, desc[UR6][R84.64+0x50] ;  /* 0x00005006545c7981 */ /* 0x000962000c1e9b00 */
[----:B------:R-:W-:Y:S04]  /*2520*/  BSSY B0, `(.L_x_327) ;  /* 0x0000073000007945 */ /* 0x000fe80003800000 */
[----:B------:R-:W-:Y:S05]  /*2530*/  @!P0 BRA `(.L_x_328) ;  /* 0x0000000400c48947 */ /* 0x000fea0003800000 */
[----:B0-----:R0:W5:Y:S01]  /*2540*/  LDG.E.64.CONSTANT R32, desc[UR6][R84.64+0x28] ;  /* 0x0000280654207981 */ /* 0x001162000c1e9b00 */
[----:B------:R-:W-:Y:S01]  /*2550*/  HFMA2 R34, -RZ, RZ, 0, 0 ;  /* 0x00000000ff227431 */ /* 0x000fe200000001ff */
[----:B------:R-:W-:Y:S01]  /*2560*/  BSSY.RECONVERGENT B1, `(.L_x_329) ;  /* 0x0000009000017945 */ /* 0x000fe20003800200 */
[----:B---3--:R-:W-:-:S07]  /*2570*/  MOV R35, R13 ;  /* 0x0000000d00237202 */ /* 0x008fce0000000f00 */
.L_x_330:
[----:B------:R-:W-:-:S06]  /*2580*/  IMAD.WIDE.U32 R30, R35, 0x4, R66 ;  /* 0x00000004231e7825 */ /* 0x000fcc00078e0042 */
[----:B------:R-:W3:Y:S01]  /*2590*/  LDG.E R31, desc[UR6][R30.64] ;  /* 0x000000061e1f7981 */ /* 0x000ee2000c1e1900 */
[C---:B------:R-:W-:Y:S01]  /*25a0*/  ISETP.GE.U32.AND P0, PT, R35.reuse, 0x60, PT ;  /* 0x000000602300780c */ /* 0x040fe20003f06070 */
[----:B------:R-:W-:Y:S02]  /*25b0*/  VIADD R35, R35, 0x20 ;  /* 0x0000002023237836 */ /* 0x000fe40000000000 */
[----:B---3--:R-:W-:-:S05]  /*25c0*/  FFMA R48, R31, R31, R34 ;  /* 0x0000001f1f307223 */ /* 0x008fca0000000022 */
[----:B------:R-:W-:-:S05]  /*25d0*/  MOV R34, R48 ;  /* 0x0000003000227202 */ /* 0x000fca0000000f00 */
[----:B------:R-:W-:Y:S05]  /*25e0*/  @!P0 BRA `(.L_x_330) ;  /* 0xfffffffc00e48947 */ /* 0x000fea000383ffff */
[----:B------:R-:W-:Y:S05]  /*25f0*/  BSYNC.RECONVERGENT B1 ;  /* 0x0000000000017941 */ /* 0x000fea0003800200 */
.L_x_329:
[----:B------:R-:W-:-:S03]  /*2600*/  UMOV UR4, 0xffffffff ;  /* 0xffffffff00047882 */ /* 0x000fc60000000000 */
[----:B------:R-:W-:Y:S05]  /*2610*/  BRA.DIV UR4, `(.L_x_331) ;  /* 0x0000006e04d07947 */ /* 0x000fea000b800000 */
[----:B-----5:R-:W-:Y:S01]  /*2620*/  LEA R30, P0, R13, R32, 0x1 ;  /* 0x000000200d1e7211 */ /* 0x020fe200078008ff */
[----:B------:R-:W3:Y:S04]  /*2630*/  LDG.E R34, desc[UR6][R62.64+0x100] ;  /* 0x000100063e227981 */ /* 0x000ee8000c1e1900 */
[----:B------:R-:W2:Y:S01]  /*2640*/  LDG.E.U16.CONSTANT R44, desc[UR6][R58.64] ;  /* 0x000000063a2c7981 */ /* 0x000ea2000c1e9500 */
[----:B------:R-:W-:-:S03]  /*2650*/  IADD3.X R31, PT, PT, RZ, R33, RZ, P0, !PT ;  /* 0x00000021ff1f7210 */ /* 0x000fc600007fe4ff */
[----:B------:R-:W4:Y:S04]  /*2660*/  LDG.E.U16.CONSTANT R42, desc[UR6][R60.64] ;  /* 0x000000063c2a7981 */ /* 0x000f28000c1e9500 */
[----:B------:R-:W0:Y:S01]  /*2670*/  SHFL.DOWN PT, R35, R48, 0x10, 0x1f ;  /* 0x0a001f0030237f89 */ /* 0x000e2200000e0000 */
[----:B------:R-:W-:Y:S01]  /*2680*/  IMAD.MOV.U32 R46, RZ, RZ, 0x3c000000 ;  /* 0x3c000000ff2e7424 */ /* 0x000fe200078e00ff */
[----:B------:R-:W4:Y:S02]  /*2690*/  LDCU.128 UR12, c[0x0][0x3b0] ;  /* 0x00007600ff0c77ac */ /* 0x000f240008000c00 */
[----:B------:R-:W2:Y:S04]  /*26a0*/  LDG.E.U16.CONSTANT R40, desc[UR6][R30.64+0x80] ;  /* 0x000080061e287981 */ /* 0x000ea8000c1e9500 */
[----:B------:R-:W4:Y:S04]  /*26b0*/  LDG.E.U16.CONSTANT R33, desc[UR6][R30.64] ;  /* 0x000000061e217981 */ /* 0x000f28000c1e9500 */
[----:B------:R-:W4:Y:S01]  /*26c0*/  LDG.E R32, desc[UR6][R62.64] ;  /* 0x000000063e207981 */ /* 0x000f22000c1e1900 */
[----:B0-----:R-:W-:-:S05]  /*26d0*/  FADD R43, R48, R35 ;  /* 0x00000023302b7221 */ /* 0x001fca0000000000 */
[----:B------:R-:W1:Y:S02]  /*26e0*/  SHFL.DOWN PT, R35, R43, 0x8, 0x1f ;  /* 0x09001f002b237f89 */ /* 0x000e6400000e0000 */
[----:B-1----:R-:W-:Y:S02]  /*26f0*/  FADD R36, R43, R35 ;  /* 0x000000232b247221 */ /* 0x002fe40000000000 */
[----:B------:R-:W4:Y:S04]  /*2700*/  LDG.E.U16.CONSTANT R43, desc[UR6][R60.64+0x40] ;  /* 0x000040063c2b7981 */ /* 0x000f28000c1e9500 */
[----:B------:R-:W0:Y:S02]  /*2710*/  SHFL.DOWN PT, R35, R36, 0x4, 0x1f ;  /* 0x08801f0024237f89 */ /* 0x000e2400000e0000 */
[----:B0-----:R-:W-:-:S05]  /*2720*/  FADD R38, R36, R35 ;  /* 0x0000002324267221 */ /* 0x001fca0000000000 */
[----:B------:R-:W0:Y:S02]  /*2730*/  SHFL.DOWN PT, R35, R38, 0x2, 0x1f ;  /* 0x08401f0026237f89 */ /* 0x000e2400000e0000 */
[----:B0-----:R-:W-:-:S05]  /*2740*/  FADD R39, R38, R35 ;  /* 0x0000002326277221 */ /* 0x001fca0000000000 */
[----:B------:R-:W0:Y:S02]  /*2750*/  SHFL.DOWN PT, R35, R39, 0x1, 0x1f ;  /* 0x08201f0027237f89 */ /* 0x000e2400000e0000 */
[----:B0-----:R-:W-:Y:S02]  /*2760*/  FADD R35, R39, R35 ;  /* 0x0000002327237221 */ /* 0x001fe40000000000 */
[----:B------:R-:W4:Y:S02]  /*2770*/  LDG.E.U16.CONSTANT R39, desc[UR6][R30.64+0xc0] ;  /* 0x0000c0061e277981 */ /* 0x000f24000c1e9500 */
[----:B------:R-:W-:-:S05]  /*2780*/  FFMA R35, R35, R46, 9.9999999747524270788e-07 ;  /* 0x358637bd23237423 */ /* 0x000fca000000002e */
[----:B------:R-:W-:-:S13]  /*2790*/  FSETP.GEU.AND P0, PT, |R35|, 1.175494350822287508e-38, PT ;  /* 0x008000002300780b */ /* 0x000fda0003f0e200 */
[----:B------:R-:W-:-:S04]  /*27a0*/  @!P0 FMUL R35, R35, 16777216 ;  /* 0x4b80000023238820 */ /* 0x000fc80000400000 */
[----:B------:R-:W0:Y:S02]  /*27b0*/  MUFU.RSQ R37, R35 ;  /* 0x0000002300257308 */ /* 0x000e240000001400 */
[----:B0-----:R-:W-:-:S06]  /*27c0*/  @!P0 FMUL R37, R37, 4096 ;  /* 0x4580000025258820 */ /* 0x001fcc0000400000 */
[----:B------:R-:W3:Y:S01]  /*27d0*/  SHFL.IDX PT, R37, R37, RZ, 0x1f ;  /* 0x00001fff25257589 */ /* 0x000ee200000e0000 */
[----:B------:R-:W-:Y:S01]  /*27e0*/  IADD3 R45, P0, P2, R13, R8, R98 ;  /* 0x000000080d2d7210 */ /* 0x000fe20007a1e062 */
[----:B---3--:R-:W-:Y:S01]  /*27f0*/  FMUL R34, R37, R34 ;  /* 0x0000002225227220 */ /* 0x008fe20000400000 */
[----:B--2---:R-:W-:Y:S02]  /*2800*/  SHF.L.U32 R41, R40, 0x10, RZ ;  /* 0x0000001028297819 */ /* 0x004fe400000006ff */
[----:B------:R-:W2:Y:S03]  /*2810*/  LDG.E R40, desc[UR6][R62.64+0x180] ;  /* 0x000180063e287981 */ /* 0x000ea6000c1e1900 */
[----:B------:R-:W-:-:S05]  /*2820*/  FMUL R36, R34, R41 ;  /* 0x0000002922247220 */ /* 0x000fca0000400000 */
[----:B------:R-:W0:Y:S01]  /*2830*/  SHFL.IDX PT, R41, R36, R13, 0x1f ;  /* 0x00001f0d24297589 */ /* 0x000e2200000e0000 */
[----:B----4-:R-:W-:Y:S01]  /*2840*/  SHF.L.U32 R33, R33, 0x10, RZ ;  /* 0x0000001021217819 */ /* 0x010fe200000006ff */
[----:B------:R-:W-:Y:S02]  /*2850*/  IMAD.U32 R34, R44, 0x10000, RZ ;  /* 0x000100002c227824 */ /* 0x000fe400078e00ff */
[----:B------:R-:W-:Y:S01]  /*2860*/  FMUL R32, R37, R32 ;  /* 0x0000002025207220 */ /* 0x000fe20000400000 */
[----:B------:R-:W-:Y:S02]  /*2870*/  SHF.L.U32 R35, R42, 0x10, RZ ;  /* 0x000000102a237819 */ /* 0x000fe400000006ff */
[----:B------:R-:W-:Y:S01]  /*2880*/  SHF.L.U32 R44, R45, 0x1, RZ ;  /* 0x000000012d2c7819 */ /* 0x000fe200000006ff */
[----:B------:R-:W-:Y:S01]  /*2890*/  FMUL R38, R32, R33 ;  /* 0x0000002120267220 */ /* 0x000fe20000400000 */
[----:B------:R-:W3:Y:S04]  /*28a0*/  LDG.E.U16.CONSTANT R42, desc[UR6][R58.64+0x40] ;  /* 0x000040063a2a7981 */ /* 0x000ee8000c1e9500 */
[----:B------:R3:W4:Y:S04]  /*28b0*/  LDG.E.U16.CONSTANT R33, desc[UR6][R30.64+0x40] ;  /* 0x000040061e217981 */ /* 0x000728000c1e9500 */
[----:B------:R-:W4:Y:S01]  /*28c0*/  LDG.E R32, desc[UR6][R62.64+0x80] ;  /* 0x000080063e207981 */ /* 0x000f22000c1e1900 */
[----:B0-----:R-:W-:Y:S01]  /*28d0*/  FMUL R41, R34, R41 ;  /* 0x0000002922297220 */ /* 0x001fe20000400000 */
[----:B------:R-:W-:-:S03]  /*28e0*/  IADD3.X R34, PT, PT, RZ, R10, R99, P0, P2 ;  /* 0x0000000aff227210 */ /* 0x000fc600007e4463 */
[----:B------:R-:W-:Y:S01]  /*28f0*/  FFMA R41, R38, R35, -R41 ;  /* 0x0000002326297223 */ /* 0x000fe20000000829 */
[----:B------:R-:W-:Y:S02]  /*2900*/  SHF.L.U64.HI R45, R45, 0x1, R34 ;  /* 0x000000012d2d7819 */ /* 0x000fe40000010222 */
[----:B------:R-:W-:Y:S02]  /*2910*/  IADD3 R34, P0, PT, R44, UR12, RZ ;  /* 0x0000000c2c227c10 */ /* 0x000fe4000ff1e0ff */
[----:B------:R-:W-:Y:S02]  /*2920*/  F2FP.BF16.F32.PACK_AB R41, RZ, R41 ;  /* 0x00000029ff29723e */ /* 0x000fe400000010ff */
[----:B------:R-:W-:-:S05]  /*2930*/  IADD3.X R35, PT, PT, R45, UR13, RZ, P0, !PT ;  /* 0x0000000d2d237c10 */ /* 0x000fca00087fe4ff */
[----:B------:R-:W-:Y:S04]  /*2940*/  STG.E.U16 desc[UR6][R34.64], R41 ;  /* 0x0000002922007986 */ /* 0x000fe8000c101506 */
[----:B------:R-:W4:Y:S01]  /*2950*/  LDG.E R30, desc[UR6][R56.64] ;  /* 0x00000006381e7981 */ /* 0x000f22000c1e1900 */
[----:B------:R-:W-:Y:S02]  /*2960*/  IMAD.U32 R43, R43, 0x10000, RZ ;  /* 0x000100002b2b7824 */ /* 0x000fe400078e00ff */
[----:B------:R-:W-:Y:S02]  /*2970*/  IMAD.U32 R39, R39, 0x10000, RZ ;  /* 0x0001000027277824 */ /* 0x000fe400078e00ff */
[----:B--2---:R-:W-:-:S04]  /*2980*/  FMUL R40, R37, R40 ;  /* 0x0000002825287220 */ /* 0x004fc80000400000 */
[----:B------:R-:W-:Y:S02]  /*2990*/  FMUL R40, R40, R39 ;  /* 0x0000002728287220 */ /* 0x000fe40000400000 */
[----:B------:R-:W2:Y:S04]  /*29a0*/  LDG.E.U16.CONSTANT R39, desc[UR6][R58.64+0x80] ;  /* 0x000080063a277981 */ /* 0x000ea8000c1e9500 */
[----:B------:R-:W0:Y:S01]  /*29b0*/  SHFL.IDX PT, R46, R40, R13, 0x1f ;  /* 0x00001f0d282e7589 */ /* 0x000e2200000e0000 */
[----:B---3--:R-:W-:Y:S02]  /*29c0*/  SHF.L.U32 R31, R42, 0x10, RZ ;  /* 0x000000102a1f7819 */ /* 0x008fe400000006ff */
[----:B----4-:R-:W-:Y:S01]  /*29d0*/  SHF.L.U32 R33, R33, 0x10, RZ ;  /* 0x0000001021217819 */ /* 0x010fe200000006ff */
[----:B------:R-:W-:-:S02]  /*29e0*/  FMUL R32, R37, R32 ;  /* 0x0000002025207220 */ /* 0x000fc40000400000 */
[----:B------:R-:W3:Y:S02]  /*29f0*/  LDG.E.U16.CONSTANT R37, desc[UR6][R60.64+0x80] ;  /* 0x000080063c257981 */ /* 0x000ee4000c1e9500 */
[----:B------:R-:W-:Y:S01]  /*2a00*/  FMUL R42, R32, R33 ;  /* 0x00000021202a7220 */ /* 0x000fe20000400000 */
[----:B------:R-:W-:Y:S01]  /*2a10*/  IADD3 R32, P0, PT, R44, UR14, RZ ;  /* 0x0000000e2c207c10 */ /* 0x000fe2000ff1e0ff */
[----:B0-----:R-:W-:-:S04]  /*2a20*/  FMUL R31, R31, R46 ;  /* 0x0000002e1f1f7220 */ /* 0x001fc80000400000 */
[----:B------:R-:W-:Y:S01]  /*2a30*/  FFMA R31, R42, R43, -R31 ;  /* 0x0000002b2a1f7223 */ /* 0x000fe2000000081f */
[----:B------:R-:W-:-:S04]  /*2a40*/  IADD3.X R33, PT, PT, R45, UR15, RZ, P0, !PT ;  /* 0x0000000f2d217c10 */ /* 0x000fc800087fe4ff */
[----:B------:R-:W-:Y:S02]  /*2a50*/  F2FP.BF16.F32.PACK_AB R31, RZ, R31 ;  /* 0x0000001fff1f723e */ /* 0x000fe400000010ff */
[----:B------:R-:W-:-:S04]  /*2a60*/  F2FP.BF16.F32.PACK_AB R30, RZ, R30 ;  /* 0x0000001eff1e723e */ /* 0x000fc800000010ff */
[----:B------:R-:W-:-:S05]  /*2a70*/  PRMT R41, R30, 0x7610, R41 ;  /* 0x000076101e297816 */ /* 0x000fca0000000029 */
[----:B------:R-:W-:Y:S04]  /*2a80*/  STG.E.U16 desc[UR6][R32.64], R41 ;  /* 0x0000002920007986 */ /* 0x000fe8000c101506 */
[----:B------:R0:W-:Y:S04]  /*2a90*/  STG.E.U16 desc[UR6][R34.64+0x40], R31 ;  /* 0x0000401f22007986 */ /* 0x0001e8000c101506 */
[----:B------:R-:W4:Y:S04]  /*2aa0*/  LDG.E R30, desc[UR6][R56.64+0x80] ;  /* 0x00008006381e7981 */ /* 0x000f28000c1e1900 */
[----:B------:R-:W1:Y:S04]  /*2ab0*/  SHFL.IDX PT, R38, R38, R13, 0x1f ;  /* 0x00001f0d26267589 */ /* 0x000e6800000e0000 */
[----:B0-----:R-:W4:Y:S01]  /*2ac0*/  LDG.E.U16.CONSTANT R31, desc[UR6][R60.64+0xc0] ;  /* 0x0000c0063c1f7981 */ /* 0x001f22000c1e9500 */
[----:B--2---:R-:W-:-:S02]  /*2ad0*/  SHF.L.U32 R39, R39, 0x10, RZ ;  /* 0x0000001027277819 */ /* 0x004fc400000006ff */
[----:B---3--:R-:W-:-:S05]  /*2ae0*/  SHF.L.U32 R37, R37, 0x10, RZ ;  /* 0x0000001025257819 */ /* 0x008fca00000006ff */
[----:B------:R-:W-:-:S04]  /*2af0*/  FMUL R36, R36, R37 ;  /* 0x0000002524247220 */ /* 0x000fc80000400000 */
[----:B-1----:R-:W-:-:S05]  /*2b00*/  FFMA R36, R39, R38, R36 ;  /* 0x0000002627247223 */ /* 0x002fca0000000024 */
[----:B------:R-:W-:-:S04]  /*2b10*/  F2FP.BF16.F32.PACK_AB R36, RZ, R36 ;  /* 0x00000024ff24723e */ /* 0x000fc800000010ff */
[----:B------:R-:W-:Y:S02]  /*2b20*/  PRMT R41, R36, 0x7610, R41 ;  /* 0x0000761024297816 */ /* 0x000fe40000000029 */
[----:B------:R-:W2:Y:S01]  /*2b30*/  LDG.E.U16.CONSTANT R36, desc[UR6][R58.64+0xc0] ;  /* 0x0000c0063a247981 */ /* 0x000ea2000c1e9500 */
[----:B----4-:R-:W-:-:S04]  /*2b40*/  F2FP.BF16.F32.PACK_AB R30, RZ, R30 ;  /* 0x0000001eff1e723e */ /* 0x010fc800000010ff */
[----:B------:R-:W-:-:S05]  /*2b50*/  PRMT R39, R30, 0x7610, R39 ;  /* 0x000076101e277816 */ /* 0x000fca0000000027 */
[----:B------:R1:W-:Y:S04]  /*2b60*/  STG.E.U16 desc[UR6][R32.64+0x40], R39 ;  /* 0x0000402720007986 */ /* 0x0003e8000c101506 */
[----:B------:R1:W-:Y:S04]  /*2b70*/  STG.E.U16 desc[UR6][R34.64+0x80], R41 ;  /* 0x0000802922007986 */ /* 0x0003e8000c101506 */
[----:B------:R-:W3:Y:S04]  /*2b80*/  LDG.E R30, desc[UR6][R56.64+0x100] ;  /* 0x00010006381e7981 */ /* 0x000ee8000c1e1900 */
[----:B------:R1:W4:Y:S01]  /*2b90*/  SHFL.IDX PT, R37, R42, R13, 0x1f ;  /* 0x00001f0d2a257589 */ /* 0x00032200000e0000 */
[----:B------:R-:W-:Y:S01]  /*2ba0*/  IMAD.U32 R31, R31, 0x10000, RZ ;  /* 0x000100001f1f7824 */ /* 0x000fe200078e00ff */
[----:B--2---:R-:W-:-:S02]  /*2bb0*/  SHF.L.U32 R36, R36, 0x10, RZ ;  /* 0x0000001024247819 */ /* 0x004fc400000006ff */
[----:B---3--:R-:W-:-:S05]  /*2bc0*/  F2FP.BF16.F32.PACK_AB R30, RZ, R30 ;  /* 0x0000001eff1e723e */ /* 0x008fca00000010ff */
[----:B----4-:R1:W-:Y:S02]  /*2bd0*/  STG.E.U16 desc[UR6][R32.64+0x80], R30 ;  /* 0x0000801e20007986 */ /* 0x0103e4000c101506 */
.L_x_476:
[----:B------:R-:W-:-:S04]  /*2be0*/  FMUL R31, R40, R31 ;  /* 0x0000001f281f7220 */ /* 0x000fc80000400000 */
[----:B------:R-:W-:-:S05]  /*2bf0*/  FFMA R31, R36, R37, R31 ;  /* 0x00000025241f7223 */ /* 0x000fca000000001f */
[----:B------:R-:W-:-:S05]  /*2c00*/  F2FP.BF16.F32.PACK_AB R31, RZ, R31 ;  /* 0x0000001fff1f723e */ /* 0x000fca00000010ff */
[----:B------:R2:W-:Y:S04]  /*2c10*/  STG.E.U16 desc[UR6][R34.64+0xc0], R31 ;  /* 0x0000c01f22007986 */ /* 0x0005e8000c101506 */
[----:B-1----:R-:W3:Y:S02]  /*2c20*/  LDG.E R30, desc[UR6][R56.64+0x180] ;  /* 0x00018006381e7981 */ /* 0x002ee4000c1e1900 */
[----:B---3--:R-:W-:-:S05]  /*2c30*/  F2FP.BF16.F32.PACK_AB R30, RZ, R30 ;  /* 0x0000001eff1e723e */ /* 0x008fca00000010ff */
[----:B------:R2:W-:Y:S02]  /*2c40*/  STG.E.U16 desc[UR6][R32.64+0xc0], R30 ;  /* 0x0000c01e20007986 */ /* 0x0005e4000c101506 */
.L_x_328:
[----:B------:R-:W-:Y:S05]  /*2c50*/  BSYNC B0 ;  /* 0x0000000000007941 */ /* 0x000fea0003800000 */
.L_x_327:
[----:B------:R-:W-:Y:S01]  /*2c60*/  LOP3.LUT P0, RZ, R27, 0x200, RZ, 0xc0, !PT ;  /* 0x000002001bff7812 */ /* 0x000fe2000780c0ff */
[----:B------:R-:W-:-:S12]  /*2c70*/  BSSY B0, `(.L_x_332) ;  /* 0x0000055000007945 */ /* 0x000fd80003800000 */
[----:B------:R-:W-:Y:S05]  /*2c80*/  @!P0 BRA `(.L_x_333) ;  /* 0x00000004004c8947 */ /* 0x000fea0003800000 */
[----:B0-2---:R-:W-:Y:S01]  /*2c90*/  HFMA2 R32, -RZ, RZ, 0, 0 ;  /* 0x00000000ff207431 */ /* 0x005fe200000001ff */
[----:B------:R-:W-:Y:S01]  /*2ca0*/  BSSY.RECONVERGENT B1, `(.L_x_334) ;  /* 0x0000008000017945 */ /* 0x000fe20003800200 */
[----:B------:R-:W-:-:S07]  /*2cb0*/  IMAD.MOV.U32 R33, RZ, RZ, R13 ;  /* 0x000000ffff217224 */ /* 0x000fce00078e000d */
.L_x_335:
[----:B------:R-:W-:-:S06]  /*2cc0*/  IMAD.WIDE.U32 R30, R33, 0x4, R64 ;  /* 0x00000004211e7825 */ /* 0x000fcc00078e0040 */
[----:B------:R-:W2:Y:S01]  /*2cd0*/  LDG.E R31, desc[UR6][R30.64] ;  /* 0x000000061e1f7981 */ /* 0x000ea2000c1e1900 */
[C---:B------:R-:W-:Y:S02]  /*2ce0*/  ISETP.GE.U32.AND P0, PT, R33.reuse, 0x60, PT ;  /* 0x000000602100780c */ /* 0x040fe40003f06070 */
[----:B------:R-:W-:Y:S01]  /*2cf0*/  IADD3 R33, PT, PT, R33, 0x20, RZ ;  /* 0x0000002021217810 */ /* 0x000fe20007ffe0ff */
[----:B--2---:R-:W-:-:S10]  /*2d00*/  FFMA R32, R31, R31, R32 ;  /* 0x0000001f1f207223 */ /* 0x004fd40000000020 */
[----:B------:R-:W-:Y:S05]  /*2d10*/  @!P0 BRA `(.L_x_335) ;  /* 0xfffffffc00e88947 */ /* 0x000fea000383ffff */
[----:B------:R-:W-:Y:S05]  /*2d20*/  BSYNC.RECONVERGENT B1 ;  /* 0x0000000000017941 */ /* 0x000fea0003800200 */
.L_x_334:
[----:B------:R-:W-:-:S03]  /*2d30*/  UMOV UR4, 0xffffffff ;  /* 0xffffffff00047882 */ /* 0x000fc60000000000 */
[----:B------:R-:W-:Y:S05]  /*2d40*/  BRA.DIV UR4, `(.L_x_336) ;  /* 0x0000007204487947 */ /* 0x000fea000b800000 */
[----:B-----5:R-:W-:Y:S01]  /*2d50*/  LEA R28, P0, R13, R28, 0x1 ;  /* 0x0000001c0d1c7211 */ /* 0x020fe200078008ff */
[----:B------:R-:W2:Y:S03]  /*2d60*/  LDG.E R40, desc[UR6][R54.64+0x100] ;  /* 0x0001000636287981 */ /* 0x000ea6000c1e1900 */
[----:B------:R-:W-:Y:S01]  /*2d70*/  IADD3.X R29, PT, PT, RZ, R29, RZ, P0, !PT ;  /* 0x0000001dff1d7210 */ /* 0x000fe200007fe4ff */
[----:B------:R-:W4:Y:S04]  /*2d80*/  LDG.E R42, desc[UR6][R54.64+0x180] ;  /* 0x00018006362a7981 */ /* 0x000f28000c1e1900 */
[----:B------:R-:W4:Y:S04]  /*2d90*/  LDG.E.U16.CONSTANT R39, desc[UR6][R28.64+0x80] ;  /* 0x000080061c277981 */ /* 0x000f28000c1e9500 */
[----:B------:R-:W4:Y:S04]  /*2da0*/  LDG.E.U16.CONSTANT R41, desc[UR6][R28.64+0xc0] ;  /* 0x0000c0061c297981 */ /* 0x000f28000c1e9500 */
[----:B------:R-:W4:Y:S04]  /*2db0*/  LDG.E.U16.CONSTANT R31, desc[UR6][R28.64] ;  /* 0x000000061c1f7981 */ /* 0x000f28000c1e9500 */
[----:B------:R-:W4:Y:S04]  /*2dc0*/  LDG.E R30, desc[UR6][R54.64] ;  /* 0x00000006361e7981 */ /* 0x000f28000c1e1900 */
[----:B------:R-:W4:Y:S04]  /*2dd0*/  LDG.E.U16.CONSTANT R45, desc[UR6][R58.64] ;  /* 0x000000063a2d7981 */ /* 0x000f28000c1e9500 */
[----:B------:R0:W4:Y:S04]  /*2de0*/  LDG.E.U16.CONSTANT R38, desc[UR6][R28.64+0x40] ;  /* 0x000040061c267981 */ /* 0x000128000c1e9500 */
[----:B------:R-:W4:Y:S04]  /*2df0*/  LDG.E R34, desc[UR6][R54.64+0x80] ;  /* 0x0000800636227981 */ /* 0x000f28000c1e1900 */
[----:B------:R-:W4:Y:S04]  /*2e00*/  LDG.E.U16.CONSTANT R47, desc[UR6][R58.64+0x40] ;  /* 0x000040063a2f7981 */ /* 0x000f28000c1e9500 */
[----:B------:R-:W4:Y:S04]  /*2e10*/  LDG.E.U16.CONSTANT R48, desc[UR6][R60.64+0x80] ;  /* 0x000080063c307981 */ /* 0x000f28000c1e9500 */
[----:B------:R-:W4:Y:S04]  /*2e20*/  LDG.E.U16.CONSTANT R44, desc[UR6][R60.64] ;  /* 0x000000063c2c7981 */ /* 0x000f28000c1e9500 */
[----:B------:R-:W4:Y:S04]  /*2e30*/  LDG.E.U16.CONSTANT R46, desc[UR6][R60.64+0x40] ;  /* 0x000040063c2e7981 */ /* 0x000f28000c1e9500 */
[----:B------:R-:W4:Y:S04]  /*2e40*/  LDG.E.U16.CONSTANT R49, desc[UR6][R58.64+0x80] ;  /* 0x000080063a317981 */ /* 0x000f28000c1e9500 */
[----:B------:R-:W4:Y:S04]  /*2e50*/  LDG.E.U16.CONSTANT R50, desc[UR6][R60.64+0xc0] ;  /* 0x0000c0063c327981 */ /* 0x000f28000c1e9500 */
[----:B------:R-:W4:Y:S04]  /*2e60*/  LDG.E.U16.CONSTANT R51, desc[UR6][R58.64+0xc0] ;  /* 0x0000c0063a337981 */ /* 0x000f28000c1e9500 */
[----:B---3--:R-:W3:Y:S02]  /*2e70*/  SHFL.DOWN PT, R35, R32, 0x10, 0x1f ;  /* 0x0a001f0020237f89 */ /* 0x008ee400000e0000 */
[----:B---3--:R-:W-:-:S05]  /*2e80*/  FADD R43, R32, R35 ;  /* 0x00000023202b7221 */ /* 0x008fca0000000000 */
[----:B------:R-:W3:Y:S02]  /*2e90*/  SHFL.DOWN PT, R35, R43, 0x8, 0x1f ;  /* 0x09001f002b237f89 */ /* 0x000ee400000e0000 */
[----:B---3--:R-:W-:-:S05]  /*2ea0*/  FADD R32, R43, R35 ;  /* 0x000000232b207221 */ /* 0x008fca0000000000 */
[----:B------:R-:W3:Y:S02]  /*2eb0*/  SHFL.DOWN PT, R35, R32, 0x4, 0x1f ;  /* 0x08801f0020237f89 */ /* 0x000ee400000e0000 */
[----:B---3--:R-:W-:-:S05]  /*2ec0*/  FADD R33, R32, R35 ;  /* 0x0000002320217221 */ /* 0x008fca0000000000 */
[----:B------:R-:W1:Y:S02]  /*2ed0*/  SHFL.DOWN PT, R35, R33, 0x2, 0x1f ;  /* 0x08401f0021237f89 */ /* 0x000e6400000e0000 */
[----:B-1----:R-:W-:-:S05]  /*2ee0*/  FADD R36, R33, R35 ;  /* 0x0000002321247221 */ /* 0x002fca0000000000 */
[----:B------:R-:W1:Y:S01]  /*2ef0*/  SHFL.DOWN PT, R35, R36, 0x1, 0x1f ;  /* 0x08201f0024237f89 */ /* 0x000e6200000e0000 */
[----:B0-----:R-:W-:Y:S02]  /*2f00*/  IMAD.MOV.U32 R28, RZ, RZ, 0x3c000000 ;  /* 0x3c000000ff1c7424 */ /* 0x001fe400078e00ff */
[----:B-1----:R-:W-:-:S04]  /*2f10*/  FADD R35, R36, R35 ;  /* 0x0000002324237221 */ /* 0x002fc80000000000 */
        /* <DEDUP_REMOVED lines=8> */
[----:B------:R-:W-:Y:S02]  /*2fa0*/  SHF.L.U32 R39, R39, 0x10, RZ ;  /* 0x0000001027277819 */ /* 0x000fe400000006ff */
[----:B------:R-:W-:-:S03]  /*2fb0*/  SHF.L.U32 R41, R41, 0x10, RZ ;  /* 0x0000001029297819 */ /* 0x000fc600000006ff */
[----:B------:R-:W-:Y:S01]  /*2fc0*/  FMUL R40, R40, R39 ;  /* 0x0000002728287220 */ /* 0x000fe20000400000 */
[----:B------:R-:W-:Y:S02]  /*2fd0*/  IMAD.U32 R31, R31, 0x10000, RZ ;  /* 0x000100001f1f7824 */ /* 0x000fe400078e00ff */
[----:B------:R-:W-:Y:S01]  /*2fe0*/  FMUL R42, R42, R41 ;  /* 0x000000292a2a7220 */ /* 0x000fe20000400000 */
[----:B------:R-:W-:Y:S01]  /*2ff0*/  FMUL R30, R37, R30 ;  /* 0x0000001e251e7220 */ /* 0x000fe20000400000 */
        /* <DEDUP_REMOVED lines=8> */
[----:B------:R-:W-:Y:S02]  /*3080*/  IMAD.U32 R37, R48, 0x10000, RZ ;  /* 0x0001000030257824 */ /* 0x000fe400078e00ff */
[----:B------:R-:W-:Y:S01]  /*3090*/  FMUL R34, R34, R29 ;  /* 0x0000001d22227220 */ /* 0x000fe20000400000 */
[----:B0-----:R-:W-:Y:S01]  /*30a0*/  FMUL R33, R36, R33 ;  /* 0x0000002124217220 */ /* 0x001fe20000400000 */
[----:B------:R-:W-:Y:S01]  /*30b0*/  SHF.L.U32 R36, R44, 0x10, RZ ;  /* 0x000000102c247819 */ /* 0x000fe200000006ff */
        /* <DEDUP_REMOVED lines=13> */
.L_x_488:
[----:B------:R-:W-:-:S04]  /*3190*/  FMUL R29, R29, R42 ;  /* 0x0000002a1d1d7220 */ /* 0x000fc80000400000 */
[----:B--2---:R-:W-:-:S05]  /*31a0*/  FFMA R29, R28, R34, R29 ;  /* 0x000000221c1d7223 */ /* 0x004fca000000001d */
[----:B------:R2:W-:Y:S02]  /*31b0*/  STG.E desc[UR6][R54.64+0x180], R29 ;  /* 0x0001801d36007986 */ /* 0x0005e4000c101906 */
.L_x_333:
[----:B------:R-:W-:Y:S05]  /*31c0*/  BSYNC B0 ;  /* 0x0000000000007941 */ /* 0x000fea0003800000 */
.L_x_332:
[----:B------:R-:W-:-:S03]  /*31d0*/  UMOV UR4, 0xffffffff ;  /* 0xffffffff00047882 */ /* 0x000fc60000000000 */
[----:B------:R-:W-:Y:S05]  /*31e0*/  BRA.DIV UR4, `(.L_x_337) ;  /* 0x0000007204f47947 */ /* 0x000fea000b800000 */
[----:B------:R-:W-:Y:S06]  /*31f0*/  BAR.SYNC.DEFER_BLOCKING 0x0 ;  /* 0x0000000000007b1d */ /* 0x000fec0000010000 */
.L_x_491:
[----:B------:R-:W-:Y:S01]  /*3200*/  BSSY B0, `(.L_x_338) ;  /* 0x0000018000007945 */ /* 0x000fe20003800000 */
[----:B------:R-:W-:-:S03]  /*3210*/  ISETP.GT.U32.AND P2, PT, R0, 0xf, PT ;  /* 0x0000000f0000780c */ /* 0x000fc60003f44070 */
[----:B------:R-:W-:Y:S10]  /*3220*/  @P1 BRA `(.L_x_339) ;  /* 0x0000000000541947 */ /* 0x000ff40003800000 */
[----:B--2--5:R-:W2:Y:S01]  /*3230*/  S2R R29, SR_LANEID ;  /* 0x00000000001d7919 */ /* 0x024ea20000000000 */
[----:B------:R-:W-:Y:S02]  /*3240*/  VOTEU.ANY UR4, UPT, PT ;  /* 0x0000000000047886 */ /* 0x000fe400038e0100 */
[----:B------:R-:W2:Y:S01]  /*3250*/  FLO.U32 R30, UR4 ;  /* 0x00000004001e7d00 */ /* 0x000ea200080e0000 */
[----:B------:R-:W-:Y:S01]  /*3260*/  UPOPC UR5, UR4 ;  /* 0x00000004000572bf */ /* 0x000fe20008000000 */
[----:B--2---:R-:W-:-:S05]  /*3270*/  ISETP.EQ.U32.AND P0, PT, R30, R29, PT ;  /* 0x0000001d1e00720c */ /* 0x004fca0003f02070 */
[----:B------:R-:W-:-:S08]  /*3280*/  IMAD R29, R25, UR5, RZ ;  /* 0x00000005191d7c24 */ /* 0x000fd0000f8e02ff */
[----:B------:R-:W-:Y:S06]  /*3290*/  @P0 MEMBAR.ALL.GPU ;  /* 0x0000000000000992 */ /* 0x000fec000000a000 */
[----:B------:R-:W-:-:S00]  /*32a0*/  @P0 ERRBAR ;  /* 0x00000000000009ab */ /* 0x000fc00000000000 */
[----:B------:R-:W-:Y:S06]  /*32b0*/  @P0 CGAERRBAR ;  /* 0x00000000000005ab */ /* 0x000fec0000000000 */
[----:B------:R-:W2:Y:S01]  /*32c0*/  @P0 ATOM.E.ADD.STRONG.GPU PT, R29, desc[UR6][R68.64+0x4], R29 ;  /* 0x8000041d441d098a */ /* 0x000ea200081ef106 */
[----:B-1----:R-:W1:Y:S02]  /*32d0*/  S2R R31, SR_LTMASK ;  /* 0x00000000001f7919 */ /* 0x002e640000003900 */
[----:B-1----:R-:W-:-:S06]  /*32e0*/  LOP3.LUT R31, R31, UR4, RZ, 0xc0, !PT ;  /* 0x000000041f1f7c12 */ /* 0x002fcc000f8ec0ff */
[----:B------:R-:W1:Y:S01]  /*32f0*/  POPC R31, R31 ;  /* 0x0000001f001f7309 */ /* 0x000e620000000000 */
[----:B--2---:R-:W1:Y:S02]  /*3300*/  SHFL.IDX PT, R28, R29, R30, 0x1f ;  /* 0x00001f1e1d1c7589 */ /* 0x004e6400000e0000 */
[----:B-1----:R-:W-:-:S07]  /*3310*/  IMAD R28, R25, R31, R28 ;  /* 0x0000001f191c7224 */ /* 0x002fce00078e021c */
.L_x_340:
[----:B------:R-:W2:Y:S04]  /*3320*/  LD.E.STRONG.GPU R29, desc[UR6][R68.64+0x4] ;  /* 0x00000406441d7980 */ /* 0x000ea8000c10f900 */
[----:B--2---:R-:W-:Y:S01]  /*3330*/  CCTL.IVALL ;  /* 0x00000000ff00798f */ /* 0x004fe20002000000 */
[----:B------:R-:W-:Y:S05]  /*3340*/  YIELD ;  /* 0x0000000000007946 */ /* 0x000fea0003800000 */
[----:B------:R-:W-:-:S04]  /*3350*/  LOP3.LUT R29, R29, R28, RZ, 0x3c, !PT ;  /* 0x0000001c1d1d7212 */ /* 0x000fc800078e3cff */
[----:B------:R-:W-:-:S13]  /*3360*/  ISETP.GT.AND P0, PT, R29, -0x1, PT ;  /* 0xffffffff1d00780c */ /* 0x000fda0003f04270 */
[----:B------:R-:W-:Y:S05]  /*3370*/  @P0 BRA `(.L_x_340) ;  /* 0xfffffffc00e80947 */ /* 0x000fea000383ffff */
.L_x_339:
[----:B------:R-:W-:Y:S05]  /*3380*/  BSYNC B0 ;  /* 0x0000000000007941 */ /* 0x000fea0003800000 */
.L_x_338:
[----:B------:R-:W-:-:S03]  /*3390*/  UMOV UR4, 0xffffffff ;  /* 0xffffffff00047882 */ /* 0x000fc60000000000 */
[----:B------:R-:W-:Y:S05]  /*33a0*/  BRA.DIV UR4, `(.L_x_341) ;  /* 0x0000007204b07947 */ /* 0x000fea000b800000 */
[----:B------:R-:W-:Y:S06]  /*33b0*/  BAR.SYNC.DEFER_BLOCKING 0x0 ;  /* 0x0000000000007b1d */ /* 0x000fec0000010000 */
.L_x_494:
[----:B------:R-:W-:Y:S05]  /*33c0*/  @P2 BRA `(.L_x_342) ;  /* 0x0000001c005c2947 */ /* 0x000fea0003800000 */
[----:B------:R-:W3:Y:S01]  /*33d0*/  LDCU UR4, c[0x0][0x410] ;  /* 0x00008200ff0477ac */ /* 0x000ee20008000800 */
[----:B------:R-:W-:Y:S01]  /*33e0*/  BSSY B0, `(.L_x_343) ;  /* 0x0000057000007945 */ /* 0x000fe20003800000 */
[----:B------:R-:W-:Y:S01]  /*33f0*/  HFMA2 R41, -RZ, RZ, 0, 0 ;  /* 0x00000000ff297431 */ /* 0x000fe200000001ff */
[----:B-12---:R-:W-:Y:S01]  /*3400*/  MOV R31, 0xff800000 ;  /* 0xff800000001f7802 */ /* 0x006fe20000000f00 */
[----:B0-----:R-:W-:Y:S02]  /*3410*/  HFMA2 R33, -RZ, RZ, 0, 0 ;  /* 0x00000000ff217431 */ /* 0x001fe400000001ff */
[----:B------:R-:W-:Y:S01]  /*3420*/  IMAD.MOV.U32 R39, RZ, RZ, RZ ;  /* 0x000000ffff277224 */ /* 0x000fe200078e00ff */
[----:B------:R-:W-:Y:S01]  /*3430*/  MOV R37, RZ ;  /* 0x000000ff00257202 */ /* 0x000fe20000000f00 */
[----:B-----5:R-:W-:Y:S01]  /*3440*/  IMAD.MOV.U32 R29, RZ, RZ, RZ ;  /* 0x000000ffff1d7224 */ /* 0x020fe200078e00ff */
[----:B---3--:R-:W-:-:S13]  /*3450*/  ISETP.GE.AND P0, PT, R5, UR4, PT ;  /* 0x0000000405007c0c */ /* 0x008fda000bf06270 */
[----:B------:R-:W-:Y:S05]  /*3460*/  @P0 BRA `(.L_x_344) ;  /* 0x0000000400380947 */ /* 0x000fea0003800000 */
[----:B------:R-:W-:Y:S01]  /*3470*/  SHF.R.U32.HI R31, RZ, 0x1, R0 ;  /* 0x00000001ff1f7819 */ /* 0x000fe20000011600 */
[----:B------:R-:W-:Y:S01]  /*3480*/  BSSY B1, `(.L_x_345) ;  /* 0x000004b000017945 */ /* 0x000fe20003800000 */
[----:B------:R-:W-:Y:S01]  /*3490*/  MOV R28, 0xff800000 ;  /* 0xff800000001c7802 */ /* 0x000fe20000000f00 */
[----:B------:R-:W-:Y:S01]  /*34a0*/  IMAD.MOV.U32 R47, RZ, RZ, R5 ;  /* 0x000000ffff2f7224 */ /* 0x000fe200078e0005 */
[----:B------:R-:W-:Y:S01]  /*34b0*/  MOV R41, RZ ;  /* 0x000000ff00297202 */ /* 0x000fe20000000f00 */
[----:B------:R-:W-:-:S05]  /*34c0*/  IMAD R31, R6, R31, RZ ;  /* 0x0000001f061f7224 */ /* 0x000fca00078e02ff */
[----:B------:R-:W-:-:S04]  /*34d0*/  IADD3 R98, P0, PT, R98, R31, RZ ;  /* 0x0000001f62627210 */ /* 0x000fc80007f1e0ff */
[----:B------:R-:W-:-:S09]  /*34e0*/  LEA.HI.X.SX32 R99, R31, R99, 0x1, P0 ;  /* 0x000000631f637211 */ /* 0x000fd200000f0eff */
.L_x_349:
[----:B------:R-:W-:Y:S01]  /*34f0*/  LEA R40, P0, R47, R98, 0x7 ;  /* 0x000000622f287211 */ /* 0x000fe200078038ff */
[----:B------:R-:W-:Y:S01]  /*3500*/  BSSY.RECONVERGENT B2, `(.L_x_346) ;  /* 0x0000011000027945 */ /* 0x000fe20003800200 */
[----:B------:R-:W-:Y:S02]  /*3510*/  MOV R32, RZ ;  /* 0x000000ff00207202 */ /* 0x000fe40000000f00 */
[----:B------:R-:W-:Y:S01]  /*3520*/  MOV R43, R13 ;  /* 0x0000000d002b7202 */ /* 0x000fe20000000f00 */
[----:B------:R-:W-:-:S08]  /*3530*/  IMAD.X R42, RZ, RZ, R99, P0 ;  /* 0x000000ffff2a7224 */ /* 0x000fd000000e0663 */
.L_x_347:
[----:B------:R-:W0:Y:S01]  /*3540*/  LDCU.64 UR4, c[0x0][0x3b0] ;  /* 0x00007600ff0477ac */ /* 0x000e220008000a00 */
[----:B------:R-:W-:-:S04]  /*3550*/  IADD3 R30, P0, PT, R43, R40, RZ ;  /* 0x000000282b1e7210 */ /* 0x000fc80007f1e0ff */
[----:B------:R-:W-:Y:S02]  /*3560*/  LEA.HI.X.SX32 R31, R43, R42, 0x1, P0 ;  /* 0x0000002a2b1f7211 */ /* 0x000fe400000f0eff */
[----:B0-----:R-:W-:-:S04]  /*3570*/  LEA R34, P0, R30, UR4, 0x1 ;  /* 0x000000041e227c11 */ /* 0x001fc8000f8008ff */
[----:B------:R-:W-:Y:S01]  /*3580*/  LEA.HI.X R35, R30, UR5, R31, 0x1, P0 ;  /* 0x000000051e237c11 */ /* 0x000fe200080f0c1f */
[----:B------:R-:W-:-:S04]  /*3590*/  IMAD.WIDE R30, R43, 0x4, R64 ;  /* 0x000000042b1e7825 */ /* 0x000fc800078e0240 */
[----:B------:R-:W2:Y:S04]  /*35a0*/  LDG.E.U16.CONSTANT R34, desc[UR6][R34.64] ;  /* 0x0000000622227981 */ /* 0x000ea8000c1e9500 */
[----:B------:R-:W3:Y:S01]  /*35b0*/  LDG.E R31, desc[UR6][R30.64] ;  /* 0x000000061e1f7981 */ /* 0x000ee2000c1e1900 */
[C---:B------:R-:W-:Y:S02]  /*35c0*/  ISETP.GE.U32.AND P0, PT, R43.reuse, 0x60, PT ;  /* 0x000000602b00780c */ /* 0x040fe40003f06070 */
[----:B------:R-:W-:Y:S02]  /*35d0*/  IADD3 R43, PT, PT, R43, 0x20, RZ ;  /* 0x000000202b2b7810 */ /* 0x000fe40007ffe0ff */
[----:B--2---:R-:W-:-:S05]  /*35e0*/  SHF.L.U32 R36, R34, 0x10, RZ ;  /* 0x0000001022247819 */ /* 0x004fca00000006ff */
[----:B---3--:R-:W-:-:S04]  /*35f0*/  FFMA R32, R31, R36, R32 ;  /* 0x000000241f207223 */ /* 0x008fc80000000020 */
[----:B------:R-:W-:Y:S05]  /*3600*/  @!P0 BRA `(.L_x_347) ;  /* 0xfffffffc00cc8947 */ /* 0x000fea000383ffff */
[----:B------:R-:W-:Y:S05]  /*3610*/  BSYNC.RECONVERGENT B2 ;  /* 0x0000000000027941 */ /* 0x000fea0003800200 */
.L_x_346:
[----:B------:R-:W-:-:S03]  /*3620*/  UMOV UR4, 0xffffffff ;  /* 0xffffffff00047882 */ /* 0x000fc60000000000 */
[----:B------:R-:W-:Y:S05]  /*3630*/  BRA.DIV UR4, `(.L_x_348) ;  /* 0x0000007204387947 */ /* 0x000fea000b800000 */
[----:B------:R-:W0:Y:S01]  /*3640*/  SHFL.DOWN PT, R35, R32, 0x10, 0x1f ;  /* 0x0a001f0020237f89 */ /* 0x000e2200000e0000 */
[----:B------:R-:W1:Y:S01]  /*3650*/  LDCU UR4, c[0x0][0x418] ;  /* 0x00008300ff0477ac */ /* 0x000e620008000800 */
        /* <DEDUP_REMOVED lines=8> */
[----:B0-----:R-:W-:-:S04]  /*36e0*/  FADD R35, R38, R35 ;  /* 0x0000002326237221 */ /* 0x001fc80000000000 */
[----:B-1----:R-:W-:-:S06]  /*36f0*/  FMUL R35, R35, UR4 ;  /* 0x0000000423237c20 */ /* 0x002fcc0008400000 */
[----:B------:R-:W0:Y:S02]  /*3700*/  SHFL.IDX PT, R35, R35, RZ, 0x1f ;  /* 0x00001fff23237589 */ /* 0x000e2400000e0000 */
.L_x_502:
[----:B------:R-:W1:Y:S01]  /*3710*/  LDCU.64 UR4, c[0x0][0x3b8] ;  /* 0x00007700ff0477ac */ /* 0x000e620008000a00 */
[----:B------:R-:W-:-:S05]  /*3720*/  IADD3 R31, P0, PT, R13, R40, RZ ;  /* 0x000000280d1f7210 */ /* 0x000fca0007f1e0ff */
[----:B------:R-:W-:Y:S01]  /*3730*/  IMAD.X R32, RZ, RZ, R42, P0 ;  /* 0x000000ffff207224 */ /* 0x000fe200000e062a */
[C---:B-1----:R-:W-:Y:S01]  /*3740*/  LEA R30, P0, R31.reuse, UR4, 0x1 ;  /* 0x000000041f1e7c11 */ /* 0x042fe2000f8008ff */
[----:B------:R-:W1:Y:S03]  /*3750*/  LDCU UR4, c[0x0][0x410] ;  /* 0x00008200ff0477ac */ /* 0x000e660008000800 */
[----:B------:R-:W-:-:S05]  /*3760*/  LEA.HI.X R31, R31, UR5, R32, 0x1, P0 ;  /* 0x000000051f1f7c11 */ /* 0x000fca00080f0c20 */
[----:B------:R-:W2:Y:S04]  /*3770*/  LDG.E.U16.CONSTANT R34, desc[UR6][R30.64] ;  /* 0x000000061e227981 */ /* 0x000ea8000c1e9500 */
[----:B------:R-:W3:Y:S04]  /*3780*/  LDG.E.U16.CONSTANT R38, desc[UR6][R30.64+0x80] ;  /* 0x000080061e267981 */ /* 0x000ee8000c1e9500 */
[----:B------:R-:W5:Y:S04]  /*3790*/  LDG.E.U16.CONSTANT R40, desc[UR6][R30.64+0xc0] ;  /* 0x0000c0061e287981 */ /* 0x000f68000c1e9500 */
[----:B------:R-:W4:Y:S01]  /*37a0*/  LDG.E.U16.CONSTANT R36, desc[UR6][R30.64+0x40] ;  /* 0x000040061e247981 */ /* 0x000f22000c1e9500 */
[----:B0-----:R-:W-:-:S05]  /*37b0*/  FMNMX R32, R35, R28, !PT ;  /* 0x0000001c23207209 */ /* 0x001fca0007800000 */
[----:B------:R-:W-:Y:S01]  /*37c0*/  FADD R35, R35, -R32 ;  /* 0x8000002023237221 */ /* 0x000fe20000000000 */
[----:B------:R-:W-:-:S03]  /*37d0*/  FADD R28, -R32, R28 ;  /* 0x0000001c201c7221 */ /* 0x000fc60000000100 */
[----:B------:R-:W-:Y:S01]  /*37e0*/  FMUL R35, R35, 1.4426950216293334961 ;  /* 0x3fb8aa3b23237820 */ /* 0x000fe20000400000 */
[----:B------:R-:W-:Y:S01]  /*37f0*/  FMUL R28, R28, 1.4426950216293334961 ;  /* 0x3fb8aa3b1c1c7820 */ /* 0x000fe20000400000 */
[----:B------:R-:W-:-:S04]  /*3800*/  IADD3 R47, PT, PT, R47, 0x10, RZ ;  /* 0x000000102f2f7810 */ /* 0x000fc80007ffe0ff */
[----:B------:R-:W-:Y:S01]  /*3810*/  MUFU.EX2 R35, R35 ;  /* 0x0000002300237308 */ /* 0x000fe20000000800 */
[----:B-1----:R-:W-:-:S07]  /*3820*/  ISETP.GE.AND P0, PT, R47, UR4, PT ;  /* 0x000000042f007c0c */ /* 0x002fce000bf06270 */
[----:B------:R-:W0:Y:S02]  /*3830*/  MUFU.EX2 R28, R28 ;  /* 0x0000001c001c7308 */ /* 0x000e240000000800 */
[----:B0-----:R-:W-:Y:S01]  /*3840*/  FFMA R29, R28, R29, R35 ;  /* 0x0000001d1c1d7223 */ /* 0x001fe20000000023 */
[----:B--2---:R-:W-:Y:S02]  /*3850*/  SHF.L.U32 R34, R34, 0x10, RZ ;  /* 0x0000001022227819 */ /* 0x004fe400000006ff */
[----:B---3--:R-:W-:Y:S02]  /*3860*/  SHF.L.U32 R38, R38, 0x10, RZ ;  /* 0x0000001026267819 */ /* 0x008fe400000006ff */
[----:B-----5:R-:W-:Y:S01]  /*3870*/  SHF.L.U32 R40, R40, 0x10, RZ ;  /* 0x0000001028287819 */ /* 0x020fe200000006ff */
[----:B----4-:R-:W-:Y:S02]  /*3880*/  IMAD.U32 R36, R36, 0x10000, RZ ;  /* 0x0001000024247824 */ /* 0x010fe400078e00ff */
        /* <DEDUP_REMOVED lines=8> */
[----:B------:R-:W-:Y:S01]  /*3910*/  IMAD.MOV.U32 R28, RZ, RZ, R32 ;  /* 0x000000ffff1c7224 */ /* 0x000fe200078e0020 */
[----:B------:R-:W-:Y:S06]  /*3920*/  @!P0 BRA `(.L_x_349) ;  /* 0xfffffff800f08947 */ /* 0x000fec000383ffff */
[----:B------:R-:W-:Y:S05]  /*3930*/  BSYNC B1 ;  /* 0x0000000000017941 */ /* 0x000fea0003800000 */
.L_x_345:
[----:B------:R-:W-:-:S07]  /*3940*/  MOV R31, R32 ;  /* 0x00000020001f7202 */ /* 0x000fce0000000f00 */
.L_x_344:
[----:B------:R-:W-:Y:S05]  /*3950*/  BSYNC B0 ;  /* 0x0000000000007941 */ /* 0x000fea0003800000 */
.L_x_343:
        /* <DEDUP_REMOVED lines=18> */
[----:B------:R-:W-:Y:S02]  /*3a80*/  CS2R R44, SRZ ;  /* 0x00000000002c7805 */ /* 0x000fe4000001ff00 */
[----:B------:R-:W-:Y:S01]  /*3a90*/  LOP3.LUT R27, R27, 0xfffffffe, RZ, 0xc0, !PT ;  /* 0xfffffffe1b1b7812 */ /* 0x000fe200078ec0ff */
[----:B-1----:R-:W-:-:S02]  /*3aa0*/  ULEA UR12, UR5, UR4, 0x18 ;  /* 0x00000004050c7291 */ /* 0x002fc4000f8ec0ff */
[----:B------:R-:W-:-:S04]  /*3ab0*/  UIADD3 UR4, UPT, UPT, UR4, 0x1100, URZ ;  /* 0x0000110004047890 */ /* 0x000fc8000fffe0ff */
[----:B------:R-:W-:-:S03]  /*3ac0*/  ULEA UR4, UR5, UR4, 0x18 ;  /* 0x0000000405047291 */ /* 0x000fc6000f8ec0ff */
[----:B0-----:R-:W0:Y:S01]  /*3ad0*/  LDS.128 R28, [UR12+0x1080] ;  /* 0x0010800cff1c7984 */ /* 0x001e220008000c00 */
        /* <DEDUP_REMOVED lines=9> */
[----:B-1----:R-:W-:Y:S02]  /*3b70*/  FSETP.NE.AND P1, PT, R32, -INF , PT ;  /* 0xff8000002000780b */ /* 0x002fe40003f25000 */
[----:B------:R-:W-:Y:S02]  /*3b80*/  FMNMX R37, R28, R29, !PT ;  /* 0x0000001d1c257209 */ /* 0x000fe40007800000 */
[----:B--2---:R-:W-:Y:S02]  /*3b90*/  FSETP.NE.AND P4, PT, R42, -INF , PT ;  /* 0xff8000002a00780b */ /* 0x004fe40003f85000 */
[----:B------:R-:W-:Y:S02]  /*3ba0*/  FSEL R46, R28, R37, !P0 ;  /* 0x000000251c2e7208 */ /* 0x000fe40004000000 */
[----:B------:R-:W-:Y:S01]  /*3bb0*/  @P0 LOP3.LUT R27, R27, 0x1, RZ, 0xfc, !PT ;  /* 0x000000011b1b0812 */ /* 0x000fe200078efcff */
[----:B------:R-:W0:Y:S01]  /*3bc0*/  LDS.128 R36, [UR12+0x10a0] ;  /* 0x0010a00cff247984 */ /* 0x000e220008000c00 */
[----:B------:R-:W-:-:S02]  /*3bd0*/  FSETP.NE.AND P0, PT, R33, -INF , PT ;  /* 0xff8000002100780b */ /* 0x000fc40003f05000 */
[----:B------:R-:W-:Y:S02]  /*3be0*/  @P3 LOP3.LUT R27, R27, 0x2, RZ, 0xfc, !PT ;  /* 0x000000021b1b3812 */ /* 0x000fe400078efcff */
[----:B------:R-:W-:Y:S02]  /*3bf0*/  @P3 FMNMX R46, R46, R30, !PT ;  /* 0x0000001e2e2e3209 */ /* 0x000fe40007800000 */
[----:B------:R-:W-:Y:S02]  /*3c00*/  LOP3.LUT R27, R27, 0xfffffffb, RZ, 0xc0, !PT ;  /* 0xfffffffb1b1b7812 */ /* 0x000fe400078ec0ff */
[----:B------:R-:W-:Y:S02]  /*3c10*/  @P2 FMNMX R46, R46, R31, !PT ;  /* 0x0000001f2e2e2209 */ /* 0x000fe40007800000 */
[----:B------:R-:W-:Y:S02]  /*3c20*/  @P2 LOP3.LUT R27, R27, 0x4, RZ, 0xfc, !PT ;  /* 0x000000041b1b2812 */ /* 0x000fe400078efcff */
[----:B------:R-:W-:-:S02]  /*3c30*/  @P1 FMNMX R46, R46, R32, !PT ;  /* 0x000000202e2e1209 */ /* 0x000fc40007800000 */
[----:B------:R-:W-:Y:S02]  /*3c40*/  LOP3.LUT R27, R27, 0xfffffff7, RZ, 0xc0, !PT ;  /* 0xfffffff71b1b7812 */ /* 0x000fe400078ec0ff */
[----:B------:R-:W-:Y:S02]  /*3c50*/  @P0 FMNMX R46, R46, R33, !PT ;  /* 0x000000212e2e0209 */ /* 0x000fe40007800000 */
[----:B------:R-:W-:Y:S02]  /*3c60*/  @P1 LOP3.LUT R27, R27, 0x8, RZ, 0xfc, !PT ;  /* 0x000000081b1b1812 */ /* 0x000fe400078efcff */
[----:B------:R-:W-:Y:S02]  /*3c70*/  FSETP.NE.AND P2, PT, R40, -INF , PT ;  /* 0xff8000002800780b */ /* 0x000fe40003f45000 */
[----:B------:R-:W-:Y:S02]  /*3c80*/  LOP3.LUT R27, R27, 0xffffffef, RZ, 0xc0, !PT ;  /* 0xffffffef1b1b7812 */ /* 0x000fe400078ec0ff */
[----:B------:R-:W-:-:S02]  /*3c90*/  FSETP.NE.AND P3, PT, R41, -INF , PT ;  /* 0xff8000002900780b */ /* 0x000fc40003f65000 */
[----:B------:R-:W-:Y:S02]  /*3ca0*/  @P0 LOP3.LUT R27, R27, 0x10, RZ, 0xfc, !PT ;  /* 0x000000101b1b0812 */ /* 0x000fe400078efcff */
[----:B------:R-:W-:Y:S02]  /*3cb0*/  FSETP.NE.AND P0, PT, R34, -INF , PT ;  /* 0xff8000002200780b */ /* 0x000fe40003f05000 */
[----:B------:R-:W-:Y:S02]  /*3cc0*/  LOP3.LUT R27, R27, 0xffffffdf, RZ, 0xc0, !PT ;  /* 0xffffffdf1b1b7812 */ /* 0x000fe400078ec0ff */
[----:B------:R-:W-:Y:S02]  /*3cd0*/  FSETP.NE.AND P6, PT, R28, -INF , PT ;  /* 0xff8000001c00780b */ /* 0x000fe40003fc5000 */
[----:B------:R-:W-:Y:S02]  /*3ce0*/  FSETP.NE.AND P5, PT, R43, -INF , PT ;  /* 0xff8000002b00780b */ /* 0x000fe40003fa5000 */
[----:B0-----:R-:W-:-:S05]  /*3cf0*/  FSETP.NE.AND P1, PT, R39, -INF , PT ;  /* 0xff8000002700780b */ /* 0x001fca0003f25000 */
        /* <DEDUP_REMOVED lines=28> */
[----:B------:R-:W3:Y:S04]  /*3ec0*/  LDS R49, [R73+0x100] ;  /* 0x0001000049317984 */ /* 0x000ee80000000800 */
[----:B------:R-:W5:Y:S01]  /*3ed0*/  LDS R51, [R73+0x180] ;  /* 0x0001800049337984 */ /* 0x000f620000000800 */
[C---:B0-----:R-:W-:Y:S01]  /*3ee0*/  FFMA R44, R28.reuse, R71, RZ ;  /* 0x000000471c2c7223 */ /* 0x041fe200000000ff */
[C---:B-1----:R-:W-:Y:S01]  /*3ef0*/  FFMA R45, R28.reuse, R45, RZ ;  /* 0x0000002d1c2d7223 */ /* 0x042fe200000000ff */
[C---:B--2---:R-:W-:Y:S01]  /*3f00*/  FFMA R47, R28.reuse, R47, RZ ;  /* 0x0000002f1c2f7223 */ /* 0x044fe200000000ff */
[C---:B---3--:R-:W-:Y:S01]  /*3f10*/  FFMA R49, R28.reuse, R49, RZ ;  /* 0x000000311c317223 */ /* 0x048fe200000000ff */
[----:B-----5:R-:W-:-:S07]  /*3f20*/  FFMA R51, R28, R51, RZ ;  /* 0x000000331c337223 */ /* 0x020fce00000000ff */
.L_x_352:
        /* <DEDUP_REMOVED lines=8> */
[----:B------:R-:W3:Y:S04]  /*3fb0*/  LDS R70, [R73+0x300] ;  /* 0x0003000049467984 */ /* 0x000ee80000000800 */
[----:B------:R-:W5:Y:S01]  /*3fc0*/  LDS R72, [R73+0x380] ;  /* 0x0003800049487984 */ /* 0x000f620000000800 */
[C---:B0-----:R-:W-:Y:S01]  /*3fd0*/  FFMA R44, R28.reuse, R71, R44 ;  /* 0x000000471c2c7223 */ /* 0x041fe2000000002c */
[C---:B-1----:R-:W-:Y:S01]  /*3fe0*/  FFMA R45, R28.reuse, R48, R45 ;  /* 0x000000301c2d7223 */ /* 0x042fe2000000002d */
[C---:B--2---:R-:W-:Y:S01]  /*3ff0*/  FFMA R47, R28.reuse, R50, R47 ;  /* 0x000000321c2f7223 */ /* 0x044fe2000000002f */
[C---:B---3--:R-:W-:Y:S01]  /*4000*/  FFMA R49, R28.reuse, R70, R49 ;  /* 0x000000461c317223 */ /* 0x048fe20000000031 */
[----:B-----5:R-:W-:-:S07]  /*4010*/  FFMA R51, R28, R72, R51 ;  /* 0x000000481c337223 */ /* 0x020fce0000000033 */
.L_x_353:
        /* <DEDUP_REMOVED lines=8> */
[----:B------:R-:W3:Y:S04]  /*40a0*/  LDS R50, [R73+0x500] ;  /* 0x0005000049327984 */ /* 0x000ee80000000800 */
[----:B------:R-:W5:Y:S01]  /*40b0*/  LDS R70, [R73+0x580] ;  /* 0x0005800049467984 */ /* 0x000f620000000800 */
[C---:B0-----:R-:W-:Y:S01]  /*40c0*/  FFMA R44, R30.reuse, R29, R44 ;  /* 0x0000001d1e2c7223 */ /* 0x041fe2000000002c */
[C---:B-1----:R-:W-:Y:S01]  /*40d0*/  FFMA R45, R30.reuse, R28, R45 ;  /* 0x0000001c1e2d7223 */ /* 0x042fe2000000002d */
[C---:B--2---:R-:W-:Y:S01]  /*40e0*/  FFMA R47, R30.reuse, R48, R47 ;  /* 0x000000301e2f7223 */ /* 0x044fe2000000002f */
[C---:B---3--:R-:W-:Y:S01]  /*40f0*/  FFMA R49, R30.reuse, R50, R49 ;  /* 0x000000321e317223 */ /* 0x048fe20000000031 */
[----:B-----5:R-:W-:-:S07]  /*4100*/  FFMA R51, R30, R70, R51 ;  /* 0x000000461e337223 */ /* 0x020fce0000000033 */
.L_x_354:
        /* <DEDUP_REMOVED lines=15> */
.L_x_355:
        /* <DEDUP_REMOVED lines=18> */
.L_x_356:
        /* <DEDUP_REMOVED lines=15> */
.L_x_357:
        /* <DEDUP_REMOVED lines=15> */
.L_x_358:
        /* <DEDUP_REMOVED lines=15> */
.L_x_359:
        /* <DEDUP_REMOVED lines=15> */
.L_x_360:
        /* <DEDUP_REMOVED lines=15> */
.L_x_361:
        /* <DEDUP_REMOVED lines=14> */
.L_x_362:
        /* <DEDUP_REMOVED lines=14> */
.L_x_363:
        /* <DEDUP_REMOVED lines=14> */
.L_x_364:
        /* <DEDUP_REMOVED lines=14> */
.L_x_365:
        /* <DEDUP_REMOVED lines=14> */
.L_x_366:
        /* <DEDUP_REMOVED lines=14> */
.L_x_367:
        /* <DEDUP_REMOVED lines=12> */
[----:B----4-:R-:W-:Y:S05]  /*4dd0*/  CALL.REL.NOINC `($__internal_1_$__cuda_sm3x_div_rn_noftz_f32_slowpath) ;  /* 0x0000007000a07944 */ /* 0x010fea0003c00000 */
[----:B------:R-:W-:-:S07]  /*4de0*/  MOV R29, R33 ;  /* 0x00000021001d7202 */ /* 0x000fce0000000f00 */
.L_x_369:
[----:B------:R-:W-:Y:S05]  /*4df0*/  BSYNC.RECONVERGENT B1 ;  /* 0x0000000000017941 */ /* 0x000fea0003800200 */
.L_x_368:
        /* <DEDUP_REMOVED lines=16> */
[----:B----4-:R-:W-:Y:S05]  /*4f00*/  CALL.REL.NOINC `($__internal_1_$__cuda_sm3x_div_rn_noftz_f32_slowpath) ;  /* 0x0000007000547944 */ /* 0x010fea0003c00000 */
.L_x_371:
[----:B------:R-:W-:Y:S05]  /*4f10*/  BSYNC.RECONVERGENT B1 ;  /* 0x0000000000017941 */ /* 0x000fea0003800200 */
.L_x_370:
        /* <DEDUP_REMOVED lines=13> */
[----:B----4-:R-:W-:Y:S05]  /*4ff0*/  CALL.REL.NOINC `($__internal_1_$__cuda_sm3x_div_rn_noftz_f32_slowpath) ;  /* 0x0000007000187944 */ /* 0x010fea0003c00000 */
[----:B------:R-:W-:-:S07]  /*5000*/  MOV R29, R33 ;  /* 0x00000021001d7202 */ /* 0x000fce0000000f00 */
.L_x_373:
[----:B------:R-:W-:Y:S05]  /*5010*/  BSYNC.RECONVERGENT B1 ;  /* 0x0000000000017941 */ /* 0x000fea0003800200 */
.L_x_372:
        /* <DEDUP_REMOVED lines=14> */
.L_x_375:
[----:B------:R-:W-:Y:S05]  /*5100*/  BSYNC.RECONVERGENT B1 ;  /* 0x0000000000017941 */ /* 0x000fea0003800200 */
.L_x_374:
[----:B------:R1:W-:Y:S02]  /*5110*/  STG.E desc[UR6][R30.64+0x180], R33 ;  /* 0x000180211e007986 */ /* 0x0003e4000c101906 */
.L_x_351:
[----:B------:R-:W-:Y:S05]  /*5120*/  BSYNC.RECONVERGENT B0 ;  /* 0x0000000000007941 */ /* 0x000fea0003800200 */
.L_x_350:
[----:B------:R-:W-:Y:S06]  /*5130*/  BAR.SYNC.DEFER_BLOCKING 0x0 ;  /* 0x0000000000007b1d */ /* 0x000fec0000010000 */
.L_x_342:
[----:B------:R-:W-:-:S04]  /*5140*/  UISETP.NE.U32.AND UP0, UPT, UR8, URZ, UPT ;  /* 0x000000ff0800728c */ /* 0x000fc8000bf05070 */
[----:B------:R-:W-:-:S09]  /*5150*/  UISETP.NE.AND.EX UP0, UPT, UR9, URZ, UPT, UP0 ;  /* 0x000000ff0900728c */ /* 0x000fd2000bf05300 */
[----:B------:R-:W-:Y:S05]  /*5160*/  BRA.U !UP0, `(.L_x_376) ;  /* 0x0000003908e07547 */ /* 0x000fea000b800000 */
[----:B------:R-:W-:Y:S01]  /*5170*/  UMOV UR4, 0xffffffff ;  /* 0xffffffff00047882 */ /* 0x000fe20000000000 */
[----:B------:R-:W-:Y:S02]  /*5180*/  ISETP.NE.AND P0, PT, R4, RZ, PT ;  /* 0x000000ff0400720c */ /* 0x000fe40003f05270 */
[----:B------:R-:W-:Y:S11]  /*5190*/  BRA.DIV UR4, `(.L_x_377) ;  /* 0x0000005a04147947 */ /* 0x000ff6000b800000 */
[----:B------:R-:W-:Y:S06]  /*51a0*/  BAR.SYNC.DEFER_BLOCKING 0x0 ;  /* 0x0000000000007b1d */ /* 0x000fec0000010000 */
.L_x_505:
[----:B------:R-:W-:Y:S04]  /*51b0*/  BSSY B0, `(.L_x_378) ;  /* 0x0000017000007945 */ /* 0x000fe80003800000 */
[----:B------:R-:W-:Y:S05]  /*51c0*/  @P0 BRA `(.L_x_379) ;  /* 0x0000000000540947 */ /* 0x000fea0003800000 */
[----:B0-2--5:R-:W0:Y:S01]  /*51d0*/  S2R R29, SR_LANEID ;  /* 0x00000000001d7919 */ /* 0x025e220000000000 */
[----:B------:R-:W-:Y:S02]  /*51e0*/  VOTEU.ANY UR4, UPT, PT ;  /* 0x0000000000047886 */ /* 0x000fe400038e0100 */
[----:B-1----:R-:W0:Y:S01]  /*51f0*/  FLO.U32 R30, UR4 ;  /* 0x00000004001e7d00 */ /* 0x002e2200080e0000 */
[----:B------:R-:W-:Y:S01]  /*5200*/  UPOPC UR5, UR4 ;  /* 0x00000004000572bf */ /* 0x000fe20008000000 */
[----:B0-----:R-:W-:-:S05]  /*5210*/  ISETP.EQ.U32.AND P0, PT, R30, R29, PT ;  /* 0x0000001d1e00720c */ /* 0x001fca0003f02070 */
[----:B------:R-:W-:-:S08]  /*5220*/  IMAD R29, R25, UR5, RZ ;  /* 0x00000005191d7c24 */ /* 0x000fd0000f8e02ff */
        /* <DEDUP_REMOVED lines=9> */
.L_x_380:
[----:B------:R-:W2:Y:S04]  /*52c0*/  LD.E.STRONG.GPU R29, desc[UR6][R68.64+0x4] ;  /* 0x00000406441d7980 */ /* 0x000ea8000c10f900 */
[----:B--2---:R-:W-:Y:S01]  /*52d0*/  CCTL.IVALL ;  /* 0x00000000ff00798f */ /* 0x004fe20002000000 */
[----:B------:R-:W-:Y:S05]  /*52e0*/  YIELD ;  /* 0x0000000000007946 */ /* 0x000fea0003800000 */
[----:B------:R-:W-:-:S04]  /*52f0*/  LOP3.LUT R29, R29, R28, RZ, 0x3c, !PT ;  /* 0x0000001c1d1d7212 */ /* 0x000fc800078e3cff */
[----:B------:R-:W-:-:S13]  /*5300*/  ISETP.GT.AND P0, PT, R29, -0x1, PT ;  /* 0xffffffff1d00780c */ /* 0x000fda0003f04270 */
[----:B------:R-:W-:Y:S05]  /*5310*/  @P0 BRA `(.L_x_380) ;  /* 0xfffffffc00e80947 */ /* 0x000fea000383ffff */
.L_x_379:
[----:B------:R-:W-:Y:S05]  /*5320*/  BSYNC B0 ;  /* 0x0000000000007941 */ /* 0x000fea0003800000 */
.L_x_378:
[----:B------:R-:W-:-:S03]  /*5330*/  UMOV UR4, 0xffffffff ;  /* 0xffffffff00047882 */ /* 0x000fc60000000000 */
[----:B------:R-:W-:Y:S05]  /*5340*/  BRA.DIV UR4, `(.L_x_381) ;  /* 0x0000005604d47947 */ /* 0x000fea000b800000 */
[----:B------:R-:W-:Y:S06]  /*5350*/  BAR.SYNC.DEFER_BLOCKING 0x0 ;  /* 0x0000000000007b1d */ /* 0x000fec0000010000 */
.L_x_508:
[----:B----4-:R-:W5:Y:S01]  /*5360*/  LDG.E.64.CONSTANT R84, desc[UR6][R84.64+0x38] ;  /* 0x0000380654547981 */ /* 0x010f62000c1e9b00 */
[----:B012---:R-:W0:Y:S01]  /*5370*/  LDC.64 R30, c[0x0][0x3f0] ;  /* 0x0000fc00ff1e7b82 */ /* 0x007e220000000a00 */
[----:B-----5:R-:W-:Y:S01]  /*5380*/  MOV R28, 0x400 ;  /* 0x00000400001c7802 */ /* 0x020fe20000000f00 */
[----:B------:R-:W1:Y:S01]  /*5390*/  S2R R29, SR_CgaCtaId ;  /* 0x00000000001d7919 */ /* 0x000e620000008800 */
[----:B------:R-:W-:Y:S02]  /*53a0*/  MOV R33, R3 ;  /* 0x0000000300217202 */ /* 0x000fe40000000f00 */
[----:B------:R-:W-:-:S04]  /*53b0*/  IADD3 R28, PT, PT, R28, 0x3100, RZ ;  /* 0x000031001c1c7810 */ /* 0x000fc80007ffe0ff */
[----:B-1----:R-:W-:-:S07]  /*53c0*/  LEA R32, R29, R28, 0x18 ;  /* 0x0000001c1d207211 */ /* 0x002fce00078ec0ff */
.L_x_382:
[----:B01----:R-:W-:-:S06]  /*53d0*/  IMAD.WIDE.U32 R28, R33, 0x4, R30 ;  /* 0x00000004211c7825 */ /* 0x003fcc00078e001e */
[----:B------:R-:W2:Y:S01]  /*53e0*/  LDG.E R28, desc[UR6][R28.64] ;  /* 0x000000061c1c7981 */ /* 0x000ea2000c1e1900 */
[C---:B---3--:R-:W-:Y:S01]  /*53f0*/  IMAD R35, R33.reuse, 0x4, R32 ;  /* 0x0000000421237824 */ /* 0x048fe200078e0220 */
[C---:B------:R-:W-:Y:S02]  /*5400*/  ISETP.GE.U32.AND P0, PT, R33.reuse, 0x600, PT ;  /* 0x000006002100780c */ /* 0x040fe40003f06070 */
[----:B------:R-:W-:Y:S02]  /*5410*/  IADD3 R33, PT, PT, R33, 0x200, RZ ;  /* 0x0000020021217810 */ /* 0x000fe40007ffe0ff */
[----:B--2---:R1:W-:Y:S09]  /*5420*/  STS [R35], R28 ;  /* 0x0000001c23007388 */ /* 0x0043f20000000800 */
[----:B------:R-:W-:Y:S05]  /*5430*/  @!P0 BRA `(.L_x_382) ;  /* 0xfffffffc00e48947 */ /* 0x000fea000383ffff */
[----:B------:R-:W-:Y:S05]  /*5440*/  WARPSYNC.ALL ;  /* 0x0000000000007948 */ /* 0x000fea0003800000 */
[----:B------:R-:W-:Y:S01]  /*5450*/  IMAD R71, R7, R0, RZ ;  /* 0x0000000007477224 */ /* 0x000fe200078e02ff */
[----:B------:R-:W-:Y:S04]  /*5460*/  BAR.SYNC.DEFER_BLOCKING 0x0 ;  /* 0x0000000000007b1d */ /* 0x000fe80000010000 */
[----:B------:R-:W-:-:S04]  /*5470*/  VIADDMNMX R70, R71, R7, 0x400, PT ;  /* 0x0000040047467446 */ /* 0x000fc80003800107 */
[----:B------:R-:W-:-:S13]  /*5480*/  ISETP.GE.U32.AND P0, PT, R71, R70, PT ;  /* 0x000000464700720c */ /* 0x000fda0003f06070 */
[----:B------:R-:W-:Y:S05]  /*5490*/  @P0 BRA `(.L_x_383) ;  /* 0x00000008006c0947 */ /* 0x000fea0003800000 */
[----:B------:R-:W-:Y:S01]  /*54a0*/  BSSY B0, `(.L_x_383) ;  /* 0x000009a000007945 */ /* 0x000fe20003800000 */
[----:B------:R-:W-:-:S07]  /*54b0*/  MOV R86, R71 ;  /* 0x0000004700567202 */ /* 0x000fce0000000f00 */
.L_x_389:
        /* <DEDUP_REMOVED lines=10> */
.L_x_387:
        /* <DEDUP_REMOVED lines=68> */
[----:B------:R-:W-:Y:S01]  /*59a0*/  SHF.L.U32 R29, R74, 0x10, RZ ;  /* 0x000000104a1d7819 */ /* 0x000fe200000006ff */
[--C-:B------:R-:W-:Y:S01]  /*59b0*/  FFMA R33, R33, R32, R30.reuse ;  /* 0x0000002021217223 */ /* 0x100fe2000000001e */
[----:B------:R-:W-:Y:S01]  /*59c0*/  PRMT R30, R75, 0x7632, R30 ;  /* 0x000076324b1e7816 */ /* 0x000fe2000000001e */
[----:B------:R-:W-:Y:S01]  /*59d0*/  FADD R28, R91, R28 ;  /* 0x0000001c5b1c7221 */ /* 0x000fe20000000000 */
[----:B-1----:R-:W-:Y:S01]  /*59e0*/  FMUL R98, R37, R98 ;  /* 0x0000006225627220 */ /* 0x002fe20000400000 */
[----:B------:R-:W-:Y:S01]  /*59f0*/  SHF.L.U32 R75, R75, 0x10, RZ ;  /* 0x000000104b4b7819 */ /* 0x000fe200000006ff */
[----:B------:R-:W-:Y:S01]  /*5a00*/  FFMA R34, R34, R72, R33 ;  /* 0x0000004822227223 */ /* 0x000fe20000000021 */
[----:B------:R-:W-:Y:S01]  /*5a10*/  SHF.L.U32 R30, R30, 0x10, RZ ;  /* 0x000000101e1e7819 */ /* 0x000fe200000006ff */
[----:B------:R-:W-:Y:S01]  /*5a20*/  FFMA R29, R29, R36, R98 ;  /* 0x000000241d1d7223 */ /* 0x000fe20000000062 */
[----:B------:R-:W-:-:S02]  /*5a30*/  PRMT R73, R73, 0x7632, R73 ;  /* 0x0000763249497816 */ /* 0x000fc40000000049 */
[----:B------:R-:W-:Y:S01]  /*5a40*/  PRMT R32, R78, 0x7632, R32 ;  /* 0x000076324e207816 */ /* 0x000fe20000000020 */
[--C-:B------:R-:W-:Y:S01]  /*5a50*/  FFMA R38, R38, R75, R29.reuse ;  /* 0x0000004b26267223 */ /* 0x100fe2000000001d */
[C---:B------:R-:W-:Y:S01]  /*5a60*/  PRMT R29, R76.reuse, 0x7632, R29 ;  /* 0x000076324c1d7816 */ /* 0x040fe2000000001d */
[----:B------:R-:W-:Y:S01]  /*5a70*/  IMAD.U32 R73, R73, 0x10000, RZ ;  /* 0x0001000049497824 */ /* 0x000fe200078e00ff */
[----:B------:R-:W-:Y:S01]  /*5a80*/  PRMT R31, R77, 0x7632, R31 ;  /* 0x000076324d1f7816 */ /* 0x000fe2000000001f */
[----:B------:R-:W-:Y:S01]  /*5a90*/  FFMA R39, R39, R30, R38 ;  /* 0x0000001e27277223 */ /* 0x000fe20000000026 */
[----:B------:R-:W-:Y:S01]  /*5aa0*/  SHF.L.U32 R77, R77, 0x10, RZ ;  /* 0x000000104d4d7819 */ /* 0x000fe200000006ff */
[----:B------:R-:W-:Y:S01]  /*5ab0*/  IMAD.U32 R30, R29, 0x10000, RZ ;  /* 0x000100001d1e7824 */ /* 0x000fe200078e00ff */
[----:B------:R-:W-:Y:S01]  /*5ac0*/  SHF.L.U32 R29, R76, 0x10, RZ ;  /* 0x000000104c1d7819 */ /* 0x000fe200000006ff */
[----:B------:R-:W-:Y:S02]  /*5ad0*/  IMAD.U32 R32, R32, 0x10000, RZ ;  /* 0x0001000020207824 */ /* 0x000fe400078e00ff */
[----:B------:R-:W-:Y:S01]  /*5ae0*/  FFMA R35, R35, R73, R34 ;  /* 0x0000004923237223 */ /* 0x000fe20000000022 */
[----:B--2---:R-:W-:Y:S01]  /*5af0*/  FMUL R30, R41, R30 ;  /* 0x0000001e291e7220 */ /* 0x004fe20000400000 */
[----:B------:R-:W-:-:S02]  /*5b00*/  SHF.L.U32 R31, R31, 0x10, RZ ;  /* 0x000000101f1f7819 */ /* 0x000fc400000006ff */
[C---:B------:R-:W-:Y:S01]  /*5b10*/  SHF.L.U32 R33, R80.reuse, 0x10, RZ ;  /* 0x0000001050217819 */ /* 0x040fe200000006ff */
[--C-:B------:R-:W-:Y:S01]  /*5b20*/  FFMA R29, R29, R40, R30.reuse ;  /* 0x000000281d1d7223 */ /* 0x100fe2000000001e */
[----:B------:R-:W-:Y:S01]  /*5b30*/  PRMT R30, R80, 0x7632, R30 ;  /* 0x00007632501e7816 */ /* 0x000fe2000000001e */
[----:B------:R-:W-:Y:S02]  /*5b40*/  FADD R28, R28, R35 ;  /* 0x000000231c1c7221 */ /* 0x000fe40000000000 */
[----:B------:R-:W-:Y:S01]  /*5b50*/  FFMA R42, R42, R77, R29 ;  /* 0x0000004d2a2a7223 */ /* 0x000fe2000000001d */
[----:B------:R-:W-:Y:S01]  /*5b60*/  SHF.L.U32 R30, R30, 0x10, RZ ;  /* 0x000000101e1e7819 */ /* 0x000fe200000006ff */
[----:B------:R-:W-:Y:S02]  /*5b70*/  IMAD.U32 R29, R78, 0x10000, RZ ;  /* 0x000100004e1d7824 */ /* 0x000fe400078e00ff */
[----:B------:R-:W-:Y:S01]  /*5b80*/  FADD R28, R28, R39 ;  /* 0x000000271c1c7221 */ /* 0x000fe20000000000 */
[----:B------:R-:W-:Y:S01]  /*5b90*/  FFMA R31, R43, R31, R42 ;  /* 0x0000001f2b1f7223 */ /* 0x000fe2000000002a */
[----:B0-----:R-:W-:Y:S01]  /*5ba0*/  FMUL R34, R49, R30 ;  /* 0x0000001e31227220 */ /* 0x001fe20000400000 */
[----:B------:R-:W-:-:S02]  /*5bb0*/  PRMT R30, R79, 0x7632, R30 ;  /* 0x000076324f1e7816 */ /* 0x000fc4000000001e */
[----:B------:R-:W-:Y:S01]  /*5bc0*/  FADD R28, R28, R31 ;  /* 0x0000001f1c1c7221 */ /* 0x000fe20000000000 */
[----:B---3--:R-:W-:Y:S01]  /*5bd0*/  FMUL R32, R45, R32 ;  /* 0x000000202d207220 */ /* 0x008fe20000400000 */
[----:B------:R-:W-:Y:S01]  /*5be0*/  SHF.L.U32 R79, R79, 0x10, RZ ;  /* 0x000000104f4f7819 */ /* 0x000fe200000006ff */
[----:B------:R-:W-:Y:S01]  /*5bf0*/  FFMA R33, R33, R48, R34 ;  /* 0x0000003021217223 */ /* 0x000fe20000000022 */
[----:B------:R-:W-:Y:S01]  /*5c00*/  SHF.L.U32 R30, R30, 0x10, RZ ;  /* 0x000000101e1e7819 */ /* 0x000fe200000006ff */
[--C-:B------:R-:W-:Y:S01]  /*5c10*/  FFMA R29, R29, R44, R32.reuse ;  /* 0x0000002c1d1d7223 */ /* 0x100fe20000000020 */
[C---:B------:R-:W-:Y:S01]  /*5c20*/  PRMT R32, R81.reuse, 0x7632, R32 ;  /* 0x0000763251207816 */ /* 0x040fe20000000020 */
[----:B------:R-:W-:Y:S02]  /*5c30*/  IMAD.U32 R81, R81, 0x10000, RZ ;  /* 0x0001000051517824 */ /* 0x000fe400078e00ff */
[----:B------:R-:W-:Y:S01]  /*5c40*/  FFMA R46, R46, R79, R29 ;  /* 0x0000004f2e2e7223 */ /* 0x000fe2000000001d */
[----:B------:R-:W-:Y:S01]  /*5c50*/  SHF.L.U32 R32, R32, 0x10, RZ ;  /* 0x0000001020207819 */ /* 0x000fe200000006ff */
[----:B------:R-:W-:-:S02]  /*5c60*/  FFMA R50, R50, R81, R33 ;  /* 0x0000005132327223 */ /* 0x000fc40000000021 */
[----:B------:R-:W-:Y:S02]  /*5c70*/  FFMA R47, R47, R30, R46 ;  /* 0x0000001e2f2f7223 */ /* 0x000fe4000000002e */
[----:B------:R-:W-:Y:S02]  /*5c80*/  FFMA R51, R51, R32, R50 ;  /* 0x0000002033337223 */ /* 0x000fe40000000032 */
[----:B------:R-:W-:-:S04]  /*5c90*/  FADD R28, R28, R47 ;  /* 0x0000002f1c1c7221 */ /* 0x000fc80000000000 */
[----:B------:R-:W-:Y:S01]  /*5ca0*/  FADD R91, R28, R51 ;  /* 0x000000331c5b7221 */ /* 0x000fe20000000000 */
[----:B------:R-:W-:Y:S06]  /*5cb0*/  @!P0 BRA `(.L_x_387) ;  /* 0xfffffff800288947 */ /* 0x000fec000383ffff */
[----:B------:R-:W-:Y:S05]  /*5cc0*/  BSYNC.RECONVERGENT B2 ;  /* 0x0000000000027941 */ /* 0x000fea0003800200 */
.L_x_386:
        /* <DEDUP_REMOVED lines=12> */
.L_x_515:
        /* <DEDUP_REMOVED lines=9> */
.L_x_385:
[----:B------:R-:W-:Y:S05]  /*5e20*/  BSYNC B1 ;  /* 0x0000000000017941 */ /* 0x000fea0003800000 */
.L_x_384:
[----:B------:R-:W-:Y:S05]  /*5e30*/  @!P1 BRA `(.L_x_389) ;  /* 0xfffffff400a09947 */ /* 0x000fea000383ffff */
[----:B------:R-:W-:Y:S05]  /*5e40*/  BSYNC B0 ;  /* 0x0000000000007941 */ /* 0x000fea0003800000 */
.L_x_383:
[----:B------:R-:W-:-:S04]  /*5e50*/  UISETP.NE.U32.AND UP0, UPT, UR8, URZ, UPT ;  /* 0x000000ff0800728c */ /* 0x000fc8000bf05070 */
[----:B------:R-:W-:-:S09]  /*5e60*/  UISETP.NE.AND.EX UP0, UPT, UR9, URZ, UPT, UP0 ;  /* 0x000000ff0900728c */ /* 0x000fd2000bf05300 */
[----:B------:R-:W-:Y:S05]  /*5e70*/  BRA.U !UP0, `(.L_x_390) ;  /* 0x0000002d08987547 */ /* 0x000fea000b800000 */
[----:B------:R-:W-:Y:S01]  /*5e80*/  UMOV UR4, 0xffffffff ;  /* 0xffffffff00047882 */ /* 0x000fe20000000000 */
[----:B------:R-:W-:Y:S02]  /*5e90*/  ISETP.NE.AND P0, PT, R4, RZ, PT ;  /* 0x000000ff0400720c */ /* 0x000fe40003f05270 */
[----:B------:R-:W-:Y:S11]  /*5ea0*/  BRA.DIV UR4, `(.L_x_391) ;  /* 0x0000004e04b47947 */ /* 0x000ff6000b800000 */
[----:B------:R-:W-:Y:S06]  /*5eb0*/  BAR.SYNC.DEFER_BLOCKING 0x0 ;  /* 0x0000000000007b1d */ /* 0x000fec0000010000 */
.L_x_518:
[----:B------:R-:W-:Y:S04]  /*5ec0*/  BSSY B0, `(.L_x_392) ;  /* 0x0000017000007945 */ /* 0x000fe80003800000 */
[----:B------:R-:W-:Y:S05]  /*5ed0*/  @P0 BRA `(.L_x_393) ;  /* 0x0000000000540947 */ /* 0x000fea0003800000 */
[----:B------:R-:W3:Y:S01]  /*5ee0*/  S2R R29, SR_LANEID ;  /* 0x00000000001d7919 */ /* 0x000ee20000000000 */
[----:B------:R-:W-:Y:S02]  /*5ef0*/  VOTEU.ANY UR4, UPT, PT ;  /* 0x0000000000047886 */ /* 0x000fe400038e0100 */
[----:B--2---:R-:W3:Y:S01]  /*5f00*/  FLO.U32 R30, UR4 ;  /* 0x00000004001e7d00 */ /* 0x004ee200080e0000 */
[----:B------:R-:W-:Y:S01]  /*5f10*/  UPOPC UR5, UR4 ;  /* 0x00000004000572bf */ /* 0x000fe20008000000 */
[----:B---3--:R-:W-:-:S05]  /*5f20*/  ISETP.EQ.U32.AND P0, PT, R30, R29, PT ;  /* 0x0000001d1e00720c */ /* 0x008fca0003f02070 */
[----:B------:R-:W-:-:S08]  /*5f30*/  IMAD R29, R25, UR5, RZ ;  /* 0x00000005191d7c24 */ /* 0x000fd0000f8e02ff */
[----:B------:R-:W-:Y:S06]  /*5f40*/  @P0 MEMBAR.ALL.GPU ;  /* 0x0000000000000992 */ /* 0x000fec000000a000 */
[----:B------:R-:W-:-:S00]  /*5f50*/  @P0 ERRBAR ;  /* 0x00000000000009ab */ /* 0x000fc00000000000 */
[----:B------:R-:W-:Y:S06]  /*5f60*/  @P0 CGAERRBAR ;  /* 0x00000000000005ab */ /* 0x000fec0000000000 */
[----:B------:R-:W1:Y:S01]  /*5f70*/  @P0 ATOM.E.ADD.STRONG.GPU PT, R29, desc[UR6][R68.64+0x4], R29 ;  /* 0x8000041d441d098a */ /* 0x000e6200081ef106 */
[----:B------:R-:W2:Y:S02]  /*5f80*/  S2R R31, SR_LTMASK ;  /* 0x00000000001f7919 */ /* 0x000ea40000003900 */
[----:B--2---:R-:W-:-:S06]  /*5f90*/  LOP3.LUT R31, R31, UR4, RZ, 0xc0, !PT ;  /* 0x000000041f1f7c12 */ /* 0x004fcc000f8ec0ff */
[----:B------:R-:W2:Y:S01]  /*5fa0*/  POPC R31, R31 ;  /* 0x0000001f001f7309 */ /* 0x000ea20000000000 */
[----:B-1----:R-:W2:Y:S02]  /*5fb0*/  SHFL.IDX PT, R28, R29, R30, 0x1f ;  /* 0x00001f1e1d1c7589 */ /* 0x002ea400000e0000 */
[----:B--2---:R-:W-:-:S07]  /*5fc0*/  IMAD R28, R25, R31, R28 ;  /* 0x0000001f191c7224 */ /* 0x004fce00078e021c */
.L_x_394:
[----:B------:R-:W2:Y:S04]  /*5fd0*/  LD.E.STRONG.GPU R29, desc[UR6][R68.64+0x4] ;  /* 0x00000406441d7980 */ /* 0x000ea8000c10f900 */
[----:B--2---:R-:W-:Y:S01]  /*5fe0*/  CCTL.IVALL ;  /* 0x00000000ff00798f */ /* 0x004fe20002000000 */
[----:B------:R-:W-:Y:S05]  /*5ff0*/  YIELD ;  /* 0x0000000000007946 */ /* 0x000fea0003800000 */
[----:B------:R-:W-:-:S04]  /*6000*/  LOP3.LUT R29, R29, R28, RZ, 0x3c, !PT ;  /* 0x0000001c1d1d7212 */ /* 0x000fc800078e3cff */
[----:B------:R-:W-:-:S13]  /*6010*/  ISETP.GT.AND P0, PT, R29, -0x1, PT ;  /* 0xffffffff1d00780c */ /* 0x000fda0003f04270 */
[----:B------:R-:W-:Y:S05]  /*6020*/  @P0 BRA `(.L_x_394) ;  /* 0xfffffffc00e80947 */ /* 0x000fea000383ffff */
.L_x_393:
[----:B------:R-:W-:Y:S05]  /*6030*/  BSYNC B0 ;  /* 0x0000000000007941 */ /* 0x000fea0003800000 */
.L_x_392:
[----:B------:R-:W-:-:S03]  /*6040*/  UMOV UR4, 0xffffffff ;  /* 0xffffffff00047882 */ /* 0x000fc60000000000 */
[----:B------:R-:W-:Y:S05]  /*6050*/  BRA.DIV UR4, `(.L_x_395) ;  /* 0x0000004e04747947 */ /* 0x000fea000b800000 */
[----:B------:R-:W-:Y:S06]  /*6060*/  BAR.SYNC.DEFER_BLOCKING 0x0 ;  /* 0x0000000000007b1d */ /* 0x000fec0000010000 */
.L_x_521:
[----:B------:R-:W3:Y:S01]  /*6070*/  S2R R38, SR_CgaCtaId ;  /* 0x0000000000267919 */ /* 0x000ee20000008800 */
[----:B--2---:R-:W2:Y:S01]  /*6080*/  LDC.64 R30, c[0x0][0x3c8] ;  /* 0x0000f200ff1e7b82 */ /* 0x004ea20000000a00 */
[----:B------:R-:W-:Y:S01]  /*6090*/  MOV R37, 0x400 ;  /* 0x0000040000257802 */ /* 0x000fe20000000f00 */
[----:B0-----:R-:W-:Y:S01]  /*60a0*/  HFMA2 R32, -RZ, RZ, 0, 0 ;  /* 0x00000000ff207431 */ /* 0x001fe200000001ff */
[----:B------:R-:W-:Y:S01]  /*60b0*/  BSSY.RECONVERGENT B0, `(.L_x_396) ;  /* 0x000000d000007945 */ /* 0x000fe20003800200 */
[----:B------:R-:W-:Y:S01]  /*60c0*/  IMAD.MOV.U32 R33, RZ, RZ, R3 ;  /* 0x000000ffff217224 */ /* 0x000fe200078e0003 */
[----:B-1----:R-:W-:-:S04]  /*60d0*/  IADD3 R28, PT, PT, R37, 0x5100, RZ ;  /* 0x00005100251c7810 */ /* 0x002fc80007ffe0ff */
[----:B---3--:R-:W-:-:S07]  /*60e0*/  LEA R40, R38, R28, 0x18 ;  /* 0x0000001c26287211 */ /* 0x008fce00078ec0ff */
.L_x_397:
[----:B0-2---:R-:W-:-:S06]  /*60f0*/  IMAD.WIDE.U32 R28, R33, 0x4, R30 ;  /* 0x00000004211c7825 */ /* 0x005fcc00078e001e */
[----:B------:R-:W2:Y:S01]  /*6100*/  LDG.E R29, desc[UR6][R28.64] ;  /* 0x000000061c1d7981 */ /* 0x000ea2000c1e1900 */
[C---:B------:R-:W-:Y:S02]  /*6110*/  LEA R34, R33.reuse, R40, 0x2 ;  /* 0x0000002821227211 */ /* 0x040fe400078e10ff */
[C---:B------:R-:W-:Y:S02]  /*6120*/  ISETP.GE.U32.AND P0, PT, R33.reuse, 0x200, PT ;  /* 0x000002002100780c */ /* 0x040fe40003f06070 */
[----:B------:R-:W-:Y:S01]  /*6130*/  IADD3 R33, PT, PT, R33, 0x200, RZ ;  /* 0x0000020021217810 */ /* 0x000fe20007ffe0ff */
[----:B--2---:R0:W-:Y:S01]  /*6140*/  STS [R34], R29 ;  /* 0x0000001d22007388 */ /* 0x0041e20000000800 */
[----:B------:R-:W-:-:S04]  /*6150*/  FFMA R36, R29, R29, R32 ;  /* 0x0000001d1d247223 */ /* 0x000fc80000000020 */
[----:B------:R-:W-:-:S05]  /*6160*/  IMAD.MOV.U32 R32, RZ, RZ, R36 ;  /* 0x000000ffff207224 */ /* 0x000fca00078e0024 */
[----:B------:R-:W-:Y:S05]  /*6170*/  @!P0 BRA `(.L_x_397) ;  /* 0xfffffffc00dc8947 */ /* 0x000fea000383ffff */
[----:B------:R-:W-:Y:S05]  /*6180*/  BSYNC.RECONVERGENT B0 ;  /* 0x0000000000007941 */ /* 0x000fea0003800200 */
.L_x_396:
[----:B------:R-:W-:Y:S02]  /*6190*/  ISETP.NE.AND P0, PT, R0, RZ, PT ;  /* 0x000000ff0000720c */ /* 0x000fe40003f05270 */
[----:B------:R-:W-:-:S11]  /*61a0*/  ISETP.NE.AND P1, PT, R13, RZ, PT ;  /* 0x000000ff0d00720c */ /* 0x000fd60003f25270 */
[----:B------:R-:W-:Y:S05]  /*61b0*/  @P0 BRA `(.L_x_398) ;  /* 0x00000000002c0947 */ /* 0x000fea0003800000 */
[----:B------:R-:W1:Y:S01]  /*61c0*/  LDC.64 R30, c[0x0][0x3d0] ;  /* 0x0000f400ff1e7b82 */ /* 0x000e620000000a00 */
[----:B------:R-:W-:Y:S01]  /*61d0*/  BSSY.RECONVERGENT B0, `(.L_x_398) ;  /* 0x0000009000007945 */ /* 0x000fe20003800200 */
[----:B------:R-:W-:-:S07]  /*61e0*/  MOV R33, R3 ;  /* 0x0000000300217202 */ /* 0x000fce0000000f00 */
.L_x_399:
[C---:B------:R-:W-:Y:S01]  /*61f0*/  LEA R32, R33.reuse, R40, 0x2 ;  /* 0x0000002821207211 */ /* 0x040fe200078e10ff */
[C---:B012---:R-:W-:Y:S01]  /*6200*/  IMAD.WIDE.U32 R28, R33.reuse, 0x4, R30 ;  /* 0x00000004211c7825 */ /* 0x047fe200078e001e */
[----:B------:R-:W-:-:S03]  /*6210*/  ISETP.GE.U32.AND P0, PT, R33, 0x200, PT ;  /* 0x000002002100780c */ /* 0x000fc60003f06070 */
[----:B------:R-:W0:Y:S01]  /*6220*/  LDS R35, [R32] ;  /* 0x0000000020237984 */ /* 0x000e220000000800 */
[----:B------:R-:W-:-:S03]  /*6230*/  VIADD R33, R33, 0x200 ;  /* 0x0000020021217836 */ /* 0x000fc60000000000 */
[----:B0-----:R2:W-:Y:S06]  /*6240*/  STG.E desc[UR6][R28.64], R35 ;  /* 0x000000231c007986 */ /* 0x0015ec000c101906 */
[----:B------:R-:W-:Y:S05]  /*6250*/  @!P0 BRA `(.L_x_399) ;  /* 0xfffffffc00e48947 */ /* 0x000fea000383ffff */
[----:B------:R-:W-:Y:S05]  /*6260*/  BSYNC.RECONVERGENT B0 ;  /* 0x0000000000007941 */ /* 0x000fea0003800200 */
.L_x_398:
[----:B------:R-:W-:-:S03]  /*6270*/  UMOV UR4, 0xffffffff ;  /* 0xffffffff00047882 */ /* 0x000fc60000000000 */
[----:B------:R-:W-:Y:S05]  /*6280*/  BRA.DIV UR4, `(.L_x_400) ;  /* 0x0000004e04147947 */ /* 0x000fea000b800000 */
[----:B--2---:R-:W1:Y:S02]  /*6290*/  SHFL.DOWN PT, R35, R36, 0x10, 0x1f ;  /* 0x0a001f0024237f89 */ /* 0x004e6400000e0000 */
[----:B-1----:R-:W-:-:S05]  /*62a0*/  FADD R43, R36, R35 ;  /* 0x00000023242b7221 */ /* 0x002fca0000000000 */
[----:B------:R-:W1:Y:S02]  /*62b0*/  SHFL.DOWN PT, R35, R43, 0x8, 0x1f ;  /* 0x09001f002b237f89 */ /* 0x000e6400000e0000 */
[----:B-1----:R-:W-:-:S05]  /*62c0*/  FADD R28, R43, R35 ;  /* 0x000000232b1c7221 */ /* 0x002fca0000000000 */
[----:B------:R-:W0:Y:S02]  /*62d0*/  SHFL.DOWN PT, R35, R28, 0x4, 0x1f ;  /* 0x08801f001c237f89 */ /* 0x000e2400000e0000 */
[----:B0-----:R-:W-:-:S05]  /*62e0*/  FADD R29, R28, R35 ;  /* 0x000000231c1d7221 */ /* 0x001fca0000000000 */
[----:B------:R-:W0:Y:S02]  /*62f0*/  SHFL.DOWN PT, R35, R29, 0x2, 0x1f ;  /* 0x08401f001d237f89 */ /* 0x000e2400000e0000 */
[----:B0-----:R-:W-:-:S05]  /*6300*/  FADD R32, R29, R35 ;  /* 0x000000231d207221 */ /* 0x001fca0000000000 */
[----:B------:R0:W1:Y:S02]  /*6310*/  SHFL.DOWN PT, R35, R32, 0x1, 0x1f ;  /* 0x08201f0020237f89 */ /* 0x00006400000e0000 */
.L_x_528:
[----:B------:R-:W-:Y:S01]  /*6320*/  ISETP.GT.U32.AND P0, PT, R3, 0x1f, PT ;  /* 0x0000001f0300780c */ /* 0x000fe20003f04070 */
[----:B01----:R-:W-:Y:S01]  /*6330*/  FADD R32, R32, R35 ;  /* 0x0000002320207221 */ /* 0x003fe20000000000 */
[----:B------:R-:W-:Y:S05]  /*6340*/  WARPSYNC.ALL ;  /* 0x0000000000007948 */ /* 0x000fea0003800000 */
[----:B------:R0:W-:Y:S01]  /*6350*/  @!P1 STS [R23], R32 ;  /* 0x0000002017009388 */ /* 0x0001e20000000800 */
[----:B------:R-:W-:Y:S06]  /*6360*/  BAR.SYNC.DEFER_BLOCKING 0x0 ;  /* 0x0000000000007b1d */ /* 0x000fec0000010000 */
[----:B------:R-:W-:Y:S05]  /*6370*/  @P0 BRA `(.L_x_401) ;  /* 0x0000000000600947 */ /* 0x000fea0003800000 */
[----:B------:R-:W-:Y:S01]  /*6380*/  ISETP.GT.U32.AND P0, PT, R13, 0xf, PT ;  /* 0x0000000f0d00780c */ /* 0x000fe20003f04070 */
[----:B------:R-:W-:Y:S01]  /*6390*/  HFMA2 R43, -RZ, RZ, 0, 0 ;  /* 0x00000000ff2b7431 */ /* 0x000fe200000001ff */
[----:B------:R-:W-:-:S11]  /*63a0*/  UMOV UR4, 0xffffffff ;  /* 0xffffffff00047882 */ /* 0x000fd60000000000 */
[----:B------:R1:W2:Y:S01]  /*63b0*/  @!P0 LDS R43, [R24] ;  /* 0x00000000182b8984 */ /* 0x0002a20000000800 */
[----:B------:R-:W-:Y:S05]  /*63c0*/  BRA.DIV UR4, `(.L_x_402) ;  /* 0x0000004e04507947 */ /* 0x000fea000b800000 */
[----:B--2---:R-:W2:Y:S02]  /*63d0*/  SHFL.DOWN PT, R35, R43, 0x10, 0x1f ;  /* 0x0a001f002b237f89 */ /* 0x004ea400000e0000 */
[----:B--2---:R-:W-:-:S05]  /*63e0*/  FADD R28, R35, R43 ;  /* 0x0000002b231c7221 */ /* 0x004fca0000000000 */
[----:B------:R-:W2:Y:S02]  /*63f0*/  SHFL.DOWN PT, R35, R28, 0x8, 0x1f ;  /* 0x09001f001c237f89 */ /* 0x000ea400000e0000 */
[----:B--2---:R-:W-:-:S05]  /*6400*/  FADD R29, R28, R35 ;  /* 0x000000231c1d7221 */ /* 0x004fca0000000000 */
[----:B------:R-:W0:Y:S02]  /*6410*/  SHFL.DOWN PT, R35, R29, 0x4, 0x1f ;  /* 0x08801f001d237f89 */ /* 0x000e2400000e0000 */
[----:B0-----:R-:W-:-:S05]  /*6420*/  FADD R32, R29, R35 ;  /* 0x000000231d207221 */ /* 0x001fca0000000000 */
[----:B------:R-:W0:Y:S02]  /*6430*/  SHFL.DOWN PT, R35, R32, 0x2, 0x1f ;  /* 0x08401f0020237f89 */ /* 0x000e2400000e0000 */
[----:B0-----:R-:W-:-:S05]  /*6440*/  FADD R33, R32, R35 ;  /* 0x0000002320217221 */ /* 0x001fca0000000000 */
[----:B------:R0:W2:Y:S02]  /*6450*/  SHFL.DOWN PT, R35, R33, 0x1, 0x1f ;  /* 0x08201f0021237f89 */ /* 0x0000a400000e0000 */
.L_x_534:
[----:B--2---:R-:W-:Y:S01]  /*6460*/  FADD R35, R33, R35 ;  /* 0x0000002321237221 */ /* 0x004fe20000000000 */
[----:B------:R-:W-:Y:S06]  /*6470*/  @P1 BRA `(.L_x_401) ;  /* 0x0000000000201947 */ /* 0x000fec0003800000 */
[----:B------:R-:W-:Y:S01]  /*6480*/  HFMA2 R28, -RZ, RZ, 0.8125, 0 ;  /* 0x3a800000ff1c7431 */ /* 0x000fe200000001ff */
[----:B------:R-:W-:-:S04]  /*6490*/  LEA R30, R38, R37, 0x18 ;  /* 0x00000025261e7211 */ /* 0x000fc800078ec0ff */
[----:B------:R-:W-:-:S05]  /*64a0*/  FFMA R28, R35, R28, 9.9999999747524270788e-07 ;  /* 0x358637bd231c7423 */ /* 0x000fca000000001c */
[----:B------:R-:W-:-:S13]  /*64b0*/  FSETP.GEU.AND P0, PT, |R28|, 1.175494350822287508e-38, PT ;  /* 0x008000001c00780b */ /* 0x000fda0003f0e200 */
[----:B------:R-:W-:-:S04]  /*64c0*/  @!P0 FMUL R28, R28, 16777216 ;  /* 0x4b8000001c1c8820 */ /* 0x000fc80000400000 */
[----:B------:R-:W2:Y:S02]  /*64d0*/  MUFU.RSQ R29, R28 ;  /* 0x0000001c001d7308 */ /* 0x000ea40000001400 */
[----:B--2---:R-:W-:-:S05]  /*64e0*/  @!P0 FMUL R29, R29, 4096 ;  /* 0x458000001d1d8820 */ /* 0x004fca0000400000 */
[----:B------:R2:W-:Y:S02]  /*64f0*/  STS [R30+0x6100], R29 ;  /* 0x0061001d1e007388 */ /* 0x0005e40000000800 */
.L_x_401:
[----:B------:R-:W-:Y:S05]  /*6500*/  WARPSYNC.ALL ;  /* 0x0000000000007948 */ /* 0x000fea0003800000 */
[----:B------:R-:W-:Y:S01]  /*6510*/  BAR.SYNC.DEFER_BLOCKING 0x0 ;  /* 0x0000000000007b1d */ /* 0x000fe20000010000 */
[----:B--2---:R-:W-:Y:S01]  /*6520*/  LEA R30, R38, R37, 0x18 ;  /* 0x00000025261e7211 */ /* 0x004fe200078ec0ff */
[----:B------:R-:W-:-:S04]  /*6530*/  IMAD.MOV.U32 R31, RZ, RZ, R3 ;  /* 0x000000ffff1f7224 */ /* 0x000fc800078e0003 */
[----:B------:R-:W-:Y:S01]  /*6540*/  BSSY.RECONVERGENT B0, `(.L_x_403) ;  /* 0x000000d000007945 */ /* 0x000fe20003800200 */
[----:B------:R-:W2:Y:S02]  /*6550*/  LDS R30, [R30+0x6100] ;  /* 0x006100001e1e7984 */ /* 0x000ea40000000800 */
.L_x_404:
[----:B------:R-:W-:-:S06]  /*6560*/  IMAD.WIDE.U32 R28, R31, 0x2, R84 ;  /* 0x000000021f1c7825 */ /* 0x000fcc00078e0054 */
[----:B---3--:R-:W3:Y:S01]  /*6570*/  LDG.E.U16.CONSTANT R28, desc[UR6][R28.64] ;  /* 0x000000061c1c7981 */ /* 0x008ee2000c1e9500 */
[C---:B0-----:R-:W-:Y:S02]  /*6580*/  LEA R33, R31.reuse, R40, 0x2 ;  /* 0x000000281f217211 */ /* 0x041fe400078e10ff */
[C---:B------:R-:W-:Y:S01]  /*6590*/  ISETP.GE.U32.AND P0, PT, R31.reuse, 0x200, PT ;  /* 0x000002001f00780c */ /* 0x040fe20003f06070 */
[----:B------:R-:W-:Y:S02]  /*65a0*/  VIADD R31, R31, 0x200 ;  /* 0x000002001f1f7836 */ /* 0x000fe40000000000 */
[----:B------:R-:W2:Y:S02]  /*65b0*/  LDS R35, [R33] ;  /* 0x0000000021237984 */ /* 0x000ea40000000800 */
[----:B--2---:R-:W-:Y:S01]  /*65c0*/  FMUL R35, R30, R35 ;  /* 0x000000231e237220 */ /* 0x004fe20000400000 */
[----:B---3--:R-:W-:-:S05]  /*65d0*/  SHF.L.U32 R32, R28, 0x10, RZ ;  /* 0x000000101c207819 */ /* 0x008fca00000006ff */
[----:B------:R-:W-:-:S05]  /*65e0*/  FMUL R32, R32, R35 ;  /* 0x0000002320207220 */ /* 0x000fca0000400000 */
[----:B------:R3:W-:Y:S01]  /*65f0*/  STS [R33], R32 ;  /* 0x0000002021007388 */ /* 0x0007e20000000800 */
[----:B------:R-:W-:Y:S05]  /*6600*/  @!P0 BRA `(.L_x_404) ;  /* 0xfffffffc00d48947 */ /* 0x000fea000383ffff */
[----:B------:R-:W-:Y:S05]  /*6610*/  BSYNC.RECONVERGENT B0 ;  /* 0x0000000000007941 */ /* 0x000fea0003800200 */
.L_x_403:
[----:B------:R-:W-:Y:S01]  /*6620*/  IMAD R101, R9, R0, RZ ;  /* 0x0000000009657224 */ /* 0x000fe200078e02ff */
[----:B------:R-:W-:Y:S04]  /*6630*/  BAR.SYNC.DEFER_BLOCKING 0x0 ;  /* 0x0000000000007b1d */ /* 0x000fe80000010000 */
[----:B------:R-:W-:-:S04]  /*6640*/  VIADDMNMX R100, R101, R9, 0xc00, PT ;  /* 0x00000c0065647446 */ /* 0x000fc80003800109 */
[----:B------:R-:W-:-:S13]  /*6650*/  ISETP.GE.U32.AND P0, PT, R101, R100, PT ;  /* 0x000000646500720c */ /* 0x000fda0003f06070 */
[----:B------:R-:W-:Y:S05]  /*6660*/  @P0 BRA `(.L_x_405) ;  /* 0x0000000c00d80947 */ /* 0x000fea0003800000 */
[----:B------:R-:W0:Y:S01]  /*6670*/  LDC.64 R98, c[0x0][0x3f8] ;  /* 0x0000fe00ff627b82 */ /* 0x000e220000000a00 */
[----:B------:R-:W-:Y:S01]  /*6680*/  BSSY B0, `(.L_x_405) ;  /* 0x00000f4000007945 */ /* 0x000fe20003800000 */
.L_x_409:
[----:B------:R-:W-:Y:S01]  /*6690*/  IADD3 R103, PT, PT, R5, R101, RZ ;  /* 0x0000006505677210 */ /* 0x000fe20007ffe0ff */
[----:B------:R-:W-:Y:S01]  /*66a0*/  BSSY B1, `(.L_x_406) ;  /* 0x00000f0000017945 */ /* 0x000fe20003800000 */
[----:B------:R-:W-:Y:S02]  /*66b0*/  IADD3 R101, PT, PT, R101, 0x10, RZ ;  /* 0x0000001065657810 */ /* 0x000fe40007ffe0ff */
[-C--:B------:R-:W-:Y:S02]  /*66c0*/  ISETP.GE.U32.AND P0, PT, R103, R100.reuse, PT ;  /* 0x000000646700720c */ /* 0x080fe40003f06070 */
[----:B------:R-:W-:-:S11]  /*66d0*/  ISETP.GE.U32.AND P1, PT, R101, R100, PT ;  /* 0x000000646500720c */ /* 0x000fd60003f26070 */
[----:B--2---:R-:W-:Y:S05]  /*66e0*/  @P0 BRA `(.L_x_407) ;  /* 0x0000000c00ac0947 */ /* 0x004fea0003800000 */
[----:B------:R-:W-:Y:S01]  /*66f0*/  IMAD R105, R103, 0x400, R17 ;  /* 0x0000040067697824 */ /* 0x000fe200078e0211 */
[----:B------:R-:W2:Y:S03]  /*6700*/  LDS.128 R28, [R14] ;  /* 0x000000000e1c7984 */ /* 0x000ea60000000c00 */
[C---:B------:R-:W-:Y:S01]  /*6710*/  IMAD.WIDE.U32 R106, R105.reuse, 0x2, R96 ;  /* 0x00000002696a7825 */ /* 0x040fe200078e0060 */
[----:B---3--:R-:W3:Y:S04]  /*6720*/  LDS.128 R32, [R14+0x200] ;  /* 0x000200000e207984 */ /* 0x008ee80000000c00 */
[----:B------:R-:W4:Y:S01]  /*6730*/  LDG.E.64.CONSTANT R40, desc[UR6][R106.64] ;  /* 0x000000066a287981 */ /* 0x000f22000c1e9b00 */
[----:B------:R-:W-:-:S03]  /*6740*/  IMAD.WIDE.U32 R104, R105, 0x2, R94 ;  /* 0x0000000269687825 */ /* 0x000fc600078e005e */
[----:B------:R-:W5:Y:S04]  /*6750*/  LDG.E.64.CONSTANT R42, desc[UR6][R106.64+0x100] ;  /* 0x000100066a2a7981 */ /* 0x000f68000c1e9b00 */
[----:B------:R-:W3:Y:S04]  /*6760*/  LDG.E.64.CONSTANT R86, desc[UR6][R104.64] ;  /* 0x0000000668567981 */ /* 0x000ee8000c1e9b00 */
[----:B------:R-:W5:Y:S04]  /*6770*/  LDG.E.64.CONSTANT R88, desc[UR6][R104.64+0x100] ;  /* 0x0001000668587981 */ /* 0x000f68000c1e9b00 */
        /* <DEDUP_REMOVED lines=11> */
[----:B------:R5:W5:Y:S01]  /*6830*/  LDG.E.64.CONSTANT R72, desc[UR6][R104.64+0x700] ;  /* 0x0007000668487981 */ /* 0x000b62000c1e9b00 */
[----:B------:R-:W-:Y:S01]  /*6840*/  UMOV UR4, 0xffffffff ;  /* 0xffffffff00047882 */ /* 0x000fe20000000000 */
[----:B------:R-:W-:-:S02]  /*6850*/  ISETP.NE.AND P2, PT, R13, RZ, PT ;  /* 0x000000ff0d00720c */ /* 0x000fc40003f45270 */
[----:B----4-:R-:W-:-:S04]  /*6860*/  PRMT R36, R40, 0x7632, R36 ;  /* 0x0000763228247816 */ /* 0x010fc80000000024 */
[----:B------:R-:W-:Y:S02]  /*6870*/  SHF.L.U32 R36, R36, 0x10, RZ ;  /* 0x0000001024247819 */ /* 0x000fe400000006ff */
[----:B------:R-:W-:-:S03]  /*6880*/  SHF.L.U32 R37, R40, 0x10, RZ ;  /* 0x0000001028257819 */ /* 0x000fc600000006ff */
[----:B--2---:R-:W-:Y:S01]  /*6890*/  FMUL R36, R29, R36 ;  /* 0x000000241d247220 */ /* 0x004fe20000400000 */
[----:B---3--:R-:W-:-:S03]  /*68a0*/  PRMT R102, R86, 0x7632, R102 ;  /* 0x0000763256667816 */ /* 0x008fc60000000066 */
[----:B------:R-:W-:Y:S02]  /*68b0*/  FFMA R109, R37, R28, R36 ;  /* 0x0000001c256d7223 */ /* 0x000fe40000000024 */
[----:B------:R-:W2:Y:S01]  /*68c0*/  LDS.128 R36, [R14+0x400] ;  /* 0x000400000e247984 */ /* 0x000ea20000000c00 */
[C---:B------:R-:W-:Y:S01]  /*68d0*/  IMAD.U32 R40, R41.reuse, 0x10000, RZ ;  /* 0x0001000029287824 */ /* 0x040fe200078e00ff */
[----:B------:R-:W-:Y:S02]  /*68e0*/  SHF.L.U32 R102, R102, 0x10, RZ ;  /* 0x0000001066667819 */ /* 0x000fe400000006ff */
[----:B------:R-:W-:Y:S02]  /*68f0*/  PRMT R41, R41, 0x7632, R41 ;  /* 0x0000763229297816 */ /* 0x000fe40000000029 */
[----:B-----5:R-:W-:Y:S01]  /*6900*/  PRMT R104, R42, 0x7632, R104 ;  /* 0x000076322a687816 */ /* 0x020fe20000000068 */
[----:B------:R-:W-:Y:S02]  /*6910*/  FMUL R105, R29, R102 ;  /* 0x000000661d697220 */ /* 0x000fe40000400000 */
[----:B------:R-:W-:Y:S01]  /*6920*/  IMAD.U32 R29, R41, 0x10000, RZ ;  /* 0x00010000291d7824 */ /* 0x000fe200078e00ff */
[----:B------:R-:W-:-:S02]  /*6930*/  SHF.L.U32 R104, R104, 0x10, RZ ;  /* 0x0000001068687819 */ /* 0x000fc400000006ff */
[----:B------:R-:W-:Y:S01]  /*6940*/  SHF.L.U32 R41, R86, 0x10, RZ ;  /* 0x0000001056297819 */ /* 0x000fe200000006ff */
[----:B------:R-:W-:Y:S01]  /*6950*/  FFMA R40, R30, R40, R109 ;  /* 0x000000281e287223 */ /* 0x000fe2000000006d */
[----:B------:R-:W-:Y:S01]  /*6960*/  SHF.L.U32 R107, R42, 0x10, RZ ;  /* 0x000000102a6b7819 */ /* 0x000fe200000006ff */
[----:B------:R-:W-:Y:S02]  /*6970*/  FMUL R104, R33, R104 ;  /* 0x0000006821687220 */ /* 0x000fe40000400000 */
[----:B------:R-:W-:Y:S01]  /*6980*/  FFMA R105, R28, R41, R105 ;  /* 0x000000291c697223 */ /* 0x000fe20000000069 */
[----:B------:R-:W-:Y:S01]  /*6990*/  PRMT R28, R88, 0x7632, R28 ;  /* 0x00007632581c7816 */ /* 0x000fe2000000001c */
[----:B------:R-:W-:Y:S01]  /*69a0*/  FFMA R29, R31, R29, R40 ;  /* 0x0000001d1f1d7223 */ /* 0x000fe20000000028 */
[----:B------:R-:W-:Y:S01]  /*69b0*/  FFMA R107, R107, R32, R104 ;  /* 0x000000206b6b7223 */ /* 0x000fe20000000068 */
[C---:B------:R-:W-:Y:S01]  /*69c0*/  PRMT R86, R43.reuse, 0x7632, R86 ;  /* 0x000076322b567816 */ /* 0x040fe20000000056 */
[----:B------:R-:W-:Y:S01]  /*69d0*/  IMAD.U32 R102, R43, 0x10000, RZ ;  /* 0x000100002b667824 */ /* 0x000fe200078e00ff */
[----:B------:R-:W-:Y:S01]  /*69e0*/  SHF.L.U32 R104, R28, 0x10, RZ ;  /* 0x000000101c687819 */ /* 0x000fe200000006ff */
[----:B------:R-:W3:Y:S02]  /*69f0*/  LDS.128 R40, [R14+0x600] ;  /* 0x000600000e287984 */ /* 0x000ee40000000c00 */
[----:B------:R-:W-:Y:S01]  /*6a00*/  FFMA R102, R34, R102, R107 ;  /* 0x0000006622667223 */ /* 0x000fe2000000006b */
[----:B------:R-:W-:Y:S01]  /*6a10*/  SHF.L.U32 R107, R88, 0x10, RZ ;  /* 0x00000010586b7819 */ /* 0x000fe200000006ff */
[----:B------:R-:W-:Y:S01]  /*6a20*/  FMUL R33, R33, R104 ;  /* 0x0000006821217220 */ /* 0x000fe20000400000 */
[----:B------:R-:W-:-:S03]  /*6a30*/  SHF.L.U32 R28, R87, 0x10, RZ ;  /* 0x00000010571c7819 */ /* 0x000fc600000006ff */
[----:B------:R-:W-:Y:S01]  /*6a40*/  FFMA R33, R32, R107, R33 ;  /* 0x0000006b20217223 */ /* 0x000fe20000000021 */
[----:B------:R-:W-:Y:S01]  /*6a50*/  PRMT R32, R90, 0x7632, R32 ;  /* 0x000076325a207816 */ /* 0x000fe20000000020 */
[----:B------:R-:W-:Y:S01]  /*6a60*/  FFMA R28, R30, R28, R105 ;  /* 0x0000001c1e1c7223 */ /* 0x000fe20000000069 */
[----:B------:R-:W-:Y:S02]  /*6a70*/  SHF.L.U32 R30, R89, 0x10, RZ ;  /* 0x00000010591e7819 */ /* 0x000fe400000006ff */
[----:B------:R-:W-:Y:S01]  /*6a80*/  PRMT R87, R87, 0x7632, R87 ;  /* 0x0000763257577816 */ /* 0x000fe20000000057 */
[----:B------:R-:W-:Y:S01]  /*6a90*/  IMAD.U32 R32, R32, 0x10000, RZ ;  /* 0x0001000020207824 */ /* 0x000fe200078e00ff */
[----:B------:R-:W-:Y:S01]  /*6aa0*/  PRMT R89, R89, 0x7632, R89 ;  /* 0x0000763259597816 */ /* 0x000fe20000000059 */
[----:B------:R-:W-:Y:S01]  /*6ab0*/  IMAD.U32 R86, R86, 0x10000, RZ ;  /* 0x0001000056567824 */ /* 0x000fe200078e00ff */
[----:B------:R-:W-:Y:S01]  /*6ac0*/  SHF.L.U32 R87, R87, 0x10, RZ ;  /* 0x0000001057577819 */ /* 0x000fe200000006ff */
[----:B------:R-:W-:Y:S01]  /*6ad0*/  FFMA R30, R34, R30, R33 ;  /* 0x0000001e221e7223 */ /* 0x000fe20000000021 */
[----:B------:R-:W-:-:S02]  /*6ae0*/  IMAD.U32 R33, R90, 0x10000, RZ ;  /* 0x000100005a217824 */ /* 0x000fc400078e00ff */
[----:B--2---:R-:W-:Y:S01]  /*6af0*/  FMUL R34, R37, R32 ;  /* 0x0000002025227220 */ /* 0x004fe20000400000 */
[----:B------:R-:W-:Y:S01]  /*6b00*/  SHF.L.U32 R89, R89, 0x10, RZ ;  /* 0x0000001059597819 */ /* 0x000fe200000006ff */
[----:B------:R-:W-:Y:S01]  /*6b10*/  FADD R29, RZ, R29 ;  /* 0x0000001dff1d7221 */ /* 0x000fe20000000000 */
[----:B------:R-:W-:Y:S01]  /*6b20*/  FFMA R86, R35, R86, R102 ;  /* 0x0000005623567223 */ /* 0x000fe20000000066 */
[----:B------:R-:W-:Y:S01]  /*6b30*/  FFMA R87, R31, R87, R28 ;  /* 0x000000571f577223 */ /* 0x000fe2000000001c */
[--C-:B------:R-:W-:Y:S01]  /*6b40*/  FFMA R33, R33, R36, R34.reuse ;  /* 0x0000002421217223 */ /* 0x100fe20000000022 */
[----:B------:R-:W-:Y:S01]  /*6b50*/  PRMT R34, R91, 0x7632, R34 ;  /* 0x000076325b227816 */ /* 0x000fe20000000022 */
[----:B------:R-:W-:Y:S01]  /*6b60*/  FADD R86, R29, R86 ;  /* 0x000000561d567221 */ /* 0x000fe20000000000 */
[----:B------:R-:W-:Y:S01]  /*6b70*/  FFMA R32, R35, R89, R30 ;  /* 0x0000005923207223 */ /* 0x000fe2000000001e */
[----:B------:R-:W-:Y:S01]  /*6b80*/  SHF.L.U32 R91, R91, 0x10, RZ ;  /* 0x000000105b5b7819 */ /* 0x000fe200000006ff */
[----:B------:R-:W2:Y:S01]  /*6b90*/  LDS.128 R28, [R14+0x800] ;  /* 0x000800000e1c7984 */ /* 0x000ea20000000c00 */
[----:B------:R-:W-:Y:S01]  /*6ba0*/  PRMT R88, R82, 0x7632, R88 ;  /* 0x0000763252587816 */ /* 0x000fe20000000058 */
[----:B------:R-:W-:Y:S01]  /*6bb0*/  FADD R87, RZ, R87 ;  /* 0x00000057ff577221 */ /* 0x000fe20000000000 */
[----:B------:R-:W-:Y:S01]  /*6bc0*/  SHF.L.U32 R35, R34, 0x10, RZ ;  /* 0x0000001022237819 */ /* 0x000fe200000006ff */
[----:B------:R-:W-:-:S02]  /*6bd0*/  FFMA R34, R38, R91, R33 ;  /* 0x0000005b26227223 */ /* 0x000fc40000000021 */
[--C-:B------:R-:W-:Y:S01]  /*6be0*/  FADD R87, R87, R32.reuse ;  /* 0x0000002057577221 */ /* 0x100fe20000000000 */
[----:B------:R-:W-:Y:S01]  /*6bf0*/  IMAD.U32 R88, R88, 0x10000, RZ ;  /* 0x0001000058587824 */ /* 0x000fe200078e00ff */
[----:B------:R-:W-:Y:S01]  /*6c00*/  PRMT R32, R84, 0x7632, R32 ;  /* 0x0000763254207816 */ /* 0x000fe20000000020 */
[----:B------:R-:W-:Y:S01]  /*6c10*/  FFMA R89, R39, R35, R34 ;  /* 0x0000002327597223 */ /* 0x000fe20000000022 */
[----:B------:R-:W-:Y:S01]  /*6c20*/  SHF.L.U32 R33, R82, 0x10, RZ ;  /* 0x0000001052217819 */ /* 0x000fe200000006ff */
[----:B------:R-:W-:Y:S01]  /*6c30*/  FMUL R37, R37, R88 ;  /* 0x0000005825257220 */ /* 0x000fe20000400000 */
[----:B------:R-:W-:Y:S02]  /*6c40*/  SHF.L.U32 R34, R32, 0x10, RZ ;  /* 0x0000001020227819 */ /* 0x000fe400000006ff */
[C---:B------:R-:W-:Y:S01]  /*6c50*/  PRMT R32, R83.reuse, 0x7632, R32 ;  /* 0x0000763253207816 */ /* 0x040fe20000000020 */
[----:B------:R-:W-:Y:S02]  /*6c60*/  IMAD.U32 R83, R83, 0x10000, RZ ;  /* 0x0001000053537824 */ /* 0x000fe400078e00ff */
[----:B------:R-:W-:Y:S01]  /*6c70*/  FFMA R33, R36, R33, R37 ;  /* 0x0000002124217223 */ /* 0x000fe20000000025 */
[----:B------:R-:W-:Y:S01]  /*6c80*/  SHF.L.U32 R35, R84, 0x10, RZ ;  /* 0x0000001054237819 */ /* 0x000fe200000006ff */
[----:B---3--:R-:W-:Y:S01]  /*6c90*/  FMUL R34, R41, R34 ;  /* 0x0000002229227220 */ /* 0x008fe20000400000 */
[----:B------:R-:W-:Y:S01]  /*6ca0*/  SHF.L.U32 R32, R32, 0x10, RZ ;  /* 0x0000001020207819 */ /* 0x000fe200000006ff */
[----:B------:R-:W-:Y:S01]  /*6cb0*/  FFMA R38, R38, R83, R33 ;  /* 0x0000005326267223 */ /* 0x000fe20000000021 */
[----:B------:R-:W-:-:S02]  /*6cc0*/  IMAD.U32 R33, R85, 0x10000, RZ ;  /* 0x0001000055217824 */ /* 0x000fc400078e00ff */
[----:B------:R-:W-:Y:S01]  /*6cd0*/  FFMA R35, R35, R40, R34 ;  /* 0x0000002823237223 */ /* 0x000fe20000000022 */
[----:B------:R-:W-:Y:S01]  /*6ce0*/  PRMT R37, R80, 0x7632, R37 ;  /* 0x0000763250257816 */ /* 0x000fe20000000025 */
[----:B------:R-:W-:Y:S01]  /*6cf0*/  FFMA R38, R39, R32, R38 ;  /* 0x0000002027267223 */ /* 0x000fe20000000026 */
[----:B------:R-:W-:Y:S01]  /*6d00*/  PRMT R85, R85, 0x7632, R85 ;  /* 0x0000763255557816 */ /* 0x000fe20000000055 */
[----:B------:R-:W-:Y:S01]  /*6d10*/  FFMA R36, R42, R33, R35 ;  /* 0x000000212a247223 */ /* 0x000fe20000000023 */
[----:B------:R-:W-:Y:S01]  /*6d20*/  SHF.L.U32 R84, R37, 0x10, RZ ;  /* 0x0000001025547819 */ /* 0x000fe200000006ff */
[----:B------:R-:W3:Y:S01]  /*6d30*/  LDS.128 R32, [R14+0xa00] ;  /* 0x000a00000e207984 */ /* 0x000ee20000000c00 */
[----:B------:R-:W-:Y:S01]  /*6d40*/  SHF.L.U32 R85, R85, 0x10, RZ ;  /* 0x0000001055557819 */ /* 0x000fe200000006ff */
[--C-:B------:R-:W-:Y:S01]  /*6d50*/  FADD R82, R87, R38.reuse ;  /* 0x0000002657527221 */ /* 0x100fe20000000000 */
[----:B------:R-:W-:Y:S02]  /*6d60*/  IMAD.U32 R37, R80, 0x10000, RZ ;  /* 0x0001000050257824 */ /* 0x000fe400078e00ff */
[----:B------:R-:W-:Y:S01]  /*6d70*/  FMUL R41, R41, R84 ;  /* 0x0000005429297220 */ /* 0x000fe20000400000 */
[----:B------:R-:W-:Y:S01]  /*6d80*/  PRMT R38, R74, 0x7632, R38 ;  /* 0x000076324a267816 */ /* 0x000fe20000000026 */
[--C-:B------:R-:W-:Y:S01]  /*6d90*/  FFMA R85, R43, R85, R36.reuse ;  /* 0x000000552b557223 */ /* 0x100fe20000000024 */
[C---:B------:R-:W-:Y:S01]  /*6da0*/  PRMT R36, R81.reuse, 0x7632, R36 ;  /* 0x0000763251247816 */ /* 0x040fe20000000024 */
[----:B------:R-:W-:Y:S01]  /*6db0*/  FFMA R37, R40, R37, R41 ;  /* 0x0000002528257223 */ /* 0x000fe20000000029 */
[----:B------:R-:W-:-:S02]  /*6dc0*/  SHF.L.U32 R81, R81, 0x10, RZ ;  /* 0x0000001051517819 */ /* 0x000fc400000006ff */
[----:B------:R-:W-:-:S03]  /*6dd0*/  SHF.L.U32 R38, R38, 0x10, RZ ;  /* 0x0000001026267819 */ /* 0x000fc600000006ff */
[----:B------:R-:W-:Y:S01]  /*6de0*/  FFMA R42, R42, R81, R37 ;  /* 0x000000512a2a7223 */ /* 0x000fe20000000025 */
[----:B------:R-:W-:Y:S01]  /*6df0*/  SHF.L.U32 R37, R74, 0x10, RZ ;  /* 0x000000104a257819 */ /* 0x000fe200000006ff */
[----:B--2---:R-:W-:Y:S01]  /*6e00*/  FMUL R38, R29, R38 ;  /* 0x000000261d267220 */ /* 0x004fe20000400000 */
[----:B------:R-:W-:Y:S01]  /*6e10*/  IMAD.U32 R36, R36, 0x10000, RZ ;  /* 0x0001000024247824 */ /* 0x000fe200078e00ff */
[----:B------:R-:W-:Y:S02]  /*6e20*/  PRMT R39, R76, 0x7632, R39 ;  /* 0x000076324c277816 */ /* 0x000fe40000000027 */
[----:B------:R-:W-:Y:S01]  /*6e30*/  SHF.L.U32 R40, R75, 0x10, RZ ;  /* 0x000000104b287819 */ /* 0x000fe200000006ff */
[----:B------:R-:W-:Y:S01]  /*6e40*/  FFMA R41, R37, R28, R38 ;  /* 0x0000001c25297223 */ /* 0x000fe20000000026 */
[----:B------:R-:W-:Y:S01]  /*6e50*/  FFMA R43, R43, R36, R42 ;  /* 0x000000242b2b7223 */ /* 0x000fe2000000002a */
[----:B------:R-:W-:Y:S02]  /*6e60*/  IMAD.U32 R42, R39, 0x10000, RZ ;  /* 0x00010000272a7824 */ /* 0x000fe400078e00ff */
[----:B------:R-:W2:Y:S01]  /*6e70*/  LDS.128 R36, [R14+0xc00] ;  /* 0x000c00000e247984 */ /* 0x000ea20000000c00 */
[----:B------:R-:W-:Y:S01]  /*6e80*/  FFMA R40, R30, R40, R41 ;  /* 0x000000281e287223 */ /* 0x000fe20000000029 */
[----:B------:R-:W-:Y:S01]  /*6e90*/  SHF.L.U32 R41, R76, 0x10, RZ ;  /* 0x000000104c297819 */ /* 0x000fe200000006ff */
[----:B------:R-:W-:-:S04]  /*6ea0*/  FMUL R29, R29, R42 ;  /* 0x0000002a1d1d7220 */ /* 0x000fc80000400000 */
[----:B------:R-:W-:Y:S01]  /*6eb0*/  FFMA R29, R28, R41, R29 ;  /* 0x000000291c1d7223 */ /* 0x000fe2000000001d */
[----:B------:R-:W-:Y:S02]  /*6ec0*/  PRMT R28, R78, 0x7632, R28 ;  /* 0x000076324e1c7816 */ /* 0x000fe4000000001c */
[C---:B------:R-:W-:Y:S01]  /*6ed0*/  PRMT R42, R77.reuse, 0x7632, R42 ;  /* 0x000076324d2a7816 */ /* 0x040fe2000000002a */
[----:B------:R-:W-:Y:S01]  /*6ee0*/  IMAD.U32 R77, R77, 0x10000, RZ ;  /* 0x000100004d4d7824 */ /* 0x000fe200078e00ff */
[----:B------:R-:W-:Y:S02]  /*6ef0*/  PRMT R75, R75, 0x7632, R75 ;  /* 0x000076324b4b7816 */ /* 0x000fe4000000004b */
[----:B------:R-:W-:Y:S01]  /*6f00*/  SHF.L.U32 R28, R28, 0x10, RZ ;  /* 0x000000101c1c7819 */ /* 0x000fe200000006ff */
[----:B------:R-:W-:Y:S01]  /*6f10*/  FFMA R30, R30, R77, R29 ;  /* 0x0000004d1e1e7223 */ /* 0x000fe2000000001d */
[----:B------:R-:W-:Y:S01]  /*6f20*/  SHF.L.U32 R75, R75, 0x10, RZ ;  /* 0x000000104b4b7819 */ /* 0x000fe200000006ff */
[----:B------:R-:W-:Y:S01]  /*6f30*/  IMAD.U32 R29, R78, 0x10000, RZ ;  /* 0x000100004e1d7824 */ /* 0x000fe200078e00ff */
[----:B------:R-:W-:Y:S01]  /*6f40*/  SHF.L.U32 R42, R42, 0x10, RZ ;  /* 0x000000102a2a7819 */ /* 0x000fe200000006ff */
[----:B---3--:R-:W-:-:S02]  /*6f50*/  FMUL R28, R33, R28 ;  /* 0x0000001c211c7220 */ /* 0x008fc40000400000 */
[C---:B------:R-:W-:Y:S01]  /*6f60*/  FFMA R40, R31.reuse, R75, R40 ;  /* 0x0000004b1f287223 */ /* 0x040fe20000000028 */
[----:B------:R-:W-:Y:S01]  /*6f70*/  PRMT R75, R44, 0x7632, R75 ;  /* 0x000076322c4b7816 */ /* 0x000fe2000000004b */
[----:B------:R-:W-:Y:S01]  /*6f80*/  FFMA R42, R31, R42, R30 ;  /* 0x0000002a1f2a7223 */ /* 0x000fe2000000001e */
[----:B------:R-:W-:Y:S01]  /*6f90*/  FFMA R41, R29, R32, R28 ;  /* 0x000000201d297223 */ /* 0x000fe2000000001c */
[C---:B------:R-:W-:Y:S01]  /*6fa0*/  PRMT R74, R79.reuse, 0x7632, R74 ;  /* 0x000076324f4a7816 */ /* 0x040fe2000000004a */
[----:B------:R-:W3:Y:S01]  /*6fb0*/  LDS.128 R28, [R14+0xe00] ;  /* 0x000e00000e1c7984 */ /* 0x000ee20000000c00 */
[----:B------:R-:W-:Y:S02]  /*6fc0*/  SHF.L.U32 R79, R79, 0x10, RZ ;  /* 0x000000104f4f7819 */ /* 0x000fe400000006ff */
[----:B------:R-:W-:Y:S01]  /*6fd0*/  SHF.L.U32 R76, R75, 0x10, RZ ;  /* 0x000000104b4c7819 */ /* 0x000fe200000006ff */
[----:B------:R-:W-:Y:S02]  /*6fe0*/  IMAD.U32 R75, R74, 0x10000, RZ ;  /* 0x000100004a4b7824 */ /* 0x000fe400078e00ff */
[----:B------:R-:W-:Y:S01]  /*6ff0*/  FADD R43, R82, R43 ;  /* 0x0000002b522b7221 */ /* 0x000fe20000000000 */
[----:B------:R-:W-:Y:S01]  /*7000*/  FFMA R74, R34, R79, R41 ;  /* 0x0000004f224a7223 */ /* 0x000fe20000000029 */
[----:B------:R-:W-:Y:S01]  /*7010*/  SHF.L.U32 R41, R44, 0x10, RZ ;  /* 0x000000102c297819 */ /* 0x000fe200000006ff */
[----:B------:R-:W-:Y:S01]  /*7020*/  FMUL R33, R33, R76 ;  /* 0x0000004c21217220 */ /* 0x000fe20000400000 */
[----:B------:R-:W-:Y:S01]  /*7030*/  PRMT R44, R46, 0x7632, R44 ;  /* 0x000076322e2c7816 */ /* 0x000fe2000000002c */
[----:B------:R-:W-:Y:S01]  /*7040*/  FADD R42, R43, R42 ;  /* 0x0000002a2b2a7221 */ /* 0x000fe20000000000 */
[C---:B------:R-:W-:Y:S01]  /*7050*/  SHF.L.U32 R43, R45.reuse, 0x10, RZ ;  /* 0x000000102d2b7819 */ /* 0x040fe200000006ff */
[----:B------:R-:W-:Y:S01]  /*7060*/  FFMA R33, R32, R41, R33 ;  /* 0x0000002920217223 */ /* 0x000fe20000000021 */
[----:B------:R-:W-:Y:S01]  /*7070*/  PRMT R45, R45, 0x7632, R45 ;  /* 0x000076322d2d7816 */ /* 0x000fe2000000002d */
[----:B------:R-:W-:-:S02]  /*7080*/  IMAD.U32 R44, R44, 0x10000, RZ ;  /* 0x000100002c2c7824 */ /* 0x000fc400078e00ff */
[----:B------:R-:W-:Y:S01]  /*7090*/  FFMA R34, R34, R43, R33 ;  /* 0x0000002b22227223 */ /* 0x000fe20000000021 */
[----:B------:R-:W-:Y:S01]  /*70a0*/  SHF.L.U32 R33, R46, 0x10, RZ ;  /* 0x000000102e217819 */ /* 0x000fe200000006ff */
[----:B--2---:R-:W-:Y:S01]  /*70b0*/  FMUL R44, R37, R44 ;  /* 0x0000002c252c7220 */ /* 0x004fe20000400000 */
[----:B------:R-:W-:Y:S02]  /*70c0*/  SHF.L.U32 R45, R45, 0x10, RZ ;  /* 0x000000102d2d7819 */ /* 0x000fe400000006ff */
[----:B------:R-:W-:Y:S01]  /*70d0*/  PRMT R41, R48, 0x7632, R41 ;  /* 0x0000763230297816 */ /* 0x000fe20000000029 */
[----:B------:R-:W-:Y:S01]  /*70e0*/  FFMA R33, R33, R36, R44 ;  /* 0x0000002421217223 */ /* 0x000fe2000000002c */
[C---:B------:R-:W-:Y:S01]  /*70f0*/  PRMT R32, R47.reuse, 0x7632, R32 ;  /* 0x000076322f207816 */ /* 0x040fe20000000020 */
[----:B------:R-:W-:Y:S01]  /*7100*/  IMAD.U32 R47, R47, 0x10000, RZ ;  /* 0x000100002f2f7824 */ /* 0x000fe200078e00ff */
[----:B------:R-:W-:Y:S01]  /*7110*/  SHF.L.U32 R44, R41, 0x10, RZ ;  /* 0x00000010292c7819 */ /* 0x000fe200000006ff */
[C---:B------:R-:W-:Y:S01]  /*7120*/  FFMA R45, R35.reuse, R45, R34 ;  /* 0x0000002d232d7223 */ /* 0x040fe20000000022 */
[----:B------:R-:W-:Y:S01]  /*7130*/  SHF.L.U32 R34, R32, 0x10, RZ ;  /* 0x0000001020227819 */ /* 0x000fe200000006ff */
[----:B------:R-:W-:Y:S01]  /*7140*/  FFMA R32, R38, R47, R33 ;  /* 0x0000002f26207223 */ /* 0x000fe20000000021 */
[----:B------:R-:W-:Y:S01]  /*7150*/  FFMA R75, R35, R75, R74 ;  /* 0x0000004b234b7223 */ /* 0x000fe2000000004a */
[----:B------:R-:W-:-:S02]  /*7160*/  IMAD.U32 R35, R48, 0x10000, RZ ;  /* 0x0001000030237824 */ /* 0x000fc400078e00ff */
[----:B------:R-:W-:Y:S01]  /*7170*/  FMUL R37, R37, R44 ;  /* 0x0000002c25257220 */ /* 0x000fe20000400000 */
[----:B------:R-:W-:Y:S01]  /*7180*/  FFMA R33, R39, R34, R32 ;  /* 0x0000002227217223 */ /* 0x000fe20000000020 */
[C---:B------:R-:W-:Y:S02]  /*7190*/  SHF.L.U32 R32, R49.reuse, 0x10, RZ ;  /* 0x0000001031207819 */ /* 0x040fe400000006ff */
[----:B------:R-:W-:Y:S01]  /*71a0*/  PRMT R34, R50, 0x7632, R34 ;  /* 0x0000763232227816 */ /* 0x000fe20000000022 */
[----:B------:R-:W-:Y:S01]  /*71b0*/  FFMA R35, R36, R35, R37 ;  /* 0x0000002324237223 */ /* 0x000fe20000000025 */
[----:B------:R-:W-:Y:S02]  /*71c0*/  PRMT R49, R49, 0x7632, R49 ;  /* 0x0000763231317816 */ /* 0x000fe40000000031 */
[----:B------:R-:W-:Y:S02]  /*71d0*/  PRMT R36, R72, 0x7632, R36 ;  /* 0x0000763248247816 */ /* 0x000fe40000000024 */
[----:B------:R-:W-:Y:S01]  /*71e0*/  SHF.L.U32 R34, R34, 0x10, RZ ;  /* 0x0000001022227819 */ /* 0x000fe200000006ff */
[----:B------:R-:W-:Y:S01]  /*71f0*/  FFMA R32, R38, R32, R35 ;  /* 0x0000002026207223 */ /* 0x000fe20000000023 */
[----:B------:R-:W-:Y:S01]  /*7200*/  IMAD.U32 R49, R49, 0x10000, RZ ;  /* 0x0001000031317824 */ /* 0x000fe200078e00ff */
[----:B------:R-:W-:Y:S01]  /*7210*/  SHF.L.U32 R36, R36, 0x10, RZ ;  /* 0x0000001024247819 */ /* 0x000fe200000006ff */
[----:B------:R-:W-:Y:S01]  /*7220*/  FADD R86, R86, R89 ;  /* 0x0000005956567221 */ /* 0x000fe20000000000 */
[----:B------:R-:W-:Y:S01]  /*7230*/  SHF.L.U32 R35, R50, 0x10, RZ ;  /* 0x0000001032237819 */ /* 0x000fe200000006ff */
[----:B---3--:R-:W-:Y:S01]  /*7240*/  FMUL R34, R29, R34 ;  /* 0x000000221d227220 */ /* 0x008fe20000400000 */
[----:B------:R-:W-:Y:S01]  /*7250*/  FFMA R49, R39, R49, R32 ;  /* 0x0000003127317223 */ /* 0x000fe20000000020 */
[----:B------:R-:W-:Y:S01]  /*7260*/  FADD R85, R86, R85 ;  /* 0x0000005556557221 */ /* 0x000fe20000000000 */
[----:B------:R-:W-:Y:S01]  /*7270*/  FMUL R39, R29, R36 ;  /* 0x000000241d277220 */ /* 0x000fe20000400000 */
[----:B------:R-:W-:Y:S01]  /*7280*/  IMAD.U32 R37, R72, 0x10000, RZ ;  /* 0x0001000048257824 */ /* 0x000fe200078e00ff */
[----:B------:R-:W-:Y:S01]  /*7290*/  SHF.L.U32 R29, R51, 0x10, RZ ;  /* 0x00000010331d7819 */ /* 0x000fe200000006ff */
[----:B------:R-:W-:Y:S01]  /*72a0*/  FFMA R35, R35, R28, R34 ;  /* 0x0000001c23237223 */ /* 0x000fe20000000022 */
[----:B------:R-:W-:Y:S01]  /*72b0*/  PRMT R51, R51, 0x7632, R51 ;  /* 0x0000763233337816 */ /* 0x000fe20000000033 */
[----:B------:R-:W-:Y:S01]  /*72c0*/  FADD R40, R85, R40 ;  /* 0x0000002855287221 */ /* 0x000fe20000000000 */
[C---:B------:R-:W-:Y:S01]  /*72d0*/  PRMT R32, R73.reuse, 0x7632, R32 ;  /* 0x0000763249207816 */ /* 0x040fe20000000020 */
[----:B------:R-:W-:Y:S01]  /*72e0*/  FFMA R37, R28, R37, R39 ;  /* 0x000000251c257223 */ /* 0x000fe20000000027 */
[----:B------:R-:W-:Y:S01]  /*72f0*/  SHF.L.U32 R34, R73, 0x10, RZ ;  /* 0x0000001049227819 */ /* 0x000fe200000006ff */
[----:B------:R-:W-:Y:S01]  /*7300*/  FFMA R28, R30, R29, R35 ;  /* 0x0000001d1e1c7223 */ /* 0x000fe20000000023 */
[----:B------:R-:W-:Y:S01]  /*7310*/  SHF.L.U32 R29, R32, 0x10, RZ ;  /* 0x00000010201d7819 */ /* 0x000fe200000006ff */
[----:B------:R-:W-:Y:S01]  /*7320*/  FADD R40, R40, R75 ;  /* 0x0000004b28287221 */ /* 0x000fe20000000000 */
[----:B------:R-:W-:Y:S01]  /*7330*/  FADD R42, R42, R45 ;  /* 0x0000002d2a2a7221 */ /* 0x000fe20000000000 */
[----:B------:R-:W-:-:S02]  /*7340*/  IMAD.U32 R51, R51, 0x10000, RZ ;  /* 0x0001000033337824 */ /* 0x000fc400078e00ff */
[----:B------:R-:W-:Y:S01]  /*7350*/  FFMA R34, R30, R34, R37 ;  /* 0x000000221e227223 */ /* 0x000fe20000000025 */
[----:B------:R-:W-:Y:S01]  /*7360*/  FADD R33, R40, R33 ;  /* 0x0000002128217221 */ /* 0x000fe20000000000 */
[----:B------:R-:W-:Y:S01]  /*7370*/  FADD R42, R42, R49 ;  /* 0x000000312a2a7221 */ /* 0x000fe20000000000 */
[C---:B------:R-:W-:Y:S01]  /*7380*/  FFMA R28, R31.reuse, R51, R28 ;  /* 0x000000331f1c7223 */ /* 0x040fe2000000001c */
[----:B------:R-:W-:-:S03]  /*7390*/  FFMA R29, R31, R29, R34 ;  /* 0x0000001d1f1d7223 */ /* 0x000fc60000000022 */
[----:B------:R-:W-:Y:S01]  /*73a0*/  FADD R43, R33, R28 ;  /* 0x0000001c212b7221 */ /* 0x000fe20000000000 */
[----:B------:R-:W-:Y:S01]  /*73b0*/  FADD R29, R42, R29 ;  /* 0x0000001d2a1d7221 */ /* 0x000fe20000000000 */
[----:B------:R-:W-:Y:S06]  /*73c0*/  BRA.DIV UR4, `(.L_x_408) ;  /* 0x0000003e04cc7947 */ /* 0x000fec000b800000 */
[----:B------:R-:W2:Y:S04]  /*73d0*/  SHFL.DOWN PT, R35, R43, 0x10, 0x1f ;  /* 0x0a001f002b237f89 */ /* 0x000ea800000e0000 */
[----:B------:R-:W3:Y:S01]  /*73e0*/  SHFL.DOWN PT, R28, R29, 0x10, 0x1f ;  /* 0x0a001f001d1c7f89 */ /* 0x000ee200000e0000 */
[----:B--2---:R-:W-:Y:S01]  /*73f0*/  FADD R43, R43, R35 ;  /* 0x000000232b2b7221 */ /* 0x004fe20000000000 */
[----:B---3--:R-:W-:-:S04]  /*7400*/  FADD R37, R29, R28 ;  /* 0x0000001c1d257221 */ /* 0x008fc80000000000 */
        /* <DEDUP_REMOVED lines=13> */
[----:B------:R3:W4:Y:S02]  /*74e0*/  SHFL.DOWN PT, R35, R40, 0x1, 0x1f ;  /* 0x08201f0028237f89 */ /* 0x00072400000e0000 */
[----:B--23--:R-:W-:-:S07]  /*74f0*/  FADD R36, R33, R36 ;  /* 0x0000002421247221 */ /* 0x00cfce0000000000 */
.L_x_546:
[----:B----4-:R-:W-:Y:S01]  /*7500*/  FADD R33, R40, R35 ;  /* 0x0000002328217221 */ /* 0x010fe20000000000 */
[----:B------:R-:W-:Y:S06]  /*7510*/  @P2 BRA `(.L_x_407) ;  /* 0x0000000000202947 */ /* 0x000fec0003800000 */
[----:B------:R-:W-:Y:S01]  /*7520*/  FMUL R30, R36, -1.4426950216293334961 ;  /* 0xbfb8aa3b241e7820 */ /* 0x000fe20000400000 */
[----:B0-----:R-:W-:-:S05]  /*7530*/  IMAD.WIDE.U32 R28, R103, 0x4, R98 ;  /* 0x00000004671c7825 */ /* 0x001fca00078e0062 */
[----:B------:R-:W0:Y:S02]  /*7540*/  MUFU.EX2 R30, R30 ;  /* 0x0000001e001e7308 */ /* 0x000e240000000800 */
[----:B0-----:R-:W-:-:S06]  /*7550*/  FADD R31, R30, 1 ;  /* 0x3f8000001e1f7421 */ /* 0x001fcc0000000000 */
[----:B------:R-:W0:Y:S02]  /*7560*/  MUFU.RCP R31, R31 ;  /* 0x0000001f001f7308 */ /* 0x000e240000001000 */
[----:B0-----:R-:W-:-:S04]  /*7570*/  FMUL R32, R36, R31 ;  /* 0x0000001f24207220 */ /* 0x001fc80000400000 */
[----:B------:R-:W-:-:S05]  /*7580*/  FMUL R33, R33, R32 ;  /* 0x0000002021217220 */ /* 0x000fca0000400000 */
[----:B------:R2:W-:Y:S02]  /*7590*/  STG.E desc[UR6][R28.64], R33 ;  /* 0x000000211c007986 */ /* 0x0005e4000c101906 */
.L_x_407:
[----:B------:R-:W-:Y:S05]  /*75a0*/  BSYNC B1 ;  /* 0x0000000000017941 */ /* 0x000fea0003800000 */
.L_x_406:
[----:B------:R-:W-:Y:S05]  /*75b0*/  @!P1 BRA `(.L_x_409) ;  /* 0xfffffff000349947 */ /* 0x000fea000383ffff */
[----:B------:R-:W-:Y:S05]  /*75c0*/  BSYNC B0 ;  /* 0x0000000000007941 */ /* 0x000fea0003800000 */
.L_x_405:
[----:B------:R-:W-:-:S04]  /*75d0*/  UISETP.NE.U32.AND UP0, UPT, UR8, URZ, UPT ;  /* 0x000000ff0800728c */ /* 0x000fc8000bf05070 */
[----:B------:R-:W-:-:S09]  /*75e0*/  UISETP.NE.AND.EX UP0, UPT, UR9, URZ, UPT, UP0 ;  /* 0x000000ff0900728c */ /* 0x000fd2000bf05300 */
[----:B------:R-:W-:Y:S05]  /*75f0*/  BRA.U !UP0, `(.L_x_410) ;  /* 0x0000001508b47547 */ /* 0x000fea000b800000 */
[----:B------:R-:W-:Y:S01]  /*7600*/  UMOV UR4, 0xffffffff ;  /* 0xffffffff00047882 */ /* 0x000fe20000000000 */
[----:B------:R-:W-:Y:S02]  /*7610*/  ISETP.NE.AND P0, PT, R4, RZ, PT ;  /* 0x000000ff0400720c */ /* 0x000fe40003f05270 */
[----:B------:R-:W-:Y:S11]  /*7620*/  BRA.DIV UR4, `(.L_x_411) ;  /* 0x0000004204487947 */ /* 0x000ff6000b800000 */
[----:B------:R-:W-:Y:S06]  /*7630*/  BAR.SYNC.DEFER_BLOCKING 0x0 ;  /* 0x0000000000007b1d */ /* 0x000fec0000010000 */
.L_x_549:
[----:B------:R-:W-:Y:S01]  /*7640*/  BSSY B0, `(.L_x_412) ;  /* 0x0000018000007945 */ /* 0x000fe20003800000 */
[----:B------:R-:W-:-:S03]  /*7650*/  ISETP.GE.U32.AND P1, PT, R71, R70, PT ;  /* 0x000000464700720c */ /* 0x000fc60003f26070 */
[----:B------:R-:W-:Y:S10]  /*7660*/  @P0 BRA `(.L_x_413) ;  /* 0x0000000000540947 */ /* 0x000ff40003800000 */
[----:B--2---:R-:W2:Y:S01]  /*7670*/  S2R R29, SR_LANEID ;  /* 0x00000000001d7919 */ /* 0x004ea20000000000 */
        /* <DEDUP_REMOVED lines=9> */
[----:B------:R-:W4:Y:S02]  /*7710*/  S2R R31, SR_LTMASK ;  /* 0x00000000001f7919 */ /* 0x000f240000003900 */
[----:B----4-:R-:W-:-:S06]  /*7720*/  LOP3.LUT R31, R31, UR4, RZ, 0xc0, !PT ;  /* 0x000000041f1f7c12 */ /* 0x010fcc000f8ec0ff */
[----:B------:R-:W4:Y:S01]  /*7730*/  POPC R31, R31 ;  /* 0x0000001f001f7309 */ /* 0x000f220000000000 */
[----:B--2---:R-:W4:Y:S02]  /*7740*/  SHFL.IDX PT, R28, R29, R30, 0x1f ;  /* 0x00001f1e1d1c7589 */ /* 0x004f2400000e0000 */
[----:B----4-:R-:W-:-:S07]  /*7750*/  IMAD R28, R25, R31, R28 ;  /* 0x0000001f191c7224 */ /* 0x010fce00078e021c */
.L_x_414:
[----:B------:R-:W2:Y:S04]  /*7760*/  LD.E.STRONG.GPU R29, desc[UR6][R68.64+0x4] ;  /* 0x00000406441d7980 */ /* 0x000ea8000c10f900 */
[----:B--2---:R-:W-:Y:S01]  /*7770*/  CCTL.IVALL ;  /* 0x00000000ff00798f */ /* 0x004fe20002000000 */
[----:B------:R-:W-:Y:S05]  /*7780*/  YIELD ;  /* 0x0000000000007946 */ /* 0x000fea0003800000 */
[----:B------:R-:W-:-:S04]  /*7790*/  LOP3.LUT R29, R29, R28, RZ, 0x3c, !PT ;  /* 0x0000001c1d1d7212 */ /* 0x000fc800078e3cff */
[----:B------:R-:W-:-:S13]  /*77a0*/  ISETP.GT.AND P0, PT, R29, -0x1, PT ;  /* 0xffffffff1d00780c */ /* 0x000fda0003f04270 */
[----:B------:R-:W-:Y:S05]  /*77b0*/  @P0 BRA `(.L_x_414) ;  /* 0xfffffffc00e80947 */ /* 0x000fea000383ffff */
.L_x_413:
[----:B------:R-:W-:Y:S05]  /*77c0*/  BSYNC B0 ;  /* 0x0000000000007941 */ /* 0x000fea0003800000 */
.L_x_412:
[----:B------:R-:W-:-:S03]  /*77d0*/  UMOV UR4, 0xffffffff ;  /* 0xffffffff00047882 */ /* 0x000fc60000000000 */
[----:B------:R-:W-:Y:S05]  /*77e0*/  BRA.DIV UR4, `(.L_x_415) ;  /* 0x0000004204047947 */ /* 0x000fea000b800000 */
[----:B------:R-:W-:Y:S06]  /*77f0*/  BAR.SYNC.DEFER_BLOCKING 0x0 ;  /* 0x0000000000007b1d */ /* 0x000fec0000010000 */
.L_x_552:
[----:B------:R-:W-:Y:S05]  /*7800*/  @P1 BRA `(.L_x_416) ;  /* 0x0000000800ac1947 */ /* 0x000fea0003800000 */
[----:B------:R-:W-:Y:S01]  /*7810*/  BSSY B0, `(.L_x_416) ;  /* 0x00000aa000007945 */ /* 0x000fe20003800000 */
.L_x_422:
[----:B------:R-:W-:Y:S01]  /*7820*/  IADD3 R49, PT, PT, R5, R71, RZ ;  /* 0x0000004705317210 */ /* 0x000fe20007ffe0ff */
[----:B------:R-:W-:Y:S01]  /*7830*/  VIADD R71, R71, 0x10 ;  /* 0x0000001047477836 */ /* 0x000fe20000000000 */
[----:B------:R-:W-:Y:S02]  /*7840*/  BSSY B1, `(.L_x_417) ;  /* 0x00000a5000017945 */ /* 0x000fe40003800000 */
[-C--:B------:R-:W-:Y:S02]  /*7850*/  ISETP.GE.U32.AND P0, PT, R49, R70.reuse, PT ;  /* 0x000000463100720c */ /* 0x080fe40003f06070 */
[----:B------:R-:W-:-:S11]  /*7860*/  ISETP.GE.U32.AND P1, PT, R71, R70, PT ;  /* 0x000000464700720c */ /* 0x000fd60003f26070 */
[----:B0---4-:R-:W-:Y:S05]  /*7870*/  @P0 BRA `(.L_x_418) ;  /* 0x0000000800840947 */ /* 0x011fea0003800000 */
[----:B------:R-:W-:Y:S01]  /*7880*/  HFMA2 R50, -RZ, RZ, 0, 0 ;  /* 0x00000000ff327431 */ /* 0x000fe200000001ff */
[----:B------:R-:W-:Y:S01]  /*7890*/  BSSY.RECONVERGENT B2, `(.L_x_419) ;  /* 0x0000089000027945 */ /* 0x000fe20003800200 */
[----:B------:R-:W-:-:S07]  /*78a0*/  MOV R48, R17 ;  /* 0x0000001100307202 */ /* 0x000fce0000000f00 */
.L_x_420:
[----:B--2---:R-:W2:Y:S01]  /*78b0*/  LDC.64 R28, c[0x0][0x3f8] ;  /* 0x0000fe00ff1c7b82 */ /* 0x004ea20000000a00 */
[----:B------:R-:W-:-:S04]  /*78c0*/  IMAD R45, R49, 0xc00, R48 ;  /* 0x00000c00312d7824 */ /* 0x000fc800078e0230 */
[----:B------:R-:W-:-:S05]  /*78d0*/  IMAD.WIDE.U32 R44, R45, 0x2, R92 ;  /* 0x000000022d2c7825 */ /* 0x000fca00078e005c */
[----:B------:R-:W4:Y:S04]  /*78e0*/  LDG.E.64.CONSTANT R30, desc[UR6][R44.64] ;  /* 0x000000062c1e7981 */ /* 0x000f28000c1e9b00 */
[----:B---3--:R-:W3:Y:S04]  /*78f0*/  LDG.E.64.CONSTANT R32, desc[UR6][R44.64+0x100] ;  /* 0x000100062c207981 */ /* 0x008ee8000c1e9b00 */
[----:B------:R-:W5:Y:S04]  /*7900*/  LDG.E.64.CONSTANT R38, desc[UR6][R44.64+0x200] ;  /* 0x000200062c267981 */ /* 0x000f68000c1e9b00 */
[----:B------:R-:W5:Y:S01]  /*7910*/  LDG.E.64.CONSTANT R36, desc[UR6][R44.64+0x300] ;  /* 0x000300062c247981 */ /* 0x000f62000c1e9b00 */
[----:B--2---:R-:W-:-:S03]  /*7920*/  IMAD.WIDE.U32 R28, R48, 0x4, R28 ;  /* 0x00000004301c7825 */ /* 0x004fc600078e001c */
[----:B------:R-:W2:Y:S04]  /*7930*/  LDG.E.64.CONSTANT R34, desc[UR6][R44.64+0x400] ;  /* 0x000400062c227981 */ /* 0x000ea8000c1e9b00 */
[----:B------:R-:W5:Y:S04]  /*7940*/  LDG.E R101, desc[UR6][R28.64+0x4] ;  /* 0x000004061c657981 */ /* 0x000f68000c1e1900 */
[----:B0-----:R-:W2:Y:S04]  /*7950*/  LDG.E R99, desc[UR6][R28.64] ;  /* 0x000000061c637981 */ /* 0x001ea8000c1e1900 */
        /* <DEDUP_REMOVED lines=19> */
[----:B------:R-:W2:Y:S04]  /*7a90*/  LDG.E.64.CONSTANT R42, desc[UR6][R44.64+0x600] ;  /* 0x000600062c2a7981 */ /* 0x000ea8000c1e9b00 */
[----:B------:R-:W2:Y:S04]  /*7aa0*/  LDG.E R72, desc[UR6][R28.64+0xa04] ;  /* 0x000a04061c487981 */ /* 0x000ea8000c1e1900 */
[----:B------:R4:W2:Y:S04]  /*7ab0*/  LDG.E.64.CONSTANT R46, desc[UR6][R44.64+0x700] ;  /* 0x000700062c2e7981 */ /* 0x0008a8000c1e9b00 */
        /* <DEDUP_REMOVED lines=13> */
[C---:B----4-:R-:W-:Y:S02]  /*7b90*/  PRMT R44, R30.reuse, 0x7632, R44 ;  /* 0x000076321e2c7816 */ /* 0x050fe4000000002c */
[----:B------:R-:W-:-:S03]  /*7ba0*/  SHF.L.U32 R30, R30, 0x10, RZ ;  /* 0x000000101e1e7819 */ /* 0x000fc600000006ff */
[----:B------:R-:W-:Y:S01]  /*7bb0*/  IMAD.U32 R44, R44, 0x10000, RZ ;  /* 0x000100002c2c7824 */ /* 0x000fe200078e00ff */
[----:B---3--:R-:W-:-:S04]  /*7bc0*/  PRMT R45, R32, 0x7632, R45 ;  /* 0x00007632202d7816 */ /* 0x008fc8000000002d */
[----:B------:R-:W-:Y:S02]  /*7bd0*/  SHF.L.U32 R45, R45, 0x10, RZ ;  /* 0x000000102d2d7819 */ /* 0x000fe400000006ff */
[----:B------:R-:W-:Y:S01]  /*7be0*/  SHF.L.U32 R32, R32, 0x10, RZ ;  /* 0x0000001020207819 */ /* 0x000fe200000006ff */
[----:B-----5:R-:W-:Y:S01]  /*7bf0*/  FMUL R101, R44, R101 ;  /* 0x000000652c657220 */ /* 0x020fe20000400000 */
[C---:B------:R-:W-:Y:S01]  /*7c00*/  PRMT R44, R31.reuse, 0x7632, R44 ;  /* 0x000076321f2c7816 */ /* 0x040fe2000000002c */
[----:B------:R-:W-:Y:S02]  /*7c10*/  IMAD.U32 R31, R31, 0x10000, RZ ;  /* 0x000100001f1f7824 */ /* 0x000fe400078e00ff */
[----:B--2---:R-:W-:Y:S01]  /*7c20*/  FFMA R30, R30, R99, R101 ;  /* 0x000000631e1e7223 */ /* 0x004fe20000000065 */
[----:B0-----:R-:W-:Y:S01]  /*7c30*/  SHF.L.U32 R29, R44, 0x10, RZ ;  /* 0x000000102c1d7819 */ /* 0x001fe200000006ff */
[----:B------:R-:W-:Y:S01]  /*7c40*/  FMUL R45, R45, R102 ;  /* 0x000000662d2d7220 */ /* 0x000fe20000400000 */
[----:B------:R-:W-:Y:S01]  /*7c50*/  PRMT R28, R33, 0x7632, R28 ;  /* 0x00007632211c7816 */ /* 0x000fe2000000001c */
[----:B------:R-:W-:Y:S01]  /*7c60*/  FFMA R30, R31, R98, R30 ;  /* 0x000000621f1e7223 */ /* 0x000fe2000000001e */
[----:B------:R-:W-:-:S02]  /*7c70*/  IMAD.U32 R33, R33, 0x10000, RZ ;  /* 0x0001000021217824 */ /* 0x000fc400078e00ff */
[----:B------:R-:W-:Y:S01]  /*7c80*/  FFMA R32, R32, R103, R45 ;  /* 0x0000006720207223 */ /* 0x000fe2000000002d */
[----:B------:R-:W-:Y:S01]  /*7c90*/  SHF.L.U32 R28, R28, 0x10, RZ ;  /* 0x000000101c1c7819 */ /* 0x000fe200000006ff */
[--C-:B------:R-:W-:Y:S01]  /*7ca0*/  FFMA R29, R29, R100, R30.reuse ;  /* 0x000000641d1d7223 */ /* 0x100fe2000000001e */
[----:B------:R-:W-:Y:S01]  /*7cb0*/  PRMT R30, R38, 0x7632, R30 ;  /* 0x00007632261e7816 */ /* 0x000fe2000000001e */
[--C-:B------:R-:W-:Y:S01]  /*7cc0*/  FFMA R33, R33, R104, R32.reuse ;  /* 0x0000006821217223 */ /* 0x100fe20000000020 */
[----:B------:R-:W-:Y:S02]  /*7cd0*/  PRMT R32, R36, 0x7632, R32 ;  /* 0x0000763224207816 */ /* 0x000fe40000000020 */
[----:B------:R-:W-:Y:S01]  /*7ce0*/  SHF.L.U32 R30, R30, 0x10, RZ ;  /* 0x000000101e1e7819 */ /* 0x000fe200000006ff */
[----:B------:R-:W-:Y:S01]  /*7cf0*/  FADD R29, R29, R50 ;  /* 0x000000321d1d7221 */ /* 0x000fe20000000000 */
[----:B------:R-:W-:Y:S01]  /*7d00*/  FFMA R28, R28, R96, R33 ;  /* 0x000000601c1c7223 */ /* 0x000fe20000000021 */
[----:B------:R-:W-:Y:S01]  /*7d10*/  SHF.L.U32 R33, R32, 0x10, RZ ;  /* 0x0000001020217819 */ /* 0x000fe200000006ff */
[----:B------:R-:W-:-:S02]  /*7d20*/  IMAD.U32 R31, R38, 0x10000, RZ ;  /* 0x00010000261f7824 */ /* 0x000fc400078e00ff */
[----:B------:R-:W-:Y:S01]  /*7d30*/  FMUL R30, R30, R83 ;  /* 0x000000531e1e7220 */ /* 0x000fe20000400000 */
[----:B------:R-:W-:Y:S01]  /*7d40*/  FADD R28, R29, R28 ;  /* 0x0000001c1d1c7221 */ /* 0x000fe20000000000 */
[C---:B------:R-:W-:Y:S02]  /*7d50*/  PRMT R29, R39.reuse, 0x7632, R29 ;  /* 0x00007632271d7816 */ /* 0x040fe4000000001d */
[----:B------:R-:W-:Y:S01]  /*7d60*/  SHF.L.U32 R39, R39, 0x10, RZ ;  /* 0x0000001027277819 */ /* 0x000fe200000006ff */
[----:B------:R-:W-:Y:S01]  /*7d70*/  FMUL R82, R33, R82 ;  /* 0x0000005221527220 */ /* 0x000fe20000400000 */
[----:B------:R-:W-:Y:S01]  /*7d80*/  PRMT R33, R34, 0x7632, R33 ;  /* 0x0000763222217816 */ /* 0x000fe20000000021 */
[----:B------:R-:W-:Y:S01]  /*7d90*/  FFMA R30, R31, R84, R30 ;  /* 0x000000541f1e7223 */ /* 0x000fe2000000001e */
[----:B------:R-:W-:Y:S01]  /*7da0*/  IMAD.U32 R31, R36, 0x10000, RZ ;  /* 0x00010000241f7824 */ /* 0x000fe200078e00ff */
[----:B------:R-:W-:Y:S02]  /*7db0*/  SHF.L.U32 R32, R29, 0x10, RZ ;  /* 0x000000101d207819 */ /* 0x000fe400000006ff */
[----:B------:R-:W-:Y:S01]  /*7dc0*/  FFMA R39, R39, R81, R30 ;  /* 0x0000005127277223 */ /* 0x000fe2000000001e */
[----:B------:R-:W-:Y:S01]  /*7dd0*/  IMAD.U32 R30, R33, 0x10000, RZ ;  /* 0x00010000211e7824 */ /* 0x000fe200078e00ff */
[----:B------:R-:W-:-:S02]  /*7de0*/  SHF.L.U32 R29, R37, 0x10, RZ ;  /* 0x00000010251d7819 */ /* 0x000fc400000006ff */
[----:B------:R-:W-:Y:S01]  /*7df0*/  PRMT R37, R37, 0x7632, R37 ;  /* 0x0000763225257816 */ /* 0x000fe20000000025 */
[----:B------:R-:W-:Y:S01]  /*7e00*/  FFMA R78, R31, R78, R82 ;  /* 0x0000004e1f4e7223 */ /* 0x000fe20000000052 */
[----:B------:R-:W-:Y:S01]  /*7e10*/  SHF.L.U32 R34, R34, 0x10, RZ ;  /* 0x0000001022227819 */ /* 0x000fe200000006ff */
[----:B------:R-:W-:Y:S01]  /*7e20*/  FMUL R77, R30, R77 ;  /* 0x0000004d1e4d7220 */ /* 0x000fe20000400000 */
[----:B------:R-:W-:Y:S02]  /*7e30*/  SHF.L.U32 R30, R37, 0x10, RZ ;  /* 0x00000010251e7819 */ /* 0x000fe400000006ff */
[C---:B------:R-:W-:Y:S01]  /*7e40*/  PRMT R31, R35.reuse, 0x7632, R31 ;  /* 0x00007632231f7816 */ /* 0x040fe2000000001f */
[----:B------:R-:W-:Y:S01]  /*7e50*/  FFMA R39, R32, R80, R39 ;  /* 0x0000005020277223 */ /* 0x000fe20000000027 */
[----:B------:R-:W-:Y:S02]  /*7e60*/  IMAD.U32 R32, R35, 0x10000, RZ ;  /* 0x0001000023207824 */ /* 0x000fe400078e00ff */
[----:B------:R-:W-:Y:S01]  /*7e70*/  FFMA R29, R29, R79, R78 ;  /* 0x0000004f1d1d7223 */ /* 0x000fe2000000004e */
[----:B------:R-:W-:Y:S01]  /*7e80*/  SHF.L.U32 R31, R31, 0x10, RZ ;  /* 0x000000101f1f7819 */ /* 0x000fe200000006ff */
[----:B------:R-:W-:Y:S01]  /*7e90*/  FFMA R75, R34, R75, R77 ;  /* 0x0000004b224b7223 */ /* 0x000fe2000000004d */
[----:B------:R-:W-:Y:S01]  /*7ea0*/  FADD R28, R28, R39 ;  /* 0x000000271c1c7221 */ /* 0x000fe20000000000 */
[----:B------:R-:W-:-:S02]  /*7eb0*/  FFMA R29, R30, R76, R29 ;  /* 0x0000004c1e1d7223 */ /* 0x000fc4000000001d */
[----:B------:R-:W-:Y:S02]  /*7ec0*/  FFMA R32, R32, R74, R75 ;  /* 0x0000004a20207223 */ /* 0x000fe4000000004b */
[----:B------:R-:W-:Y:S01]  /*7ed0*/  FADD R28, R28, R29 ;  /* 0x0000001d1c1c7221 */ /* 0x000fe20000000000 */
[----:B------:R-:W-:Y:S01]  /*7ee0*/  PRMT R30, R40, 0x7632, R30 ;  /* 0x00007632281e7816 */ /* 0x000fe2000000001e */
[----:B------:R-:W-:-:S03]  /*7ef0*/  FFMA R31, R31, R73, R32 ;  /* 0x000000491f1f7223 */ /* 0x000fc60000000020 */
[----:B------:R-:W-:Y:S01]  /*7f00*/  SHF.L.U32 R29, R30, 0x10, RZ ;  /* 0x000000101e1d7819 */ /* 0x000fe200000006ff */
[--C-:B------:R-:W-:Y:S01]  /*7f10*/  FADD R28, R28, R31.reuse ;  /* 0x0000001f1c1c7221 */ /* 0x100fe20000000000 */
[----:B------:R-:W-:Y:S01]  /*7f20*/  PRMT R31, R42, 0x7632, R31 ;  /* 0x000076322a1f7816 */ /* 0x000fe2000000001f */
[----:B------:R-:W-:Y:S02]  /*7f30*/  IMAD.U32 R40, R40, 0x10000, RZ ;  /* 0x0001000028287824 */ /* 0x000fe400078e00ff */
[----:B------:R-:W-:Y:S01]  /*7f40*/  FMUL R29, R29, R72 ;  /* 0x000000481d1d7220 */ /* 0x000fe20000400000 */
[----:B------:R-:W-:Y:S02]  /*7f50*/  SHF.L.U32 R33, R31, 0x10, RZ ;  /* 0x000000101f217819 */ /* 0x000fe400000006ff */
[----:B------:R-:W-:Y:S02]  /*7f60*/  SHF.L.U32 R32, R41, 0x10, RZ ;  /* 0x0000001029207819 */ /* 0x000fe400000006ff */
[----:B------:R-:W-:-:S02]  /*7f70*/  PRMT R34, R46, 0x7632, R34 ;  /* 0x000076322e227816 */ /* 0x000fc40000000022 */
[----:B------:R-:W-:Y:S01]  /*7f80*/  PRMT R30, R41, 0x7632, R30 ;  /* 0x00007632291e7816 */ /* 0x000fe2000000001e */
[----:B------:R-:W-:Y:S01]  /*7f90*/  FFMA R29, R40, R51, R29 ;  /* 0x00000033281d7223 */ /* 0x000fe2000000001d */
[----:B------:R-:W-:Y:S02]  /*7fa0*/  SHF.L.U32 R34, R34, 0x10, RZ ;  /* 0x0000001022227819 */ /* 0x000fe400000006ff */
[----:B------:R-:W-:Y:S01]  /*7fb0*/  SHF.L.U32 R42, R42, 0x10, RZ ;  /* 0x000000102a2a7819 */ /* 0x000fe200000006ff */
[----:B------:R-:W-:Y:S01]  /*7fc0*/  FMUL R33, R33, R90 ;  /* 0x0000005a21217220 */ /* 0x000fe20000400000 */
[----:B------:R-:W-:Y:S02]  /*7fd0*/  IMAD.U32 R31, R30, 0x10000, RZ ;  /* 0x000100001e1f7824 */ /* 0x000fe400078e00ff */
[--C-:B------:R-:W-:Y:S01]  /*7fe0*/  FFMA R32, R32, R94, R29.reuse ;  /* 0x0000005e20207223 */ /* 0x100fe2000000001d */
[C---:B------:R-:W-:Y:S01]  /*7ff0*/  PRMT R29, R43.reuse, 0x7632, R29 ;  /* 0x000076322b1d7816 */ /* 0x040fe2000000001d */
[----:B------:R-:W-:Y:S01]  /*8000*/  IMAD.U32 R35, R46, 0x10000, RZ ;  /* 0x000100002e237824 */ /* 0x000fe200078e00ff */
[----:B------:R-:W-:Y:S01]  /*8010*/  SHF.L.U32 R43, R43, 0x10, RZ ;  /* 0x000000102b2b7819 */ /* 0x000fe200000006ff */
[----:B------:R-:W-:Y:S01]  /*8020*/  FMUL R34, R34, R89 ;  /* 0x0000005922227220 */ /* 0x000fe20000400000 */
[----:B------:R-:W-:Y:S01]  /*8030*/  PRMT R30, R47, 0x7632, R30 ;  /* 0x000076322f1e7816 */ /* 0x000fe2000000001e */
[----:B------:R-:W-:Y:S01]  /*8040*/  FFMA R42, R42, R91, R33 ;  /* 0x0000005b2a2a7223 */ /* 0x000fe20000000021 */
[----:B------:R-:W-:-:S02]  /*8050*/  IMAD.U32 R29, R29, 0x10000, RZ ;  /* 0x000100001d1d7824 */ /* 0x000fc400078e00ff */
[----:B------:R-:W-:Y:S01]  /*8060*/  FFMA R31, R31, R95, R32 ;  /* 0x0000005f1f1f7223 */ /* 0x000fe20000000020 */
[----:B------:R-:W-:Y:S01]  /*8070*/  SHF.L.U32 R32, R47, 0x10, RZ ;  /* 0x000000102f207819 */ /* 0x000fe200000006ff */
[----:B------:R-:W-:Y:S02]  /*8080*/  FFMA R35, R35, R86, R34 ;  /* 0x0000005623237223 */ /* 0x000fe40000000022 */
[----:B------:R-:W-:Y:S01]  /*8090*/  FADD R28, R28, R31 ;  /* 0x0000001f1c1c7221 */ /* 0x000fe20000000000 */
[----:B------:R-:W-:Y:S01]  /*80a0*/  FFMA R42, R43, R85, R42 ;  /* 0x000000552b2a7223 */ /* 0x000fe2000000002a */
[----:B------:R-:W-:Y:S01]  /*80b0*/  SHF.L.U32 R31, R30, 0x10, RZ ;  /* 0x000000101e1f7819 */ /* 0x000fe200000006ff */
[----:B------:R-:W-:Y:S02]  /*80c0*/  FFMA R32, R32, R88, R35 ;  /* 0x0000005820207223 */ /* 0x000fe40000000023 */
[----:B------:R-:W-:Y:S02]  /*80d0*/  FFMA R29, R29, R87, R42 ;  /* 0x000000571d1d7223 */ /* 0x000fe4000000002a */
[----:B------:R-:W-:-:S02]  /*80e0*/  FFMA R31, R31, R97, R32 ;  /* 0x000000611f1f7223 */ /* 0x000fc40000000020 */
[----:B------:R-:W-:-:S04]  /*80f0*/  FADD R28, R28, R29 ;  /* 0x0000001d1c1c7221 */ /* 0x000fc80000000000 */
[----:B------:R-:W-:Y:S01]  /*8100*/  FADD R50, R28, R31 ;  /* 0x0000001f1c327221 */ /* 0x000fe20000000000 */
[----:B------:R-:W-:Y:S06]  /*8110*/  @!P0 BRA `(.L_x_420) ;  /* 0xfffffff400e48947 */ /* 0x000fec000383ffff */
[----:B------:R-:W-:Y:S05]  /*8120*/  BSYNC.RECONVERGENT B2 ;  /* 0x0000000000027941 */ /* 0x000fea0003800200 */
.L_x_419:
        /* <DEDUP_REMOVED lines=12> */
.L_x_559:
[----:B--2---:R-:W-:Y:S01]  /*81f0*/  FADD R35, R32, R35 ;  /* 0x0000002320237221 */ /* 0x004fe20000000000 */
[----:B------:R-:W-:Y:S06]  /*8200*/  @P2 BRA `(.L_x_418) ;  /* 0x0000000000202947 */ /* 0x000fec0003800000 */
[----:B------:R-:W2:Y:S08]  /*8210*/  LDC.64 R28, c[0x0][0x3d0] ;  /* 0x0000f400ff1c7b82 */ /* 0x000eb00000000a00 */
[----:B------:R-:W3:Y:S01]  /*8220*/  LDC.64 R30, c[0x0][0x3c0] ;  /* 0x0000f000ff1e7b82 */ /* 0x000ee20000000a00 */
[----:B--2---:R-:W-:-:S06]  /*8230*/  IMAD.WIDE.U32 R28, R49, 0x4, R28 ;  /* 0x00000004311c7825 */ /* 0x004fcc00078e001c */
[----:B------:R-:W0:Y:S01]  /*8240*/  LDG.E R28, desc[UR6][R28.64] ;  /* 0x000000061c1c7981 */ /* 0x000e22000c1e1900 */
[----:B---3--:R-:W-:-:S04]  /*8250*/  IMAD.WIDE.U32 R30, R49, 0x2, R30 ;  /* 0x00000002311e7825 */ /* 0x008fc800078e001e */
[----:B0-----:R-:W-:-:S05]  /*8260*/  FADD R32, R35, R28 ;  /* 0x0000001c23207221 */ /* 0x001fca0000000000 */
[----:B------:R-:W-:-:S05]  /*8270*/  F2FP.BF16.F32.PACK_AB R32, RZ, R32 ;  /* 0x00000020ff20723e */ /* 0x000fca00000010ff */
[----:B------:R4:W-:Y:S02]  /*8280*/  STG.E.U16 desc[UR6][R30.64], R32 ;  /* 0x000000201e007986 */ /* 0x0009e4000c101506 */
.L_x_418:
[----:B------:R-:W-:Y:S05]  /*8290*/  BSYNC B1 ;  /* 0x0000000000017941 */ /* 0x000fea0003800000 */
.L_x_417:
[----:B------:R-:W-:Y:S05]  /*82a0*/  @!P1 BRA `(.L_x_422) ;  /* 0xfffffff4005c9947 */ /* 0x000fea000383ffff */
[----:B------:R-:W-:Y:S05]  /*82b0*/  BSYNC B0 ;  /* 0x0000000000007941 */ /* 0x000fea0003800000 */
.L_x_416:
[----:B------:R-:W-:-:S04]  /*82c0*/  UISETP.NE.U32.AND UP0, UPT, UR8, URZ, UPT ;  /* 0x000000ff0800728c */ /* 0x000fc8000bf05070 */
[----:B------:R-:W-:-:S09]  /*82d0*/  UISETP.NE.AND.EX UP0, UPT, UR9, URZ, UPT, UP0 ;  /* 0x000000ff0900728c */ /* 0x000fd2000bf05300 */
[----:B------:R-:W-:Y:S05]  /*82e0*/  BRA.U !UP0, `(.L_x_423) ;  /* 0x0000000908747547 */ /* 0x000fea000b800000 */
[----:B------:R-:W-:Y:S01]  /*82f0*/  UMOV UR4, 0xffffffff ;  /* 0xffffffff00047882 */ /* 0x000fe20000000000 */
[----:B------:R-:W-:Y:S02]  /*8300*/  ISETP.NE.AND P0, PT, R4, RZ, PT ;  /* 0x000000ff0400720c */ /* 0x000fe40003f05270 */
[----:B------:R-:W-:Y:S11]  /*8310*/  BRA.DIV UR4, `(.L_x_424) ;  /* 0x0000003604f07947 */ /* 0x000ff6000b800000 */
[----:B------:R-:W-:Y:S06]  /*8320*/  BAR.SYNC.DEFER_BLOCKING 0x0 ;  /* 0x0000000000007b1d */ /* 0x000fec0000010000 */
.L_x_562:
[----:B------:R-:W-:Y:S04]  /*8330*/  BSSY B0, `(.L_x_425) ;  /* 0x0000017000007945 */ /* 0x000fe80003800000 */
[----:B------:R-:W-:Y:S05]  /*8340*/  @P0 BRA `(.L_x_426) ;  /* 0x0000000000540947 */ /* 0x000fea0003800000 */
[----:B--2---:R-:W2:Y:S01]  /*8350*/  S2R R29, SR_LANEID ;  /* 0x00000000001d7919 */ /* 0x004ea20000000000 */
[----:B------:R-:W-:Y:S02]  /*8360*/  VOTEU.ANY UR4, UPT, PT ;  /* 0x0000000000047886 */ /* 0x000fe400038e0100 */
[----:B----4-:R-:W2:Y:S01]  /*8370*/  FLO.U32 R30, UR4 ;  /* 0x00000004001e7d00 */ /* 0x010ea200080e0000 */
        /* <DEDUP_REMOVED lines=12> */
.L_x_427:
[----:B------:R-:W2:Y:S04]  /*8440*/  LD.E.STRONG.GPU R29, desc[UR6][R68.64+0x4] ;  /* 0x00000406441d7980 */ /* 0x000ea8000c10f900 */
[----:B--2---:R-:W-:Y:S01]  /*8450*/  CCTL.IVALL ;  /* 0x00000000ff00798f */ /* 0x004fe20002000000 */
[----:B------:R-:W-:Y:S05]  /*8460*/  YIELD ;  /* 0x0000000000007946 */ /* 0x000fea0003800000 */
[----:B------:R-:W-:-:S04]  /*8470*/  LOP3.LUT R29, R29, R28, RZ, 0x3c, !PT ;  /* 0x0000001c1d1d7212 */ /* 0x000fc800078e3cff */
[----:B------:R-:W-:-:S13]  /*8480*/  ISETP.GT.AND P0, PT, R29, -0x1, PT ;  /* 0xffffffff1d00780c */ /* 0x000fda0003f04270 */
[----:B------:R-:W-:Y:S05]  /*8490*/  @P0 BRA `(.L_x_427) ;  /* 0xfffffffc00e80947 */ /* 0x000fea000383ffff */
.L_x_426:
[----:B------:R-:W-:Y:S05]  /*84a0*/  BSYNC B0 ;  /* 0x0000000000007941 */ /* 0x000fea0003800000 */
.L_x_425:
[----:B------:R-:W-:-:S03]  /*84b0*/  UMOV UR4, 0xffffffff ;  /* 0xffffffff00047882 */ /* 0x000fc60000000000 */
[----:B------:R-:W-:Y:S05]  /*84c0*/  BRA.DIV UR4, `(.L_x_428) ;  /* 0x0000003604b07947 */ /* 0x000fea000b800000 */
[----:B------:R-:W-:Y:S06]  /*84d0*/  BAR.SYNC.DEFER_BLOCKING 0x0 ;  /* 0x0000000000007b1d */ /* 0x000fec0000010000 */
.L_x_565:
[----:B------:R-:W5:Y:S01]  /*84e0*/  LDCU UR4, c[0x0][0x408] ;  /* 0x00008100ff0477ac */ /* 0x000f620008000800 */
[----:B------:R-:W-:-:S05]  /*84f0*/  VIADD R12, R12, 0x1 ;  /* 0x000000010c0c7836 */ /* 0x000fca0000000000 */
[----:B-----5:R-:W-:-:S13]  /*8500*/  ISETP.NE.AND P0, PT, R12, UR4, PT ;  /* 0x000000040c007c0c */ /* 0x020fda000bf05270 */
[----:B------:R-:W-:Y:S05]  /*8510*/  @P0 BRA `(.L_x_429) ;  /* 0xffffff8800f00947 */ /* 0x000fea000383ffff */
.L_x_304:
[----:B------:R-:W-:-:S13]  /*8520*/  ISETP.NE.AND P0, PT, R0, RZ, PT ;  /* 0x000000ff0000720c */ /* 0x000fda0003f05270 */
[----:B------:R-:W-:Y:S05]  /*8530*/  @P0 EXIT ;  /* 0x000000000000094d */ /* 0x000fea0003800000 */
[----:B------:R-:W5:Y:S01]  /*8540*/  LDC.64 R6, c[0x0][0x3c0] ;  /* 0x0000f000ff067b82 */ /* 0x000f620000000a00 */
[----:B------:R-:W-:Y:S01]  /*8550*/  HFMA2 R0, -RZ, RZ, 0, 0 ;  /* 0x00000000ff007431 */ /* 0x000fe200000001ff */
[----:B------:R-:W-:Y:S01]  /*8560*/  BSSY.RECONVERGENT B0, `(.L_x_430) ;  /* 0x000001b000007945 */ /* 0x000fe20003800200 */
[----:B------:R-:W-:Y:S02]  /*8570*/  LOP3.LUT R10, R3, 0x1f, RZ, 0xc0, !PT ;  /* 0x0000001f030a7812 */ /* 0x000fe400078ec0ff */
[----:B------:R-:W-:-:S03]  /*8580*/  MOV R2, R3 ;  /* 0x0000000300027202 */ /* 0x000fc60000000f00 */
[----:B------:R-:W0:Y:S01]  /*8590*/  LDC.64 R4, c[0x0][0x3c8] ;  /* 0x0000f200ff047b82 */ /* 0x000e220000000a00 */
[----:B-----5:R-:W-:-:S03]  /*85a0*/  IMAD.WIDE.U32 R6, R3, 0x2, R6 ;  /* 0x0000000203067825 */ /* 0x020fc600078e0006 */
[----:B------:R-:W-:Y:S02]  /*85b0*/  MOV R8, R6 ;  /* 0x0000000600087202 */ /* 0x000fe40000000f00 */
[----:B------:R-:W-:Y:S01]  /*85c0*/  MOV R11, R7 ;  /* 0x00000007000b7202 */ /* 0x000fe20000000f00 */
[----:B0-----:R-:W-:-:S04]  /*85d0*/  IMAD.WIDE.U32 R4, R3, 0x4, R4 ;  /* 0x0000000403047825 */ /* 0x001fc800078e0004 */
[----:B------:R-:W-:Y:S01]  /*85e0*/  IMAD.MOV.U32 R12, RZ, RZ, R4 ;  /* 0x000000ffff0c7224 */ /* 0x000fe200078e0004 */
[----:B------:R-:W-:Y:S01]  /*85f0*/  MOV R15, R5 ;  /* 0x00000005000f7202 */ /* 0x000fe20000000f00 */
[----:B------:R-:W-:Y:S01]  /*8600*/  IMAD.MOV.U32 R9, RZ, RZ, R5 ;  /* 0x000000ffff097224 */ /* 0x000fe200078e0005 */
[----:B------:R-:W-:-:S07]  /*8610*/  MOV R6, R4 ;  /* 0x0000000400067202 */ /* 0x000fce0000000f00 */
.L_x_431:
[----:B0-----:R-:W-:Y:S01]  /*8620*/  IMAD.MOV.U32 R4, RZ, RZ, R8 ;  /* 0x000000ffff047224 */ /* 0x001fe200078e0008 */
[----:B------:R-:W-:-:S05]  /*8630*/  MOV R5, R11 ;  /* 0x0000000b00057202 */ /* 0x000fca0000000f00 */
[----:B------:R0:W5:Y:S01]  /*8640*/  LDG.E.U16 R4, desc[UR6][R4.64] ;  /* 0x0000000604047981 */ /* 0x000162000c1e1500 */
[----:B------:R-:W-:Y:S02]  /*8650*/  ISETP.GE.U32.AND P0, PT, R2, 0x200, PT ;  /* 0x000002000200780c */ /* 0x000fe40003f06070 */
[----:B------:R-:W-:Y:S02]  /*8660*/  IADD3 R8, P2, PT, R8, 0x400, RZ ;  /* 0x0000040008087810 */ /* 0x000fe40007f5e0ff */
[----:B------:R-:W-:Y:S02]  /*8670*/  IADD3 R2, PT, PT, R2, 0x200, RZ ;  /* 0x0000020002027810 */ /* 0x000fe40007ffe0ff */
[----:B------:R-:W-:Y:S02]  /*8680*/  IADD3.X R11, PT, PT, RZ, R11, RZ, P2, !PT ;  /* 0x0000000bff0b7210 */ /* 0x000fe400017fe4ff */
[----:B0-----:R-:W-:Y:S02]  /*8690*/  MOV R5, R9 ;  /* 0x0000000900057202 */ /* 0x001fe40000000f00 */
[----:B-----5:R-:W-:Y:S01]  /*86a0*/  SHF.L.U32 R7, R4, 0x10, RZ ;  /* 0x0000001004077819 */ /* 0x020fe200000006ff */
[----:B------:R-:W-:Y:S01]  /*86b0*/  IMAD.MOV.U32 R4, RZ, RZ, R6 ;  /* 0x000000ffff047224 */ /* 0x000fe200078e0006 */
[----:B------:R-:W-:-:S03]  /*86c0*/  IADD3 R6, P1, PT, R6, 0x800, RZ ;  /* 0x0000080006067810 */ /* 0x000fc60007f3e0ff */
[----:B------:R-:W-:Y:S01]  /*86d0*/  FFMA R0, R7, R7, R0 ;  /* 0x0000000707007223 */ /* 0x000fe20000000000 */
[----:B------:R0:W-:Y:S01]  /*86e0*/  STG.E desc[UR6][R4.64], R7 ;  /* 0x0000000704007986 */ /* 0x0001e2000c101906 */
[----:B------:R-:W-:Y:S01]  /*86f0*/  IMAD.X R9, RZ, RZ, R9, P1 ;  /* 0x000000ffff097224 */ /* 0x000fe200008e0609 */
[----:B------:R-:W-:Y:S07]  /*8700*/  @!P0 BRA `(.L_x_431) ;  /* 0xfffffffc00c48947 */ /* 0x000fee000383ffff */
[----:B------:R-:W-:Y:S05]  /*8710*/  BSYNC.RECONVERGENT B0 ;  /* 0x0000000000007941 */ /* 0x000fea0003800200 */
.L_x_430:
[----:B------:R-:W-:-:S03]  /*8720*/  UMOV UR4, 0xffffffff ;  /* 0xffffffff00047882 */ /* 0x000fc60000000000 */
[----:B------:R-:W-:Y:S05]  /*8730*/  BRA.DIV UR4, `(.L_x_432) ;  /* 0x0000003604407947 */ /* 0x000fea000b800000 */
[----:B------:R-:W5:Y:S02]  /*8740*/  SHFL.DOWN PT, R35, R0, 0x10, 0x1f ;  /* 0x0a001f0000237f89 */ /* 0x000f6400000e0000 */
[----:B-----5:R-:W-:-:S05]  /*8750*/  FADD R43, R0, R35 ;  /* 0x00000023002b7221 */ /* 0x020fca0000000000 */
[----:B------:R-:W5:Y:S02]  /*8760*/  SHFL.DOWN PT, R35, R43, 0x8, 0x1f ;  /* 0x09001f002b237f89 */ /* 0x000f6400000e0000 */
[----:B-----5:R-:W-:-:S05]  /*8770*/  FADD R0, R43, R35 ;  /* 0x000000232b007221 */ /* 0x020fca0000000000 */
[----:B------:R-:W5:Y:S02]  /*8780*/  SHFL.DOWN PT, R35, R0, 0x4, 0x1f ;  /* 0x08801f0000237f89 */ /* 0x000f6400000e0000 */
[----:B-----5:R-:W-:-:S05]  /*8790*/  FADD R2, R0, R35 ;  /* 0x0000002300027221 */ /* 0x020fca0000000000 */
[----:B------:R-:W0:Y:S02]  /*87a0*/  SHFL.DOWN PT, R35, R2, 0x2, 0x1f ;  /* 0x08401f0002237f89 */ /* 0x000e2400000e0000 */
[----:B0-----:R-:W-:-:S05]  /*87b0*/  FADD R4, R2, R35 ;  /* 0x0000002302047221 */ /* 0x001fca0000000000 */
[----:B------:R0:W0:Y:S02]  /*87c0*/  SHFL.DOWN PT, R35, R4, 0x1, 0x1f ;  /* 0x08201f0004237f89 */ /* 0x00002400000e0000 */
.L_x_572:
[----:B------:R-:W-:Y:S01]  /*87d0*/  ISETP.NE.AND P1, PT, R10, RZ, PT ;  /* 0x000000ff0a00720c */ /* 0x000fe20003f25270 */
[----:B0-----:R-:W-:Y:S01]  /*87e0*/  FADD R35, R4, R35 ;  /* 0x0000002304237221 */ /* 0x001fe20000000000 */
[----:B------:R-:W-:Y:S01]  /*87f0*/  ISETP.GT.U32.AND P0, PT, R3, 0x1f, PT ;  /* 0x0000001f0300780c */ /* 0x000fe20003f04070 */
[----:B------:R-:W-:Y:S10]  /*8800*/  WARPSYNC.ALL ;  /* 0x0000000000007948 */ /* 0x000ff40003800000 */
[----:B------:R-:W0:Y:S01]  /*8810*/  @!P1 S2R R5, SR_CgaCtaId ;  /* 0x0000000000059919 */ /* 0x000e220000008800 */
[----:B------:R-:W-:-:S02]  /*8820*/  @!P1 MOV R2, 0x400 ;  /* 0x0000040000029802 */ /* 0x000fc40000000f00 */
[----:B------:R-:W-:-:S04]  /*8830*/  @!P1 SHF.R.U32.HI R0, RZ, 0x3, R3 ;  /* 0x00000003ff009819 */ /* 0x000fc80000011603 */
[----:B------:R-:W-:Y:S02]  /*8840*/  @!P1 LOP3.LUT R0, R0, 0x7c, RZ, 0xc0, !PT ;  /* 0x0000007c00009812 */ /* 0x000fe400078ec0ff */
[----:B0-----:R-:W-:-:S04]  /*8850*/  @!P1 LEA R5, R5, R2, 0x18 ;  /* 0x0000000205059211 */ /* 0x001fc800078ec0ff */
[----:B------:R-:W-:-:S05]  /*8860*/  @!P1 IADD3 R0, PT, PT, R0, R5, RZ ;  /* 0x0000000500009210 */ /* 0x000fca0007ffe0ff */
[----:B------:R0:W-:Y:S01]  /*8870*/  @!P1 STS [R0], R35 ;  /* 0x0000002300009388 */ /* 0x0001e20000000800 */
[----:B------:R-:W-:Y:S06]  /*8880*/  BAR.SYNC.DEFER_BLOCKING 0x0 ;  /* 0x0000000000007b1d */ /* 0x000fec0000010000 */
[----:B------:R-:W-:Y:S05]  /*8890*/  @P0 BRA `(.L_x_433) ;  /* 0x0000000000780947 */ /* 0x000fea0003800000 */
[----:B------:R-:W-:Y:S01]  /*88a0*/  ISETP.GT.U32.AND P0, PT, R10, 0xf, PT ;  /* 0x0000000f0a00780c */ /* 0x000fe20003f04070 */
[----:B------:R-:W-:Y:S01]  /*88b0*/  IMAD.MOV.U32 R43, RZ, RZ, RZ ;  /* 0x000000ffff2b7224 */ /* 0x000fe200078e00ff */
[----:B------:R-:W-:-:S11]  /*88c0*/  UMOV UR4, 0xffffffff ;  /* 0xffffffff00047882 */ /* 0x000fd60000000000 */
[----:B------:R-:W5:Y:S01]  /*88d0*/  @!P0 S2R R5, SR_CgaCtaId ;  /* 0x0000000000058919 */ /* 0x000f620000008800 */
[----:B0-----:R-:W-:-:S04]  /*88e0*/  @!P0 MOV R0, 0x400 ;  /* 0x0000040000008802 */ /* 0x001fc80000000f00 */
[----:B-----5:R-:W-:-:S04]  /*88f0*/  @!P0 LEA R5, R5, R0, 0x18 ;  /* 0x0000000005058211 */ /* 0x020fc800078ec0ff */
[----:B------:R-:W-:-:S05]  /*8900*/  @!P0 LEA R0, R10, R5, 0x2 ;  /* 0x000000050a008211 */ /* 0x000fca00078e10ff */
[----:B------:R0:W0:Y:S01]  /*8910*/  @!P0 LDS R43, [R0] ;  /* 0x00000000002b8984 */ /* 0x0000220000000800 */
[----:B------:R-:W-:Y:S05]  /*8920*/  BRA.DIV UR4, `(.L_x_434) ;  /* 0x0000003604507947 */ /* 0x000fea000b800000 */
[----:B0-----:R-:W0:Y:S02]  /*8930*/  SHFL.DOWN PT, R35, R43, 0x10, 0x1f ;  /* 0x0a001f002b237f89 */ /* 0x001e2400000e0000 */
[----:B0-----:R-:W-:-:S05]  /*8940*/  FADD R0, R35, R43 ;  /* 0x0000002b23007221 */ /* 0x001fca0000000000 */
[----:B------:R-:W0:Y:S02]  /*8950*/  SHFL.DOWN PT, R35, R0, 0x8, 0x1f ;  /* 0x09001f0000237f89 */ /* 0x000e2400000e0000 */
[----:B0-----:R-:W-:-:S05]  /*8960*/  FADD R2, R0, R35 ;  /* 0x0000002300027221 */ /* 0x001fca0000000000 */
[----:B------:R-:W0:Y:S02]  /*8970*/  SHFL.DOWN PT, R35, R2, 0x4, 0x1f ;  /* 0x08801f0002237f89 */ /* 0x000e2400000e0000 */
[----:B0-----:R-:W-:-:S05]  /*8980*/  FADD R4, R2, R35 ;  /* 0x0000002302047221 */ /* 0x001fca0000000000 */
[----:B------:R-:W0:Y:S02]  /*8990*/  SHFL.DOWN PT, R35, R4, 0x2, 0x1f ;  /* 0x08401f0004237f89 */ /* 0x000e2400000e0000 */
[----:B0-----:R-:W-:-:S05]  /*89a0*/  FADD R5, R4, R35 ;  /* 0x0000002304057221 */ /* 0x001fca0000000000 */
[----:B------:R0:W0:Y:S02]  /*89b0*/  SHFL.DOWN PT, R35, R5, 0x1, 0x1f ;  /* 0x08201f0005237f89 */ /* 0x00002400000e0000 */
.L_x_578:
[----:B0-----:R-:W-:Y:S01]  /*89c0*/  FADD R35, R5, R35 ;  /* 0x0000002305237221 */ /* 0x001fe20000000000 */
[----:B------:R-:W-:Y:S06]  /*89d0*/  @P1 BRA `(.L_x_433) ;  /* 0x0000000000281947 */ /* 0x000fec0003800000 */
[----:B------:R-:W-:Y:S01]  /*89e0*/  HFMA2 R0, -RZ, RZ, 0.8125, 0 ;  /* 0x3a800000ff007431 */ /* 0x000fe200000001ff */
[----:B------:R-:W0:Y:S01]  /*89f0*/  S2UR UR5, SR_CgaCtaId ;  /* 0x00000000000579c3 */ /* 0x000e220000008800 */
[----:B------:R-:W-:-:S03]  /*8a00*/  UMOV UR4, 0x400 ;  /* 0x0000040000047882 */ /* 0x000fc60000000000 */
[----:B------:R-:W-:-:S05]  /*8a10*/  FFMA R0, R35, R0, 9.9999999747524270788e-07 ;  /* 0x358637bd23007423 */ /* 0x000fca0000000000 */
[----:B------:R-:W-:Y:S01]  /*8a20*/  FSETP.GEU.AND P0, PT, |R0|, 1.175494350822287508e-38, PT ;  /* 0x008000000000780b */ /* 0x000fe20003f0e200 */
[----:B0-----:R-:W-:-:S12]  /*8a30*/  ULEA UR4, UR5, UR4, 0x18 ;  /* 0x0000000405047291 */ /* 0x001fd8000f8ec0ff */
[----:B------:R-:W-:-:S04]  /*8a40*/  @!P0 FMUL R0, R0, 16777216 ;  /* 0x4b80000000008820 */ /* 0x000fc80000400000 */
[----:B------:R-:W0:Y:S02]  /*8a50*/  MUFU.RSQ R2, R0 ;  /* 0x0000000000027308 */ /* 0x000e240000001400 */
[----:B0-----:R-:W-:-:S05]  /*8a60*/  @!P0 FMUL R2, R2, 4096 ;  /* 0x4580000002028820 */ /* 0x001fca0000400000 */
[----:B------:R0:W-:Y:S02]  /*8a70*/  STS [UR4], R2 ;  /* 0x00000002ff007988 */ /* 0x0001e40008000804 */
.L_x_433:
[----:B------:R-:W-:Y:S05]  /*8a80*/  WARPSYNC.ALL ;  /* 0x0000000000007948 */ /* 0x000fea0003800000 */
[----:B------:R-:W5:Y:S08]  /*8a90*/  S2UR UR5, SR_CgaCtaId ;  /* 0x00000000000579c3 */ /* 0x000f700000008800 */
[----:B------:R-:W-:Y:S06]  /*8aa0*/  BAR.SYNC.DEFER_BLOCKING 0x0 ;  /* 0x0000000000007b1d */ /* 0x000fec0000010000 */
[----:B------:R-:W-:-:S02]  /*8ab0*/  UMOV UR4, 0x400 ;  /* 0x0000040000047882 */ /* 0x000fc40000000000 */
[----:B------:R-:W1:Y:S08]  /*8ac0*/  LDC.64 R4, c[0x0][0x400] ;  /* 0x00010000ff047b82 */ /* 0x000e700000000a00 */
[----:B------:R-:W2:Y:S01]  /*8ad0*/  LDC.64 R6, c[0x0][0x398] ;  /* 0x0000e600ff067b82 */ /* 0x000ea20000000a00 */
[----:B-----5:R-:W-:Y:S01]  /*8ae0*/  ULEA UR4, UR5, UR4, 0x18 ;  /* 0x0000000405047291 */ /* 0x020fe2000f8ec0ff */
[----:B-1----:R-:W-:-:S08]  /*8af0*/  IMAD.WIDE.U32 R4, R3, 0x4, R4 ;  /* 0x0000000403047825 */ /* 0x002fd000078e0004 */
[----:B0-----:R-:W0:Y:S01]  /*8b00*/  LDS R0, [UR4] ;  /* 0x00000004ff007984 */ /* 0x001e220008000800 */
[----:B------:R-:W-:Y:S01]  /*8b10*/  IMAD.MOV.U32 R10, RZ, RZ, R4 ;  /* 0x000000ffff0a7224 */ /* 0x000fe200078e0004 */
[----:B------:R-:W-:Y:S01]  /*8b20*/  MOV R13, R5 ;  /* 0x00000005000d7202 */ /* 0x000fe20000000f00 */
[----:B--2---:R-:W-:-:S04]  /*8b30*/  IMAD.WIDE.U32 R6, R3, 0x2, R6 ;  /* 0x0000000203067825 */ /* 0x004fc800078e0006 */
[----:B------:R-:W-:Y:S01]  /*8b40*/  IMAD.MOV.U32 R11, RZ, RZ, R7 ;  /* 0x000000ffff0b7224 */ /* 0x000fe200078e0007 */
[----:B------:R-:W-:-:S07]  /*8b50*/  MOV R8, R6 ;  /* 0x0000000600087202 */ /* 0x000fce0000000f00 */
.L_x_435:
[----:B-1----:R-:W-:Y:S01]  /*8b60*/  MOV R4, R8 ;  /* 0x0000000800047202 */ /* 0x002fe20000000f00 */
[----:B------:R-:W-:Y:S01]  /*8b70*/  IMAD.MOV.U32 R6, RZ, RZ, R12 ;  /* 0x000000ffff067224 */ /* 0x000fe200078e000c */
[----:B------:R-:W-:Y:S02]  /*8b80*/  MOV R5, R11 ;  /* 0x0000000b00057202 */ /* 0x000fe40000000f00 */
[----:B------:R-:W-:-:S03]  /*8b90*/  MOV R7, R15 ;  /* 0x0000000f00077202 */ /* 0x000fc60000000f00 */
[----:B------:R1:W2:Y:S04]  /*8ba0*/  LDG.E.U16.CONSTANT R2, desc[UR6][R4.64] ;  /* 0x0000000604027981 */ /* 0x0002a8000c1e9500 */
[----:B------:R-:W0:Y:S01]  /*8bb0*/  LDG.E R7, desc[UR6][R6.64] ;  /* 0x0000000606077981 */ /* 0x000e22000c1e1900 */
[----:B------:R-:W-:Y:S02]  /*8bc0*/  ISETP.GE.U32.AND P0, PT, R3, 0x200, PT ;  /* 0x000002000300780c */ /* 0x000fe40003f06070 */
[----:B------:R-:W-:Y:S02]  /*8bd0*/  IADD3 R12, P2, PT, R12, 0x800, RZ ;  /* 0x000008000c0c7810 */ /* 0x000fe40007f5e0ff */
[----:B------:R-:W-:Y:S01]  /*8be0*/  IADD3 R8, P3, PT, R8, 0x400, RZ ;  /* 0x0000040008087810 */ /* 0x000fe20007f7e0ff */
[----:B-1----:R-:W-:Y:S01]  /*8bf0*/  IMAD.MOV.U32 R4, RZ, RZ, R10 ;  /* 0x000000ffff047224 */ /* 0x002fe200078e000a */
[----:B------:R-:W-:-:S02]  /*8c00*/  MOV R5, R13 ;  /* 0x0000000d00057202 */ /* 0x000fc40000000f00 */
[----:B------:R-:W-:Y:S02]  /*8c10*/  IADD3 R10, P1, PT, R10, 0x800, RZ ;  /* 0x000008000a0a7810 */ /* 0x000fe40007f3e0ff */
[----:B------:R-:W-:Y:S02]  /*8c20*/  IADD3 R3, PT, PT, R3, 0x200, RZ ;  /* 0x0000020003037810 */ /* 0x000fe40007ffe0ff */
[----:B------:R-:W-:Y:S01]  /*8c30*/  IADD3.X R15, PT, PT, RZ, R15, RZ, P2, !PT ;  /* 0x0000000fff0f7210 */ /* 0x000fe200017fe4ff */
[----:B------:R-:W-:Y:S01]  /*8c40*/  IMAD.X R13, RZ, RZ, R13, P1 ;  /* 0x000000ffff0d7224 */ /* 0x000fe200008e060d */
[----:B------:R-:W-:Y:S02]  /*8c50*/  IADD3.X R11, PT, PT, RZ, R11, RZ, P3, !PT ;  /* 0x0000000bff0b7210 */ /* 0x000fe40001ffe4ff */
[----:B--2---:R-:W-:Y:S01]  /*8c60*/  SHF.L.U32 R2, R2, 0x10, RZ ;  /* 0x0000001002027819 */ /* 0x004fe200000006ff */
[----:B0-----:R-:W-:-:S04]  /*8c70*/  FMUL R9, R0, R7 ;  /* 0x0000000700097220 */ /* 0x001fc80000400000 */
[----:B------:R-:W-:-:S05]  /*8c80*/  FMUL R9, R2, R9 ;  /* 0x0000000902097220 */ /* 0x000fca0000400000 */
[----:B------:R1:W-:Y:S01]  /*8c90*/  STG.E desc[UR6][R4.64], R9 ;  /* 0x0000000904007986 */ /* 0x0003e2000c101906 */
[----:B------:R-:W-:Y:S05]  /*8ca0*/  @!P0 BRA `(.L_x_435) ;  /* 0xfffffffc00ac8947 */ /* 0x000fea000383ffff */
[----:B------:R-:W-:Y:S05]  /*8cb0*/  EXIT ;  /* 0x000000000000794d */ /* 0x000fea0003800000 */
.L_x_423:
[----:B------:R-:W-:Y:S05]  /*8cc0*/  BPT.TRAP 0x1 ;  /* 0x000000040000795c */ /* 0x000fea0000300000 */
.L_x_410:
[----:B------:R-:W-:Y:S05]  /*8cd0*/  BPT.TRAP 0x1 ;  /* 0x000000040000795c */ /* 0x000fea0000300000 */
.L_x_390:
[----:B------:R-:W-:Y:S05]  /*8ce0*/  BPT.TRAP 0x1 ;  /* 0x000000040000795c */ /* 0x000fea0000300000 */
.L_x_376:
[----:B------:R-:W-:Y:S05]  /*8cf0*/  BPT.TRAP 0x1 ;  /* 0x000000040000795c */ /* 0x000fea0000300000 */
.L_x_321:
[----:B------:R-:W-:Y:S05]  /*8d00*/  BPT.TRAP 0x1 ;  /* 0x000000040000795c */ /* 0x000fea0000300000 */
.L_x_303:
[----:B------:R-:W-:Y:S01]  /*8d10*/  BSSY B0, `(.L_x_436) ;  /* 0x0000009000007945 */ /* 0x000fe20003800000 */
[----:B012--5:R-:W-:Y:S01]  /*8d20*/  CS2R R28, SRZ ;  /* 0x00000000001c7805 */ /* 0x027fe2000001ff00 */
[----:B----4-:R-:W-:-:S07]  /*8d30*/  IMAD.MOV.U32 R30, RZ, RZ, -0x1 ;  /* 0xffffffffff1e7424 */ /* 0x010fce00078e00ff */
[----:B---3--:R-:W-:Y:S05]  /*8d40*/  WARPSYNC.COLLECTIVE.ALL `(.L_x_437) ;  /* 0x0000000000147948 */ /* 0x008fea0003c00000 */
[----:B------:R-:W-:-:S04]  /*8d50*/  SHF.L.U32 R28, R28, 0x10, RZ ;  /* 0x000000101c1c7819 */ /* 0x000fc800000006ff */
[----:B------:R-:W-:-:S05]  /*8d60*/  LOP3.LUT R28, R28, 0xf, R29, 0xf8, !PT ;  /* 0x0000000f1c1c7812 */ /* 0x000fca00078ef81d */
[----:B------:R0:W-:Y:S02]  /*8d70*/  BAR.SYNC.DEFER_BLOCKING R28, R28 ;  /* 0x0000001c0000731d */ /* 0x0001e40000010000 */
[----:B0-----:R-:W-:-:S04]  /*8d80*/  SHF.R.U32 R28, R28, 0x10, RZ ;  /* 0x000000101c1c7819 */ /* 0x001fc800000016ff */
[----:B---3--:R-:W-:Y:S05]  /*8d90*/  ENDCOLLECTIVE ;  /* 0x000000000000791b */ /* 0x008fea0003800000 */
.L_x_437:
[----:B------:R-:W-:Y:S05]  /*8da0*/  BSYNC B0 ;  /* 0x0000000000007941 */ /* 0x000fea0003800000 */
.L_x_436:
[----:B------:R-:W-:Y:S05]  /*8db0*/  BRA `(.L_x_438) ;  /* 0xffffff7800f07947 */ /* 0x000fea000383ffff */
.L_x_309:
[----:B------:R-:W-:Y:S01]  /*8dc0*/  HFMA2 R34, -RZ, RZ, 0, 9.5367431640625e-07 ;  /* 0x00000010ff227431 */ /* 0x000fe200000001ff */
[----:B------:R-:W-:Y:S01]  /*8dd0*/  BSSY B0, `(.L_x_439) ;  /* 0x0000007000007945 */ /* 0x000fe20003800000 */
[----:B------:R-:W-:Y:S01]  /*8de0*/  MOV R43, R38 ;  /* 0x00000026002b7202 */ /* 0x000fe20000000f00 */
[----:B0-----:R-:W-:Y:S01]  /*8df0*/  IMAD.MOV.U32 R31, RZ, RZ, 0x1f ;  /* 0x0000001fff1f7424 */ /* 0x001fe200078e00ff */
[----:B------:R-:W-:-:S07]  /*8e00*/  MOV R30, 0xffffffff ;  /* 0xffffffff001e7802 */ /* 0x000fce0000000f00 */
[----:B-----5:R-:W-:Y:S05]  /*8e10*/  WARPSYNC.COLLECTIVE R30, `(.L_x_440) ;  /* 0x000000001e087348 */ /* 0x020fea0003c00000 */
[----:B------:R0:W1:Y:S02]  /*8e20*/  SHFL.DOWN P0, R35, R43, R34, R31 ;  /* 0x080000222b237389 */ /* 0x000064000000001f */
[----:B01---5:R-:W-:Y:S05]  /*8e30*/  ENDCOLLECTIVE ;  /* 0x000000000000791b */ /* 0x023fea0003800000 */
.L_x_440:
[----:B------:R-:W-:Y:S05]  /*8e40*/  BSYNC B0 ;  /* 0x0000000000007941 */ /* 0x000fea0003800000 */
.L_x_439:
[----:B------:R-:W-:Y:S02]  /*8e50*/  HFMA2 R34, -RZ, RZ, 0, 4.76837158203125e-07 ;  /* 0x00000008ff227431 */ /* 0x000fe400000001ff */
[----:B------:R-:W-:Y:S01]  /*8e60*/  FADD R43, R38, R35 ;  /* 0x00000023262b7221 */ /* 0x000fe20000000000 */
[----:B------:R-:W-:Y:S01]  /*8e70*/  IMAD.MOV.U32 R31, RZ, RZ, 0x1f ;  /* 0x0000001fff1f7424 */ /* 0x000fe200078e00ff */
[----:B------:R-:W-:-:S07]  /*8e80*/  MOV R30, 0xffffffff ;  /* 0xffffffff001e7802 */ /* 0x000fce0000000f00 */
[----:B------:R-:W-:Y:S05]  /*8e90*/  WARPSYNC.COLLECTIVE R30, `(.L_x_441) ;  /* 0x000000001e087348 */ /* 0x000fea0003c00000 */
[----:B------:R0:W1:Y:S02]  /*8ea0*/  SHFL.DOWN P0, R35, R43, R34, R31 ;  /* 0x080000222b237389 */ /* 0x000064000000001f */
[----:B01----:R-:W-:Y:S05]  /*8eb0*/  ENDCOLLECTIVE ;  /* 0x000000000000791b */ /* 0x003fea0003800000 */
.L_x_441:
[----:B------:R-:W-:Y:S02]  /*8ec0*/  IMAD.MOV.U32 R34, RZ, RZ, 0x4 ;  /* 0x00000004ff227424 */ /* 0x000fe400078e00ff */
[----:B------:R-:W-:-:S05]  /*8ed0*/  FADD R32, R43, R35 ;  /* 0x000000232b207221 */ /* 0x000fca0000000000 */
[----:B------:R-:W-:-:S07]  /*8ee0*/  MOV R43, R32 ;  /* 0x00000020002b7202 */ /* 0x000fce0000000f00 */
[----:B------:R-:W-:Y:S05]  /*8ef0*/  WARPSYNC.COLLECTIVE R30, `(.L_x_442) ;  /* 0x000000001e087348 */ /* 0x000fea0003c00000 */
[----:B------:R0:W1:Y:S02]  /*8f00*/  SHFL.DOWN P0, R35, R43, R34, R31 ;  /* 0x080000222b237389 */ /* 0x000064000000001f */
[----:B01----:R-:W-:Y:S05]  /*8f10*/  ENDCOLLECTIVE ;  /* 0x000000000000791b */ /* 0x003fea0003800000 */
.L_x_442:
[----:B------:R-:W-:Y:S02]  /*8f20*/  HFMA2 R34, -RZ, RZ, 0, 1.1920928955078125e-07 ;  /* 0x00000002ff227431 */ /* 0x000fe400000001ff */
[----:B------:R-:W-:-:S05]  /*8f30*/  FADD R33, R32, R35 ;  /* 0x0000002320217221 */ /* 0x000fca0000000000 */
[----:B------:R-:W-:-:S07]  /*8f40*/  MOV R43, R33 ;  /* 0x00000021002b7202 */ /* 0x000fce0000000f00 */
[----:B------:R-:W-:Y:S05]  /*8f50*/  WARPSYNC.COLLECTIVE R30, `(.L_x_443) ;  /* 0x000000001e087348 */ /* 0x000fea0003c00000 */
[----:B------:R0:W1:Y:S02]  /*8f60*/  SHFL.DOWN P0, R35, R43, R34, R31 ;  /* 0x080000222b237389 */ /* 0x000064000000001f */
[----:B01----:R-:W-:Y:S05]  /*8f70*/  ENDCOLLECTIVE ;  /* 0x000000000000791b */ /* 0x003fea0003800000 */
.L_x_443:
[----:B------:R-:W-:Y:S01]  /*8f80*/  MOV R34, 0x1 ;  /* 0x0000000100227802 */ /* 0x000fe20000000f00 */
[----:B------:R-:W-:-:S04]  /*8f90*/  FADD R36, R33, R35 ;  /* 0x0000002321247221 */ /* 0x000fc80000000000 */
[----:B------:R-:W-:-:S07]  /*8fa0*/  IMAD.MOV.U32 R43, RZ, RZ, R36 ;  /* 0x000000ffff2b7224 */ /* 0x000fce00078e0024 */
[----:B------:R-:W-:Y:S05]  /*8fb0*/  WARPSYNC.COLLECTIVE R30, `(.L_x_444) ;  /* 0x000000001e087348 */ /* 0x000fea0003c00000 */
[----:B------:R0:W1:Y:S02]  /*8fc0*/  SHFL.DOWN P0, R35, R43, R34, R31 ;  /* 0x080000222b237389 */ /* 0x000064000000001f */
[----:B01----:R-:W-:Y:S05]  /*8fd0*/  ENDCOLLECTIVE ;  /* 0x000000000000791b */ /* 0x003fea0003800000 */
.L_x_444:
[----:B------:R-:W-:Y:S05]  /*8fe0*/  BRA `(.L_x_445) ;  /* 0xffffff8400247947 */ /* 0x000fea000383ffff */
.L_x_311:
[----:B------:R-:W-:Y:S01]  /*8ff0*/  MOV R34, 0x10 ;  /* 0x0000001000227802 */ /* 0x000fe20000000f00 */
[----:B0-----:R-:W-:Y:S01]  /*9000*/  IMAD.MOV.U32 R31, RZ, RZ, 0x1f ;  /* 0x0000001fff1f7424 */ /* 0x001fe200078e00ff */
[----:B------:R-:W-:-:S07]  /*9010*/  MOV R30, 0xffffffff ;  /* 0xffffffff001e7802 */ /* 0x000fce0000000f00 */
[----:B-123-5:R-:W-:Y:S05]  /*9020*/  WARPSYNC.COLLECTIVE R30, `(.L_x_446) ;  /* 0x000000001e087348 */ /* 0x02efea0003c00000 */
[----:B---3--:R0:W3:Y:S02]  /*9030*/  SHFL.DOWN P0, R35, R43, R34, R31 ;  /* 0x080000222b237389 */ /* 0x0080e4000000001f */
[----:B0123-5:R-:W-:Y:S05]  /*9040*/  ENDCOLLECTIVE ;  /* 0x000000000000791b */ /* 0x02ffea0003800000 */
.L_x_446:
[----:B------:R-:W-:Y:S02]  /*9050*/  IMAD.MOV.U32 R34, RZ, RZ, 0x8 ;  /* 0x00000008ff227424 */ /* 0x000fe400078e00ff */
[----:B------:R-:W-:-:S05]  /*9060*/  FADD R32, R35, R43 ;  /* 0x0000002b23207221 */ /* 0x000fca0000000000 */
[----:B------:R-:W-:-:S07]  /*9070*/  MOV R43, R32 ;  /* 0x00000020002b7202 */ /* 0x000fce0000000f00 */
[----:B------:R-:W-:Y:S05]  /*9080*/  WARPSYNC.COLLECTIVE R30, `(.L_x_447) ;  /* 0x000000001e087348 */ /* 0x000fea0003c00000 */
[----:B------:R0:W1:Y:S02]  /*9090*/  SHFL.DOWN P0, R35, R43, R34, R31 ;  /* 0x080000222b237389 */ /* 0x000064000000001f */
[----:B01----:R-:W-:Y:S05]  /*90a0*/  ENDCOLLECTIVE ;  /* 0x000000000000791b */ /* 0x003fea0003800000 */
.L_x_447:
[----:B------:R-:W-:Y:S01]  /*90b0*/  MOV R34, 0x4 ;  /* 0x0000000400227802 */ /* 0x000fe20000000f00 */
[----:B------:R-:W-:-:S05]  /*90c0*/  FADD R33, R32, R35 ;  /* 0x0000002320217221 */ /* 0x000fca0000000000 */
[----:B------:R-:W-:-:S07]  /*90d0*/  MOV R43, R33 ;  /* 0x00000021002b7202 */ /* 0x000fce0000000f00 */
[----:B------:R-:W-:Y:S05]  /*90e0*/  WARPSYNC.COLLECTIVE R30, `(.L_x_448) ;  /* 0x000000001e087348 */ /* 0x000fea0003c00000 */
[----:B------:R0:W1:Y:S02]  /*90f0*/  SHFL.DOWN P0, R35, R43, R34, R31 ;  /* 0x080000222b237389 */ /* 0x000064000000001f */
[----:B01----:R-:W-:Y:S05]  /*9100*/  ENDCOLLECTIVE ;  /* 0x000000000000791b */ /* 0x003fea0003800000 */
.L_x_448:
[----:B------:R-:W-:Y:S01]  /*9110*/  MOV R34, 0x2 ;  /* 0x0000000200227802 */ /* 0x000fe20000000f00 */
[----:B------:R-:W-:-:S04]  /*9120*/  FADD R36, R33, R35 ;  /* 0x0000002321247221 */ /* 0x000fc80000000000 */
[----:B------:R-:W-:-:S07]  /*9130*/  IMAD.MOV.U32 R43, RZ, RZ, R36 ;  /* 0x000000ffff2b7224 */ /* 0x000fce00078e0024 */
[----:B------:R-:W-:Y:S05]  /*9140*/  WARPSYNC.COLLECTIVE R30, `(.L_x_449) ;  /* 0x000000001e087348 */ /* 0x000fea0003c00000 */
[----:B------:R0:W1:Y:S02]  /*9150*/  SHFL.DOWN P0, R35, R43, R34, R31 ;  /* 0x080000222b237389 */ /* 0x000064000000001f */
[----:B01----:R-:W-:Y:S05]  /*9160*/  ENDCOLLECTIVE ;  /* 0x000000000000791b */ /* 0x003fea0003800000 */
.L_x_449:
[----:B------:R-:W-:Y:S02]  /*9170*/  IMAD.MOV.U32 R34, RZ, RZ, 0x1 ;  /* 0x00000001ff227424 */ /* 0x000fe400078e00ff */
[----:B------:R-:W-:-:S05]  /*9180*/  FADD R37, R36, R35 ;  /* 0x0000002324257221 */ /* 0x000fca0000000000 */
[----:B------:R-:W-:-:S07]  /*9190*/  MOV R43, R37 ;  /* 0x00000025002b7202 */ /* 0x000fce0000000f00 */
[----:B------:R-:W-:Y:S05]  /*91a0*/  WARPSYNC.COLLECTIVE R30, `(.L_x_450) ;  /* 0x000000001e087348 */ /* 0x000fea0003c00000 */
[----:B------:R0:W1:Y:S02]  /*91b0*/  SHFL.DOWN P0, R35, R43, R34, R31 ;  /* 0x080000222b237389 */ /* 0x000064000000001f */
[----:B01----:R-:W-:Y:S05]  /*91c0*/  ENDCOLLECTIVE ;  /* 0x000000000000791b */ /* 0x003fea0003800000 */
.L_x_450:
[----:B------:R-:W-:Y:S05]  /*91d0*/  BRA `(.L_x_451) ;  /* 0xffffff8000f87947 */ /* 0x000fea000383ffff */
.L_x_319:
[----:B------:R-:W-:Y:S01]  /*91e0*/  HFMA2 R34, -RZ, RZ, 0, 9.5367431640625e-07 ;  /* 0x00000010ff227431 */ /* 0x000fe200000001ff */
[----:B------:R-:W-:Y:S01]  /*91f0*/  BSSY B2, `(.L_x_452) ;  /* 0x0000006000027945 */ /* 0x000fe20003800000 */
[----:B------:R-:W-:Y:S01]  /*9200*/  MOV R31, 0x1f ;  /* 0x0000001f001f7802 */ /* 0x000fe20000000f00 */
[----:B------:R-:W-:-:S07]  /*9210*/  IMAD.MOV.U32 R30, RZ, RZ, -0x1 ;  /* 0xffffffffff1e7424 */ /* 0x000fce00078e00ff */
[----:B------:R-:W-:Y:S05]  /*9220*/  WARPSYNC.COLLECTIVE R30, `(.L_x_453) ;  /* 0x000000001e087348 */ /* 0x000fea0003c00000 */
[----:B------:R0:W1:Y:S02]  /*9230*/  SHFL.DOWN P0, R35, R43, R34, R31 ;  /* 0x080000222b237389 */ /* 0x000064000000001f */
[----:B01----:R-:W-:Y:S05]  /*9240*/  ENDCOLLECTIVE ;  /* 0x000000000000791b */ /* 0x003fea0003800000 */
.L_x_453:
[----:B------:R-:W-:Y:S05]  /*9250*/  BSYNC B2 ;  /* 0x0000000000027941 */ /* 0x000fea0003800000 */
.L_x_452:
[----:B------:R-:W-:Y:S02]  /*9260*/  HFMA2 R34, -RZ, RZ, 0, 4.76837158203125e-07 ;  /* 0x00000008ff227431 */ /* 0x000fe400000001ff */
[----:B------:R-:W-:Y:S01]  /*9270*/  FADD R43, R43, R35 ;  /* 0x000000232b2b7221 */ /* 0x000fe20000000000 */
[----:B------:R-:W-:Y:S01]  /*9280*/  MOV R31, 0x1f ;  /* 0x0000001f001f7802 */ /* 0x000fe20000000f00 */
[----:B------:R-:W-:-:S07]  /*9290*/  IMAD.MOV.U32 R30, RZ, RZ, -0x1 ;  /* 0xffffffffff1e7424 */ /* 0x000fce00078e00ff */
[----:B------:R-:W-:Y:S05]  /*92a0*/  WARPSYNC.COLLECTIVE R30, `(.L_x_454) ;  /* 0x000000001e087348 */ /* 0x000fea0003c00000 */
[----:B------:R0:W1:Y:S02]  /*92b0*/  SHFL.DOWN P0, R35, R43, R34, R31 ;  /* 0x080000222b237389 */ /* 0x000064000000001f */
[----:B01----:R-:W-:Y:S05]  /*92c0*/  ENDCOLLECTIVE ;  /* 0x000000000000791b */ /* 0x003fea0003800000 */
.L_x_454:
[----:B------:R-:W-:Y:S02]  /*92d0*/  HFMA2 R34, -RZ, RZ, 0, 2.384185791015625e-07 ;  /* 0x00000004ff227431 */ /* 0x000fe400000001ff */
[----:B------:R-:W-:-:S05]  /*92e0*/  FADD R28, R43, R35 ;  /* 0x000000232b1c7221 */ /* 0x000fca0000000000 */
[----:B------:R-:W-:-:S07]  /*92f0*/  MOV R43, R28 ;  /* 0x0000001c002b7202 */ /* 0x000fce0000000f00 */
[----:B------:R-:W-:Y:S05]  /*9300*/  WARPSYNC.COLLECTIVE R30, `(.L_x_455) ;  /* 0x000000001e087348 */ /* 0x000fea0003c00000 */
[----:B------:R0:W1:Y:S02]  /*9310*/  SHFL.DOWN P0, R35, R43, R34, R31 ;  /* 0x080000222b237389 */ /* 0x000064000000001f */
[----:B01----:R-:W-:Y:S05]  /*9320*/  ENDCOLLECTIVE ;  /* 0x000000000000791b */ /* 0x003fea0003800000 */
.L_x_455:
[----:B------:R-:W-:Y:S01]  /*9330*/  MOV R34, 0x2 ;  /* 0x0000000200227802 */ /* 0x000fe20000000f00 */
[----:B------:R-:W-:-:S04]  /*9340*/  FADD R29, R28, R35 ;  /* 0x000000231c1d7221 */ /* 0x000fc80000000000 */
[----:B------:R-:W-:-:S07]  /*9350*/  IMAD.MOV.U32 R43, RZ, RZ, R29 ;  /* 0x000000ffff2b7224 */ /* 0x000fce00078e001d */
[----:B------:R-:W-:Y:S05]  /*9360*/  WARPSYNC.COLLECTIVE R30, `(.L_x_456) ;  /* 0x000000001e087348 */ /* 0x000fea0003c00000 */
[----:B------:R0:W1:Y:S02]  /*9370*/  SHFL.DOWN P0, R35, R43, R34, R31 ;  /* 0x080000222b237389 */ /* 0x000064000000001f */
[----:B01----:R-:W-:Y:S05]  /*9380*/  ENDCOLLECTIVE ;  /* 0x000000000000791b */ /* 0x003fea0003800000 */
.L_x_456:
[----:B------:R-:W-:Y:S02]  /*9390*/  IMAD.MOV.U32 R34, RZ, RZ, 0x1 ;  /* 0x00000001ff227424 */ /* 0x000fe400078e00ff */
[----:B------:R-:W-:-:S05]  /*93a0*/  FADD R32, R29, R35 ;  /* 0x000000231d207221 */ /* 0x000fca0000000000 */
[----:B------:R-:W-:-:S07]  /*93b0*/  MOV R43, R32 ;  /* 0x00000020002b7202 */ /* 0x000fce0000000f00 */
[----:B------:R-:W-:Y:S05]  /*93c0*/  WARPSYNC.COLLECTIVE R30, `(.L_x_457) ;  /* 0x000000001e087348 */ /* 0x000fea0003c00000 */
[----:B------:R0:W1:Y:S02]  /*93d0*/  SHFL.DOWN P0, R35, R43, R34, R31 ;  /* 0x080000222b237389 */ /* 0x000064000000001f */
[----:B01----:R-:W-:Y:S05]  /*93e0*/  ENDCOLLECTIVE ;  /* 0x000000000000791b */ /* 0x003fea0003800000 */
.L_x_457:
[----:B------:R-:W-:Y:S05]  /*93f0*/  BRA `(.L_x_458) ;  /* 0xffffff8c00947947 */ /* 0x000fea000383ffff */
.L_x_322:
[----:B------:R-:W-:Y:S01]  /*9400*/  BSSY B0, `(.L_x_459) ;  /* 0x0000009000007945 */ /* 0x000fe20003800000 */
[----:B------:R-:W-:Y:S02]  /*9410*/  CS2R R28, SRZ ;  /* 0x00000000001c7805 */ /* 0x000fe4000001ff00 */
[----:B------:R-:W-:-:S07]  /*9420*/  MOV R30, 0xffffffff ;  /* 0xffffffff001e7802 */ /* 0x000fce0000000f00 */
[----:B0123--:R-:W-:Y:S05]  /*9430*/  WARPSYNC.COLLECTIVE.ALL `(.L_x_460) ;  /* 0x0000000000147948 */ /* 0x00ffea0003c00000 */
[----:B------:R-:W-:-:S04]  /*9440*/  SHF.L.U32 R28, R28, 0x10, RZ ;  /* 0x000000101c1c7819 */ /* 0x000fc800000006ff */
[----:B------:R-:W-:-:S05]  /*9450*/  LOP3.LUT R28, R28, 0xf, R29, 0xf8, !PT ;  /* 0x0000000f1c1c7812 */ /* 0x000fca00078ef81d */
[----:B------:R4:W-:Y:S02]  /*9460*/  BAR.SYNC.DEFER_BLOCKING R28, R28 ;  /* 0x0000001c0000731d */ /* 0x0009e40000010000 */
[----:B----4-:R-:W-:-:S04]  /*9470*/  SHF.R.U32 R28, R28, 0x10, RZ ;  /* 0x000000101c1c7819 */ /* 0x010fc800000016ff */
[----:B0123--:R-:W-:Y:S05]  /*9480*/  ENDCOLLECTIVE ;  /* 0x000000000000791b */ /* 0x00ffea0003800000 */
.L_x_460:
[----:B------:R-:W-:Y:S05]  /*9490*/  BSYNC B0 ;  /* 0x0000000000007941 */ /* 0x000fea0003800000 */
.L_x_459:
[----:B------:R-:W-:Y:S05]  /*94a0*/  BRA `(.L_x_461) ;  /* 0xffffff8c00987947 */ /* 0x000fea000383ffff */
.L_x_326:
        /* <DEDUP_REMOVED lines=9> */
.L_x_463:
[----:B------:R-:W-:Y:S05]  /*9540*/  BSYNC B0 ;  /* 0x0000000000007941 */ /* 0x000fea0003800000 */
.L_x_462:
[----:B------:R-:W-:Y:S05]  /*9550*/  BRA `(.L_x_464) ;  /* 0xffffff8c00d87947 */ /* 0x000fea000383ffff */
.L_x_331:
[----:B-----5:R-:W-:Y:S01]  /*9560*/  LEA R32, P0, R13, R32, 0x1 ;  /* 0x000000200d207211 */ /* 0x020fe200078008ff */
[----:B------:R3:W5:Y:S04]  /*9570*/  LDG.E R46, desc[UR6][R62.64+0x100] ;  /* 0x000100063e2e7981 */ /* 0x000768000c1e1900 */
[----:B------:R-:W-:Y:S01]  /*9580*/  IMAD.X R33, RZ, RZ, R33, P0 ;  /* 0x000000ffff217224 */ /* 0x000fe200000e0621 */
[----:B------:R3:W5:Y:S04]  /*9590*/  LDG.E R40, desc[UR6][R62.64] ;  /* 0x000000063e287981 */ /* 0x000768000c1e1900 */
[----:B------:R3:W5:Y:S04]  /*95a0*/  LDG.E.U16.CONSTANT R41, desc[UR6][R32.64+0x80] ;  /* 0x0000800620297981 */ /* 0x000768000c1e9500 */
[----:B------:R3:W5:Y:S04]  /*95b0*/  LDG.E.U16.CONSTANT R42, desc[UR6][R32.64] ;  /* 0x00000006202a7981 */ /* 0x000768000c1e9500 */
[----:B------:R3:W5:Y:S04]  /*95c0*/  LDG.E.U16.CONSTANT R49, desc[UR6][R58.64] ;  /* 0x000000063a317981 */ /* 0x000768000c1e9500 */
[----:B------:R3:W5:Y:S01]  /*95d0*/  LDG.E.U16.CONSTANT R47, desc[UR6][R60.64] ;  /* 0x000000063c2f7981 */ /* 0x000762000c1e9500 */
[----:B------:R-:W-:Y:S01]  /*95e0*/  HFMA2 R34, -RZ, RZ, 0, 9.5367431640625e-07 ;  /* 0x00000010ff227431 */ /* 0x000fe200000001ff */
[----:B------:R-:W-:Y:S01]  /*95f0*/  BSSY B1, `(.L_x_465) ;  /* 0x0000007000017945 */ /* 0x000fe20003800000 */
[----:B------:R-:W-:Y:S01]  /*9600*/  MOV R43, R48 ;  /* 0x00000030002b7202 */ /* 0x000fe20000000f00 */
[----:B------:R-:W-:Y:S01]  /*9610*/  IMAD.MOV.U32 R31, RZ, RZ, 0x1f ;  /* 0x0000001fff1f7424 */ /* 0x000fe200078e00ff */
[----:B------:R-:W-:-:S07]  /*9620*/  MOV R30, 0xffffffff ;  /* 0xffffffff001e7802 */ /* 0x000fce0000000f00 */
[----:B012345:R-:W-:Y:S05]  /*9630*/  WARPSYNC.COLLECTIVE R30, `(.L_x_466) ;  /* 0x000000001e087348 */ /* 0x03ffea0003c00000 */
[----:B------:R0:W0:Y:S02]  /*9640*/  SHFL.DOWN P0, R35, R43, R34, R31 ;  /* 0x080000222b237389 */ /* 0x000024000000001f */
[----:B012345:R-:W-:Y:S05]  /*9650*/  ENDCOLLECTIVE ;  /* 0x000000000000791b */ /* 0x03ffea0003800000 */
.L_x_466:
[----:B------:R-:W-:Y:S05]  /*9660*/  BSYNC B1 ;  /* 0x0000000000017941 */ /* 0x000fea0003800000 */
.L_x_465:
[----:B------:R-:W-:Y:S02]  /*9670*/  HFMA2 R34, -RZ, RZ, 0, 4.76837158203125e-07 ;  /* 0x00000008ff227431 */ /* 0x000fe400000001ff */
[----:B------:R-:W-:Y:S01]  /*9680*/  FADD R43, R48, R35 ;  /* 0x00000023302b7221 */ /* 0x000fe20000000000 */
[----:B------:R-:W-:Y:S01]  /*9690*/  IMAD.MOV.U32 R31, RZ, RZ, 0x1f ;  /* 0x0000001fff1f7424 */ /* 0x000fe200078e00ff */
[----:B------:R-:W-:Y:S01]  /*96a0*/  MOV R30, 0xffffffff ;  /* 0xffffffff001e7802 */ /* 0x000fe20000000f00 */
[----:B------:R-:W-:Y:S01]  /*96b0*/  HFMA2 R44, -RZ, RZ, 0, 1.847743988037109375e-06 ;  /* 0x0000001fff2c7431 */ /* 0x000fe200000001ff */
[----:B------:R-:W-:Y:S01]  /*96c0*/  MOV R45, RZ ;  /* 0x000000ff002d7202 */ /* 0x000fe20000000f00 */
[----:B------:R0:W5:Y:S01]  /*96d0*/  LDG.E.U16.CONSTANT R48, desc[UR6][R58.64+0x40] ;  /* 0x000040063a307981 */ /* 0x000162000c1e9500 */
[----:B------:R-:W-:-:S07]  /*96e0*/  SHF.L.U32 R41, R41, 0x10, RZ ;  /* 0x0000001029297819 */ /* 0x000fce00000006ff */
[----:B0----5:R-:W-:Y:S05]  /*96f0*/  WARPSYNC.COLLECTIVE R30, `(.L_x_467) ;  /* 0x000000001e087348 */ /* 0x021fea0003c00000 */
[----:B------:R1:W2:Y:S02]  /*9700*/  SHFL.DOWN P0, R35, R43, R34, R31 ;  /* 0x080000222b237389 */ /* 0x0002a4000000001f */
[----:B012--5:R-:W-:Y:S05]  /*9710*/  ENDCOLLECTIVE ;  /* 0x000000000000791b */ /* 0x027fea0003800000 */
.L_x_467:
[----:B------:R-:W-:Y:S02]  /*9720*/  IMAD.MOV.U32 R34, RZ, RZ, 0x4 ;  /* 0x00000004ff227424 */ /* 0x000fe400078e00ff */
[----:B------:R-:W-:-:S05]  /*9730*/  FADD R36, R43, R35 ;  /* 0x000000232b247221 */ /* 0x000fca0000000000 */
[----:B------:R-:W-:-:S07]  /*9740*/  MOV R43, R36 ;  /* 0x00000024002b7202 */ /* 0x000fce0000000f00 */
[----:B------:R-:W-:Y:S05]  /*9750*/  WARPSYNC.COLLECTIVE R30, `(.L_x_468) ;  /* 0x000000001e087348 */ /* 0x000fea0003c00000 */
[----:B------:R0:W1:Y:S02]  /*9760*/  SHFL.DOWN P0, R35, R43, R34, R31 ;  /* 0x080000222b237389 */ /* 0x000064000000001f */
[----:B01----:R-:W-:Y:S05]  /*9770*/  ENDCOLLECTIVE ;  /* 0x000000000000791b */ /* 0x003fea0003800000 */
.L_x_468:
[----:B------:R-:W-:Y:S02]  /*9780*/  HFMA2 R34, -RZ, RZ, 0, 1.1920928955078125e-07 ;  /* 0x00000002ff227431 */ /* 0x000fe400000001ff */
[----:B------:R-:W-:Y:S01]  /*9790*/  FADD R38, R36, R35 ;  /* 0x0000002324267221 */ /* 0x000fe20000000000 */
[----:B------:R-:W-:-:S04]  /*97a0*/  HFMA2 R36, -RZ, RZ, 1, 0 ;  /* 0x3c000000ff247431 */ /* 0x000fc800000001ff */
[----:B------:R-:W-:-:S07]  /*97b0*/  MOV R43, R38 ;  /* 0x00000026002b7202 */ /* 0x000fce0000000f00 */
[----:B------:R-:W-:Y:S05]  /*97c0*/  WARPSYNC.COLLECTIVE R30, `(.L_x_469) ;  /* 0x000000001e087348 */ /* 0x000fea0003c00000 */
[----:B------:R0:W1:Y:S02]  /*97d0*/  SHFL.DOWN P0, R35, R43, R34, R31 ;  /* 0x080000222b237389 */ /* 0x000064000000001f */
[----:B01----:R-:W-:Y:S05]  /*97e0*/  ENDCOLLECTIVE ;  /* 0x000000000000791b */ /* 0x003fea0003800000 */
.L_x_469:
[----:B------:R-:W-:Y:S01]  /*97f0*/  MOV R34, 0x1 ;  /* 0x0000000100227802 */ /* 0x000fe20000000f00 */
[----:B------:R-:W-:-:S04]  /*9800*/  FADD R39, R38, R35 ;  /* 0x0000002326277221 */ /* 0x000fc80000000000 */
[----:B------:R-:W-:-:S07]  /*9810*/  IMAD.MOV.U32 R43, RZ, RZ, R39 ;  /* 0x000000ffff2b7224 */ /* 0x000fce00078e0027 */
[----:B------:R-:W-:Y:S05]  /*9820*/  WARPSYNC.COLLECTIVE R30, `(.L_x_470) ;  /* 0x000000001e087348 */ /* 0x000fea0003c00000 */
[----:B------:R0:W1:Y:S02]  /*9830*/  SHFL.DOWN P0, R35, R43, R34, R31 ;  /* 0x080000222b237389 */ /* 0x000064000000001f */
[----:B01----:R-:W-:Y:S05]  /*9840*/  ENDCOLLECTIVE ;  /* 0x000000000000791b */ /* 0x003fea0003800000 */
.L_x_470:
[----:B------:R-:W-:Y:S02]  /*9850*/  FADD R35, R39, R35 ;  /* 0x0000002327237221 */ /* 0x000fe40000000000 */
[----:B------:R0:W5:Y:S02]  /*9860*/  LDG.E.U16.CONSTANT R39, desc[UR6][R32.64+0xc0] ;  /* 0x0000c00620277981 */ /* 0x000164000c1e9500 */
[----:B------:R-:W-:-:S05]  /*9870*/  FFMA R35, R35, R36, 9.9999999747524270788e-07 ;  /* 0x358637bd23237423 */ /* 0x000fca0000000024 */
[----:B------:R-:W-:-:S13]  /*9880*/  FSETP.GEU.AND P0, PT, |R35|, 1.175494350822287508e-38, PT ;  /* 0x008000002300780b */ /* 0x000fda0003f0e200 */
[----:B------:R-:W-:-:S04]  /*9890*/  @!P0 FMUL R35, R35, 16777216 ;  /* 0x4b80000023238820 */ /* 0x000fc80000400000 */
[----:B------:R-:W1:Y:S02]  /*98a0*/  MUFU.RSQ R37, R35 ;  /* 0x0000002300257308 */ /* 0x000e640000001400 */
[----:B-1----:R-:W-:-:S04]  /*98b0*/  @!P0 FMUL R37, R37, 4096 ;  /* 0x4580000025258820 */ /* 0x002fc80000400000 */
[----:B0-----:R-:W-:-:S07]  /*98c0*/  IMAD.MOV.U32 R75, RZ, RZ, R37 ;  /* 0x000000ffff4b7224 */ /* 0x001fce00078e0025 */
[----:B-----5:R-:W-:Y:S05]  /*98d0*/  WARPSYNC.COLLECTIVE R30, `(.L_x_471) ;  /* 0x000000001e087348 */ /* 0x020fea0003c00000 */
[----:B------:R0:W1:Y:S02]  /*98e0*/  SHFL.IDX P0, R73, R75, R45, R44 ;  /* 0x0000002d4b497389 */ /* 0x000064000000002c */
[----:B01---5:R-:W-:Y:S05]  /*98f0*/  ENDCOLLECTIVE ;  /* 0x000000000000791b */ /* 0x023fea0003800000 */
.L_x_471:
[----:B------:R-:W-:Y:S02]  /*9900*/  IMAD.MOV.U32 R45, RZ, RZ, R13 ;  /* 0x000000ffff2d7224 */ /* 0x000fe400078e000d */
[----:B------:R-:W-:-:S04]  /*9910*/  IMAD.MOV.U32 R37, RZ, RZ, R73 ;  /* 0x000000ffff257224 */ /* 0x000fc800078e0049 */
[----:B------:R-:W-:-:S04]  /*9920*/  FMUL R46, R37, R46 ;  /* 0x0000002e252e7220 */ /* 0x000fc80000400000 */
[----:B------:R-:W-:Y:S02]  /*9930*/  FMUL R36, R46, R41 ;  /* 0x000000292e247220 */ /* 0x000fe40000400000 */
[----:B------:R0:W5:Y:S03]  /*9940*/  LDG.E R46, desc[UR6][R62.64+0x180] ;  /* 0x000180063e2e7981 */ /* 0x000166000c1e1900 */
[----:B------:R-:W-:-:S07]  /*9950*/  MOV R75, R36 ;  /* 0x00000024004b7202 */ /* 0x000fce0000000f00 */
[----:B0----5:R-:W-:Y:S05]  /*9960*/  WARPSYNC.COLLECTIVE R30, `(.L_x_472) ;  /* 0x000000001e087348 */ /* 0x021fea0003c00000 */
[----:B------:R1:W2:Y:S02]  /*9970*/  SHFL.IDX P0, R73, R75, R45, R44 ;  /* 0x0000002d4b497389 */ /* 0x0002a4000000002c */
[----:B012--5:R-:W-:Y:S05]  /*9980*/  ENDCOLLECTIVE ;  /* 0x000000000000791b */ /* 0x027fea0003800000 */
.L_x_472:
[----:B------:R-:W0:Y:S01]  /*9990*/  LDCU.128 UR12, c[0x0][0x3b0] ;  /* 0x00007600ff0c77ac */ /* 0x000e220008000c00 */
[----:B------:R-:W-:Y:S01]  /*99a0*/  SHF.L.U32 R31, R42, 0x10, RZ ;  /* 0x000000102a1f7819 */ /* 0x000fe200000006ff */
[----:B------:R-:W-:Y:S01]  /*99b0*/  FMUL R40, R37, R40 ;  /* 0x0000002825287220 */ /* 0x000fe20000400000 */
[----:B------:R-:W-:Y:S01]  /*99c0*/  IMAD.U32 R34, R49, 0x10000, RZ ;  /* 0x0001000031227824 */ /* 0x000fe200078e00ff */
[----:B------:R-:W-:Y:S01]  /*99d0*/  SHF.L.U32 R35, R47, 0x10, RZ ;  /* 0x000000102f237819 */ /* 0x000fe200000006ff */
[----:B------:R-:W5:Y:S01]  /*99e0*/  LDG.E R42, desc[UR6][R62.64+0x80] ;  /* 0x000080063e2a7981 */ /* 0x000f62000c1e1900 */
[----:B------:R-:W-:-:S03]  /*99f0*/  FMUL R38, R40, R31 ;  /* 0x0000001f28267220 */ /* 0x000fc60000400000 */
[----:B------:R1:W5:Y:S04]  /*9a00*/  LDG.E.U16.CONSTANT R31, desc[UR6][R32.64+0x40] ;  /* 0x00004006201f7981 */ /* 0x000368000c1e9500 */
[----:B------:R2:W5:Y:S01]  /*9a10*/  LDG.E.U16.CONSTANT R47, desc[UR6][R60.64+0x40] ;  /* 0x000040063c2f7981 */ /* 0x000562000c1e9500 */
[----:B------:R-:W-:Y:S02]  /*9a20*/  MOV R41, R73 ;  /* 0x0000004900297202 */ /* 0x000fe40000000f00 */
[----:B------:R-:W-:-:S03]  /*9a30*/  IADD3 R30, P2, P0, R13, R8, R98 ;  /* 0x000000080d1e7210 */ /* 0x000fc6000785e062 */
[----:B------:R-:W-:Y:S01]  /*9a40*/  FMUL R41, R34, R41 ;  /* 0x0000002922297220 */ /* 0x000fe20000400000 */
[----:B------:R-:W-:-:S03]  /*9a50*/  SHF.L.U32 R43, R30, 0x1, RZ ;  /* 0x000000011e2b7819 */ /* 0x000fc600000006ff */
[----:B------:R-:W-:Y:S01]  /*9a60*/  FFMA R41, R38, R35, -R41 ;  /* 0x0000002326297223 */ /* 0x000fe20000000829 */
[----:B------:R-:W-:Y:S02]  /*9a70*/  IADD3.X R35, PT, PT, RZ, R10, R99, P2, P0 ;  /* 0x0000000aff237210 */ /* 0x000fe400017e0463 */
[----:B0-----:R-:W-:Y:S02]  /*9a80*/  IADD3 R34, P0, PT, R43, UR12, RZ ;  /* 0x0000000c2b227c10 */ /* 0x001fe4000ff1e0ff */
[----:B------:R-:W-:Y:S02]  /*9a90*/  SHF.L.U64.HI R30, R30, 0x1, R35 ;  /* 0x000000011e1e7819 */ /* 0x000fe40000010223 */
[----:B------:R-:W-:Y:S02]  /*9aa0*/  F2FP.BF16.F32.PACK_AB R41, RZ, R41 ;  /* 0x00000029ff29723e */ /* 0x000fe400000010ff */
[----:B------:R-:W-:Y:S02]  /*9ab0*/  IADD3.X R35, PT, PT, R30, UR13, RZ, P0, !PT ;  /* 0x0000000d1e237c10 */ /* 0x000fe400087fe4ff */
[----:B-1----:R-:W-:-:S05]  /*9ac0*/  PRMT R33, R41, 0x7610, R33 ;  /* 0x0000761029217816 */ /* 0x002fca0000000021 */
[----:B------:R0:W-:Y:S04]  /*9ad0*/  STG.E.U16 desc[UR6][R34.64], R33 ;  /* 0x0000002122007986 */ /* 0x0001e8000c101506 */
[----:B------:R2:W5:Y:S01]  /*9ae0*/  LDG.E R41, desc[UR6][R56.64] ;  /* 0x0000000638297981 */ /* 0x000562000c1e1900 */
[----:B------:R-:W-:-:S04]  /*9af0*/  IADD3 R32, P0, PT, R43, UR14, RZ ;  /* 0x0000000e2b207c10 */ /* 0x000fc8000ff1e0ff */
[----:B0-----:R-:W-:Y:S02]  /*9b00*/  IADD3.X R33, PT, PT, R30, UR15, RZ, P0, !PT ;  /* 0x0000000f1e217c10 */ /* 0x001fe400087fe4ff */
[----:B------:R-:W-:Y:S01]  /*9b10*/  MOV R30, 0xffffffff ;  /* 0xffffffff001e7802 */ /* 0x000fe20000000f00 */
[----:B------:R-:W-:Y:S02]  /*9b20*/  IMAD.U32 R39, R39, 0x10000, RZ ;  /* 0x0001000027277824 */ /* 0x000fe400078e00ff */
[----:B------:R-:W-:-:S04]  /*9b30*/  FMUL R46, R37, R46 ;  /* 0x0000002e252e7220 */ /* 0x000fc80000400000 */
[----:B------:R-:W-:-:S05]  /*9b40*/  FMUL R40, R46, R39 ;  /* 0x000000272e287220 */ /* 0x000fca0000400000 */
[----:B--2---:R-:W-:-:S07]  /*9b50*/  MOV R75, R40 ;  /* 0x00000028004b7202 */ /* 0x004fce0000000f00 */
[----:B-----5:R-:W-:Y:S05]  /*9b60*/  WARPSYNC.COLLECTIVE R30, `(.L_x_473) ;  /* 0x000000001e087348 */ /* 0x020fea0003c00000 */
[----:B------:R0:W1:Y:S02]  /*9b70*/  SHFL.IDX P0, R73, R75, R45, R44 ;  /* 0x0000002d4b497389 */ /* 0x000064000000002c */
[----:B01---5:R-:W-:Y:S05]  /*9b80*/  ENDCOLLECTIVE ;  /* 0x000000000000791b */ /* 0x023fea0003800000 */
.L_x_473:
[----:B------:R-:W-:Y:S01]  /*9b90*/  FMUL R42, R37, R42 ;  /* 0x0000002a252a7220 */ /* 0x000fe20000400000 */
[----:B------:R-:W-:Y:S01]  /*9ba0*/  SHF.L.U32 R39, R31, 0x10, RZ ;  /* 0x000000101f277819 */ /* 0x000fe200000006ff */
[----:B------:R0:W5:Y:S01]  /*9bb0*/  LDG.E.U16.CONSTANT R37, desc[UR6][R60.64+0x80] ;  /* 0x000080063c257981 */ /* 0x000162000c1e9500 */
[----:B------:R-:W-:Y:S01]  /*9bc0*/  SHF.L.U32 R31, R48, 0x10, RZ ;  /* 0x00000010301f7819 */ /* 0x000fe200000006ff */
[----:B------:R-:W-:Y:S02]  /*9bd0*/  IMAD.U32 R43, R47, 0x10000, RZ ;  /* 0x000100002f2b7824 */ /* 0x000fe400078e00ff */
[----:B------:R-:W-:Y:S02]  /*9be0*/  FMUL R42, R42, R39 ;  /* 0x000000272a2a7220 */ /* 0x000fe40000400000 */
[----:B------:R0:W5:Y:S01]  /*9bf0*/  LDG.E.U16.CONSTANT R39, desc[UR6][R58.64+0x80] ;  /* 0x000080063a277981 */ /* 0x000162000c1e9500 */
[----:B------:R-:W-:-:S04]  /*9c00*/  IMAD.MOV.U32 R46, RZ, RZ, R73 ;  /* 0x000000ffff2e7224 */ /* 0x000fc800078e0049 */
[----:B------:R-:W-:-:S04]  /*9c10*/  FMUL R31, R31, R46 ;  /* 0x0000002e1f1f7220 */ /* 0x000fc80000400000 */
        /* <DEDUP_REMOVED lines=11> */
.L_x_474:
[----:B------:R-:W-:Y:S01]  /*9cd0*/  MOV R38, R73 ;  /* 0x0000004900267202 */ /* 0x000fe20000000f00 */
[----:B------:R-:W-:-:S04]  /*9ce0*/  IMAD.U32 R37, R37, 0x10000, RZ ;  /* 0x0001000025257824 */ /* 0x000fc800078e00ff */
[----:B------:R-:W-:Y:S01]  /*9cf0*/  FMUL R36, R36, R37 ;  /* 0x0000002524247220 */ /* 0x000fe20000400000 */
[----:B------:R-:W-:-:S05]  /*9d00*/  SHF.L.U32 R39, R39, 0x10, RZ ;  /* 0x0000001027277819 */ /* 0x000fca00000006ff */
[----:B------:R-:W-:-:S05]  /*9d10*/  FFMA R36, R39, R38, R36 ;  /* 0x0000002627247223 */ /* 0x000fca0000000024 */
[----:B------:R-:W-:-:S04]  /*9d20*/  F2FP.BF16.F32.PACK_AB R36, RZ, R36 ;  /* 0x00000024ff24723e */ /* 0x000fc800000010ff */
[----:B------:R-:W-:Y:S02]  /*9d30*/  PRMT R38, R36, 0x7610, R38 ;  /* 0x0000761024267816 */ /* 0x000fe40000000026 */
[----:B------:R-:W2:Y:S01]  /*9d40*/  LDG.E.U16.CONSTANT R36, desc[UR6][R58.64+0xc0] ;  /* 0x0000c0063a247981 */ /* 0x000ea2000c1e9500 */
        /* <DEDUP_REMOVED lines=14> */
.L_x_475:
[----:B------:R0:W-:Y:S01]  /*9e30*/  STG.E.U16 desc[UR6][R32.64+0x80], R39 ;  /* 0x0000802720007986 */ /* 0x0001e2000c101506 */
[----:B------:R-:W-:Y:S02]  /*9e40*/  SHF.L.U32 R31, R31, 0x10, RZ ;  /* 0x000000101f1f7819 */ /* 0x000fe400000006ff */
[----:B------:R-:W-:Y:S01]  /*9e50*/  MOV R37, R73 ;  /* 0x0000004900257202 */ /* 0x000fe20000000f00 */
[----:B------:R-:W-:Y:S06]  /*9e60*/  BRA `(.L_x_476) ;  /* 0xffffff8c005c7947 */ /* 0x000fec000383ffff */
.L_x_336:
[----:B-----5:R-:W-:Y:S01]  /*9e70*/  LEA R30, P0, R13, R28, 0x1 ;  /* 0x0000001c0d1e7211 */ /* 0x020fe200078008ff */
[----:B------:R-:W5:Y:S03]  /*9e80*/  LDG.E R40, desc[UR6][R54.64+0x100] ;  /* 0x0001000636287981 */ /* 0x000f66000c1e1900 */
[----:B------:R-:W-:Y:S01]  /*9e90*/  IADD3.X R31, PT, PT, RZ, R29, RZ, P0, !PT ;  /* 0x0000001dff1f7210 */ /* 0x000fe200007fe4ff */
[----:B------:R-:W5:Y:S04]  /*9ea0*/  LDG.E R48, desc[UR6][R54.64+0x180] ;  /* 0x0001800636307981 */ /* 0x000f68000c1e1900 */
[----:B------:R-:W5:Y:S04]  /*9eb0*/  LDG.E R38, desc[UR6][R54.64] ;  /* 0x0000000636267981 */ /* 0x000f68000c1e1900 */
[----:B------:R-:W5:Y:S04]  /*9ec0*/  LDG.E R46, desc[UR6][R54.64+0x80] ;  /* 0x00008006362e7981 */ /* 0x000f68000c1e1900 */
[----:B------:R-:W5:Y:S04]  /*9ed0*/  LDG.E.U16.CONSTANT R50, desc[UR6][R58.64] ;  /* 0x000000063a327981 */ /* 0x000f68000c1e9500 */
[----:B------:R-:W5:Y:S04]  /*9ee0*/  LDG.E.U16.CONSTANT R70, desc[UR6][R58.64+0x40] ;  /* 0x000040063a467981 */ /* 0x000f68000c1e9500 */
[----:B------:R-:W5:Y:S04]  /*9ef0*/  LDG.E.U16.CONSTANT R71, desc[UR6][R60.64+0x80] ;  /* 0x000080063c477981 */ /* 0x000f68000c1e9500 */
[----:B------:R-:W5:Y:S04]  /*9f00*/  LDG.E.U16.CONSTANT R49, desc[UR6][R60.64] ;  /* 0x000000063c317981 */ /* 0x000f68000c1e9500 */
[----:B------:R-:W5:Y:S04]  /*9f10*/  LDG.E.U16.CONSTANT R51, desc[UR6][R60.64+0x40] ;  /* 0x000040063c337981 */ /* 0x000f68000c1e9500 */
[----:B------:R-:W5:Y:S04]  /*9f20*/  LDG.E.U16.CONSTANT R72, desc[UR6][R58.64+0x80] ;  /* 0x000080063a487981 */ /* 0x000f68000c1e9500 */
[----:B------:R-:W5:Y:S04]  /*9f30*/  LDG.E.U16.CONSTANT R29, desc[UR6][R60.64+0xc0] ;  /* 0x0000c0063c1d7981 */ /* 0x000f68000c1e9500 */
[----:B------:R-:W5:Y:S01]  /*9f40*/  LDG.E.U16.CONSTANT R28, desc[UR6][R58.64+0xc0] ;  /* 0x0000c0063a1c7981 */ /* 0x000f62000c1e9500 */
[----:B------:R-:W-:Y:S03]  /*9f50*/  BSSY B1, `(.L_x_477) ;  /* 0x000000c000017945 */ /* 0x000fe60003800000 */
[----:B------:R-:W5:Y:S01]  /*9f60*/  LDG.E.U16.CONSTANT R42, desc[UR6][R30.64+0x80] ;  /* 0x000080061e2a7981 */ /* 0x000f62000c1e9500 */
[----:B------:R-:W-:-:S03]  /*9f70*/  MOV R43, R32 ;  /* 0x00000020002b7202 */ /* 0x000fc60000000f00 */
[----:B------:R-:W5:Y:S01]  /*9f80*/  LDG.E.U16.CONSTANT R47, desc[UR6][R30.64+0xc0] ;  /* 0x0000c0061e2f7981 */ /* 0x000f62000c1e9500 */
[----:B------:R-:W-:-:S03]  /*9f90*/  IMAD.MOV.U32 R34, RZ, RZ, 0x10 ;  /* 0x00000010ff227424 */ /* 0x000fc600078e00ff */
[----:B------:R-:W5:Y:S04]  /*9fa0*/  LDG.E.U16.CONSTANT R39, desc[UR6][R30.64] ;  /* 0x000000061e277981 */ /* 0x000f68000c1e9500 */
[----:B------:R0:W5:Y:S02]  /*9fb0*/  LDG.E.U16.CONSTANT R41, desc[UR6][R30.64+0x40] ;  /* 0x000040061e297981 */ /* 0x000164000c1e9500 */
[----:B0-----:R-:W-:Y:S01]  /*9fc0*/  HFMA2 R31, -RZ, RZ, 0, 1.847743988037109375e-06 ;  /* 0x0000001fff1f7431 */ /* 0x001fe200000001ff */
[----:B------:R-:W-:-:S07]  /*9fd0*/  MOV R30, 0xffffffff ;  /* 0xffffffff001e7802 */ /* 0x000fce0000000f00 */
[----:B-1-345:R-:W-:Y:S05]  /*9fe0*/  WARPSYNC.COLLECTIVE R30, `(.L_x_478) ;  /* 0x000000001e087348 */ /* 0x03afea0003c00000 */
[----:B---3--:R0:W2:Y:S02]  /*9ff0*/  SHFL.DOWN P0, R35, R43, R34, R31 ;  /* 0x080000222b237389 */ /* 0x0080a4000000001f */
[----:B012-45:R-:W-:Y:S05]  /*a000*/  ENDCOLLECTIVE ;  /* 0x000000000000791b */ /* 0x037fea0003800000 */
.L_x_478:
[----:B------:R-:W-:Y:S05]  /*a010*/  BSYNC B1 ;  /* 0x0000000000017941 */ /* 0x000fea0003800000 */
.L_x_477:
[----:B------:R-:W-:Y:S02]  /*a020*/  HFMA2 R31, -RZ, RZ, 0, 1.847743988037109375e-06 ;  /* 0x0000001fff1f7431 */ /* 0x000fe400000001ff */
[----:B------:R-:W-:Y:S01]  /*a030*/  FADD R43, R32, R35 ;  /* 0x00000023202b7221 */ /* 0x000fe20000000000 */
[----:B------:R-:W-:Y:S01]  /*a040*/  IMAD.MOV.U32 R34, RZ, RZ, 0x8 ;  /* 0x00000008ff227424 */ /* 0x000fe200078e00ff */
[----:B------:R-:W-:Y:S01]  /*a050*/  MOV R30, 0xffffffff ;  /* 0xffffffff001e7802 */ /* 0x000fe20000000f00 */
[----:B------:R-:W-:Y:S02]  /*a060*/  HFMA2 R45, -RZ, RZ, 0, 0 ;  /* 0x00000000ff2d7431 */ /* 0x000fe400000001ff */
[----:B------:R-:W-:Y:S01]  /*a070*/  IMAD.MOV.U32 R44, RZ, RZ, 0x1f ;  /* 0x0000001fff2c7424 */ /* 0x000fe200078e00ff */
[----:B------:R-:W-:Y:S01]  /*a080*/  SHF.L.U32 R39, R39, 0x10, RZ ;  /* 0x0000001027277819 */ /* 0x000fe200000006ff */
[----:B------:R-:W-:-:S07]  /*a090*/  IMAD.U32 R47, R47, 0x10000, RZ ;  /* 0x000100002f2f7824 */ /* 0x000fce00078e00ff */
[----:B------:R-:W-:Y:S05]  /*a0a0*/  WARPSYNC.COLLECTIVE R30, `(.L_x_479) ;  /* 0x000000001e087348 */ /* 0x000fea0003c00000 */
[----:B------:R0:W1:Y:S02]  /*a0b0*/  SHFL.DOWN P0, R35, R43, R34, R31 ;  /* 0x080000222b237389 */ /* 0x000064000000001f */
[----:B01----:R-:W-:Y:S05]  /*a0c0*/  ENDCOLLECTIVE ;  /* 0x000000000000791b */ /* 0x003fea0003800000 */
.L_x_479:
[----:B------:R-:W-:Y:S01]  /*a0d0*/  IMAD.U32 R41, R41, 0x10000, RZ ;  /* 0x0001000029297824 */ /* 0x000fe200078e00ff */
[----:B------:R-:W-:Y:S01]  /*a0e0*/  SHF.L.U32 R28, R28, 0x10, RZ ;  /* 0x000000101c1c7819 */ /* 0x000fe200000006ff */
[----:B------:R-:W-:Y:S02]  /*a0f0*/  IMAD.U32 R29, R29, 0x10000, RZ ;  /* 0x000100001d1d7824 */ /* 0x000fe400078e00ff */
[----:B------:R-:W-:Y:S02]  /*a100*/  HFMA2 R34, -RZ, RZ, 0, 2.384185791015625e-07 ;  /* 0x00000004ff227431 */ /* 0x000fe400000001ff */
[----:B------:R-:W-:-:S04]  /*a110*/  FADD R32, R43, R35 ;  /* 0x000000232b207221 */ /* 0x000fc80000000000 */
[----:B------:R-:W-:-:S07]  /*a120*/  IMAD.MOV.U32 R43, RZ, RZ, R32 ;  /* 0x000000ffff2b7224 */ /* 0x000fce00078e0020 */
[----:B------:R-:W-:Y:S05]  /*a130*/  WARPSYNC.COLLECTIVE R30, `(.L_x_480) ;  /* 0x000000001e087348 */ /* 0x000fea0003c00000 */
[----:B------:R0:W1:Y:S02]  /*a140*/  SHFL.DOWN P0, R35, R43, R34, R31 ;  /* 0x080000222b237389 */ /* 0x000064000000001f */
[----:B01----:R-:W-:Y:S05]  /*a150*/  ENDCOLLECTIVE ;  /* 0x000000000000791b */ /* 0x003fea0003800000 */
.L_x_480:
[----:B------:R-:W-:Y:S02]  /*a160*/  IMAD.MOV.U32 R34, RZ, RZ, 0x2 ;  /* 0x00000002ff227424 */ /* 0x000fe400078e00ff */
[----:B------:R-:W-:Y:S01]  /*a170*/  FADD R33, R32, R35 ;  /* 0x0000002320217221 */ /* 0x000fe20000000000 */
[----:B------:R-:W-:-:S04]  /*a180*/  IMAD.MOV.U32 R32, RZ, RZ, 0x3c000000 ;  /* 0x3c000000ff207424 */ /* 0x000fc800078e00ff */
[----:B------:R-:W-:-:S07]  /*a190*/  MOV R43, R33 ;  /* 0x00000021002b7202 */ /* 0x000fce0000000f00 */
[----:B------:R-:W-:Y:S05]  /*a1a0*/  WARPSYNC.COLLECTIVE R30, `(.L_x_481) ;  /* 0x000000001e087348 */ /* 0x000fea0003c00000 */
[----:B------:R0:W1:Y:S02]  /*a1b0*/  SHFL.DOWN P0, R35, R43, R34, R31 ;  /* 0x080000222b237389 */ /* 0x000064000000001f */
[----:B01----:R-:W-:Y:S05]  /*a1c0*/  ENDCOLLECTIVE ;  /* 0x000000000000791b */ /* 0x003fea0003800000 */
.L_x_481:
[----:B------:R-:W-:Y:S02]  /*a1d0*/  HFMA2 R34, -RZ, RZ, 0, 5.9604644775390625e-08 ;  /* 0x00000001ff227431 */ /* 0x000fe400000001ff */
[----:B------:R-:W-:-:S05]  /*a1e0*/  FADD R36, R33, R35 ;  /* 0x0000002321247221 */ /* 0x000fca0000000000 */
[----:B------:R-:W-:-:S07]  /*a1f0*/  MOV R43, R36 ;  /* 0x00000024002b7202 */ /* 0x000fce0000000f00 */
[----:B------:R-:W-:Y:S05]  /*a200*/  WARPSYNC.COLLECTIVE R30, `(.L_x_482) ;  /* 0x000000001e087348 */ /* 0x000fea0003c00000 */
[----:B------:R0:W1:Y:S02]  /*a210*/  SHFL.DOWN P0, R35, R43, R34, R31 ;  /* 0x080000222b237389 */ /* 0x000064000000001f */
[----:B01----:R-:W-:Y:S05]  /*a220*/  ENDCOLLECTIVE ;  /* 0x000000000000791b */ /* 0x003fea0003800000 */
.L_x_482:
[----:B------:R-:W-:Y:S01]  /*a230*/  SHF.L.U32 R31, R42, 0x10, RZ ;  /* 0x000000102a1f7819 */ /* 0x000fe200000006ff */
[----:B------:R-:W-:Y:S01]  /*a240*/  FADD R35, R36, R35 ;  /* 0x0000002324237221 */ /* 0x000fe20000000000 */
[----:B------:R-:W-:-:S03]  /*a250*/  SHF.L.U32 R36, R50, 0x10, RZ ;  /* 0x0000001032247819 */ /* 0x000fc600000006ff */
        /* <DEDUP_REMOVED lines=9> */
.L_x_483:
[----:B------:R-:W-:Y:S01]  /*a2f0*/  IMAD.MOV.U32 R45, RZ, RZ, R3 ;  /* 0x000000ffff2d7224 */ /* 0x000fe200078e0003 */
        /* <DEDUP_REMOVED lines=9> */
[----:B------:R-:W-:Y:S01]  /*a390*/  FMUL R34, R46, R41 ;  /* 0x000000292e227220 */ /* 0x000fe20000400000 */
[----:B------:R-:W-:Y:S01]  /*a3a0*/  MOV R75, R40 ;  /* 0x00000028004b7202 */ /* 0x000fe20000000f00 */
[----:B------:R-:W-:Y:S01]  /*a3b0*/  IMAD.U32 R37, R71, 0x10000, RZ ;  /* 0x0001000047257824 */ /* 0x000fe200078e00ff */
[----:B------:R-:W-:-:S07]  /*a3c0*/  SHF.L.U32 R46, R51, 0x10, RZ ;  /* 0x00000010332e7819 */ /* 0x000fce00000006ff */
[----:B------:R-:W-:Y:S05]  /*a3d0*/  WARPSYNC.COLLECTIVE R30, `(.L_x_484) ;  /* 0x000000001e087348 */ /* 0x000fea0003c00000 */
[----:B------:R0:W1:Y:S02]  /*a3e0*/  SHFL.IDX P0, R73, R75, R45, R44 ;  /* 0x0000002d4b497389 */ /* 0x000064000000002c */
[----:B01----:R-:W-:Y:S05]  /*a3f0*/  ENDCOLLECTIVE ;  /* 0x000000000000791b */ /* 0x003fea0003800000 */
.L_x_484:
[----:B------:R-:W-:Y:S01]  /*a400*/  FMUL R40, R37, R40 ;  /* 0x0000002825287220 */ /* 0x000fe20000400000 */
[----:B------:R-:W-:Y:S02]  /*a410*/  MOV R75, R42 ;  /* 0x0000002a004b7202 */ /* 0x000fe40000000f00 */
[----:B------:R-:W-:-:S07]  /*a420*/  MOV R33, R73 ;  /* 0x0000004900217202 */ /* 0x000fce0000000f00 */
[----:B------:R-:W-:Y:S05]  /*a430*/  WARPSYNC.COLLECTIVE R30, `(.L_x_485) ;  /* 0x000000001e087348 */ /* 0x000fea0003c00000 */
[----:B------:R0:W1:Y:S02]  /*a440*/  SHFL.IDX P0, R73, R75, R45, R44 ;  /* 0x0000002d4b497389 */ /* 0x000064000000002c */
[----:B01----:R-:W-:Y:S05]  /*a450*/  ENDCOLLECTIVE ;  /* 0x000000000000791b */ /* 0x003fea0003800000 */
.L_x_485:
[----:B------:R-:W-:Y:S01]  /*a460*/  FMUL R33, R36, R33 ;  /* 0x0000002124217220 */ /* 0x000fe20000400000 */
[----:B------:R-:W-:Y:S01]  /*a470*/  SHF.L.U32 R36, R49, 0x10, RZ ;  /* 0x0000001031247819 */ /* 0x000fe200000006ff */
[----:B------:R-:W-:-:S04]  /*a480*/  IMAD.U32 R49, R72, 0x10000, RZ ;  /* 0x0001000048317824 */ /* 0x000fc800078e00ff */
[-C--:B------:R-:W-:Y:S01]  /*a490*/  FFMA R33, R36, R32.reuse, -R33 ;  /* 0x0000002024217223 */ /* 0x080fe20000000821 */
[----:B------:R-:W-:-:S04]  /*a4a0*/  MOV R75, R32 ;  /* 0x00000020004b7202 */ /* 0x000fc80000000f00 */
[----:B------:R0:W-:Y:S01]  /*a4b0*/  STG.E desc[UR6][R54.64], R33 ;  /* 0x0000002136007986 */ /* 0x0001e2000c101906 */
[----:B------:R-:W-:-:S07]  /*a4c0*/  IMAD.MOV.U32 R31, RZ, RZ, R73 ;  /* 0x000000ffff1f7224 */ /* 0x000fce00078e0049 */
[----:B0-----:R-:W-:Y:S05]  /*a4d0*/  WARPSYNC.COLLECTIVE R30, `(.L_x_486) ;  /* 0x000000001e087348 */ /* 0x001fea0003c00000 */
[----:B------:R1:W2:Y:S02]  /*a4e0*/  SHFL.IDX P0, R73, R75, R45, R44 ;  /* 0x0000002d4b497389 */ /* 0x0002a4000000002c */
[----:B012---:R-:W-:Y:S05]  /*a4f0*/  ENDCOLLECTIVE ;  /* 0x000000000000791b */ /* 0x007fea0003800000 */
.L_x_486:
        /* <DEDUP_REMOVED lines=8> */
.L_x_487:
[----:B------:R-:W-:-:S05]  /*a580*/  FFMA R35, R49, R35, R40 ;  /* 0x0000002331237223 */ /* 0x000fca0000000028 */
[----:B------:R0:W-:Y:S01]  /*a590*/  STG.E desc[UR6][R54.64+0x100], R35 ;  /* 0x0001002336007986 */ /* 0x0001e2000c101906 */
[----:B------:R-:W-:Y:S01]  /*a5a0*/  MOV R34, R73 ;  /* 0x0000004900227202 */ /* 0x000fe20000000f00 */
[----:B------:R-:W-:Y:S06]  /*a5b0*/  BRA `(.L_x_488) ;  /* 0xffffff8800f47947 */ /* 0x000fec000383ffff */
.L_x_337:
[----:B------:R-:W-:Y:S01]  /*a5c0*/  BSSY B0, `(.L_x_489) ;  /* 0x0000009000007945 */ /* 0x000fe20003800000 */
[----:B--2--5:R-:W-:Y:S02]  /*a5d0*/  CS2R R28, SRZ ;  /* 0x00000000001c7805 */ /* 0x024fe4000001ff00 */
[----:B------:R-:W-:-:S07]  /*a5e0*/  MOV R30, 0xffffffff ;  /* 0xffffffff001e7802 */ /* 0x000fce0000000f00 */
[----:B01-34-:R-:W-:Y:S05]  /*a5f0*/  WARPSYNC.COLLECTIVE.ALL `(.L_x_490) ;  /* 0x0000000000147948 */ /* 0x01bfea0003c00000 */
[----:B------:R-:W-:-:S04]  /*a600*/  SHF.L.U32 R28, R28, 0x10, RZ ;  /* 0x000000101c1c7819 */ /* 0x000fc800000006ff */
[----:B------:R-:W-:-:S05]  /*a610*/  LOP3.LUT R28, R28, 0xf, R29, 0xf8, !PT ;  /* 0x0000000f1c1c7812 */ /* 0x000fca00078ef81d */
[----:B------:R2:W-:Y:S02]  /*a620*/  BAR.SYNC.DEFER_BLOCKING R28, R28 ;  /* 0x0000001c0000731d */ /* 0x0005e40000010000 */
[----:B--2---:R-:W-:-:S04]  /*a630*/  SHF.R.U32 R28, R28, 0x10, RZ ;  /* 0x000000101c1c7819 */ /* 0x004fc800000016ff */
[----:B01-34-:R-:W-:Y:S05]  /*a640*/  ENDCOLLECTIVE ;  /* 0x000000000000791b */ /* 0x01bfea0003800000 */
.L_x_490:
[----:B------:R-:W-:Y:S05]  /*a650*/  BSYNC B0 ;  /* 0x0000000000007941 */ /* 0x000fea0003800000 */
.L_x_489:
[----:B------:R-:W-:Y:S05]  /*a660*/  BRA `(.L_x_491) ;  /* 0xffffff8800e47947 */ /* 0x000fea000383ffff */
.L_x_341:
[----:B------:R-:W-:Y:S01]  /*a670*/  BSSY B0, `(.L_x_492) ;  /* 0x0000009000007945 */ /* 0x000fe20003800000 */
[----:B--2--5:R-:W-:Y:S01]  /*a680*/  CS2R R28, SRZ ;  /* 0x00000000001c7805 */ /* 0x024fe2000001ff00 */
[----:B------:R-:W-:-:S07]  /*a690*/  IMAD.MOV.U32 R30, RZ, RZ, -0x1 ;  /* 0xffffffffff1e7424 */ /* 0x000fce00078e00ff */
[----:B01-34-:R-:W-:Y:S05]  /*a6a0*/  WARPSYNC.COLLECTIVE.ALL `(.L_x_493) ;  /* 0x0000000000147948 */ /* 0x01bfea0003c00000 */
[----:B------:R-:W-:-:S04]  /*a6b0*/  SHF.L.U32 R28, R28, 0x10, RZ ;  /* 0x000000101c1c7819 */ /* 0x000fc800000006ff */
[----:B------:R-:W-:-:S05]  /*a6c0*/  LOP3.LUT R28, R28, 0xf, R29, 0xf8, !PT ;  /* 0x0000000f1c1c7812 */ /* 0x000fca00078ef81d */
[----:B------:R2:W-:Y:S02]  /*a6d0*/  BAR.SYNC.DEFER_BLOCKING R28, R28 ;  /* 0x0000001c0000731d */ /* 0x0005e40000010000 */
[----:B--2---:R-:W-:-:S04]  /*a6e0*/  SHF.R.U32 R28, R28, 0x10, RZ ;  /* 0x000000101c1c7819 */ /* 0x004fc800000016ff */
[----:B01-34-:R-:W-:Y:S05]  /*a6f0*/  ENDCOLLECTIVE ;  /* 0x000000000000791b */ /* 0x01bfea0003800000 */
.L_x_493:
[----:B------:R-:W-:Y:S05]  /*a700*/  BSYNC B0 ;  /* 0x0000000000007941 */ /* 0x000fea0003800000 */
.L_x_492:
[----:B------:R-:W-:Y:S05]  /*a710*/  BRA `(.L_x_494) ;  /* 0xffffff8c00287947 */ /* 0x000fea000383ffff */
.L_x_348:
[----:B------:R-:W-:Y:S01]  /*a720*/  HFMA2 R34, -RZ, RZ, 0, 9.5367431640625e-07 ;  /* 0x00000010ff227431 */ /* 0x000fe200000001ff */
[----:B------:R-:W-:Y:S01]  /*a730*/  BSSY B2, `(.L_x_495) ;  /* 0x0000007000027945 */ /* 0x000fe20003800000 */
[----:B------:R-:W-:Y:S01]  /*a740*/  MOV R43, R32 ;  /* 0x00000020002b7202 */ /* 0x000fe20000000f00 */
[----:B------:R-:W-:Y:S01]  /*a750*/  IMAD.MOV.U32 R31, RZ, RZ, 0x1f ;  /* 0x0000001fff1f7424 */ /* 0x000fe200078e00ff */
[----:B------:R-:W-:-:S07]  /*a760*/  MOV R30, 0xffffffff ;  /* 0xffffffff001e7802 */ /* 0x000fce0000000f00 */
[----:B----4-:R-:W-:Y:S05]  /*a770*/  WARPSYNC.COLLECTIVE R30, `(.L_x_496) ;  /* 0x000000001e087348 */ /* 0x010fea0003c00000 */
[----:B------:R0:W1:Y:S02]  /*a780*/  SHFL.DOWN P0, R35, R43, R34, R31 ;  /* 0x080000222b237389 */ /* 0x000064000000001f */
[----:B01--4-:R-:W-:Y:S05]  /*a790*/  ENDCOLLECTIVE ;  /* 0x000000000000791b */ /* 0x013fea0003800000 */
.L_x_496:
[----:B------:R-:W-:Y:S05]  /*a7a0*/  BSYNC B2 ;  /* 0x0000000000027941 */ /* 0x000fea0003800000 */
.L_x_495:
[----:B------:R-:W-:Y:S02]  /*a7b0*/  HFMA2 R34, -RZ, RZ, 0, 4.76837158203125e-07 ;  /* 0x00000008ff227431 */ /* 0x000fe400000001ff */
[----:B------:R-:W-:Y:S01]  /*a7c0*/  FADD R43, R32, R35 ;  /* 0x00000023202b7221 */ /* 0x000fe20000000000 */
[----:B------:R-:W-:Y:S01]  /*a7d0*/  IMAD.MOV.U32 R31, RZ, RZ, 0x1f ;  /* 0x0000001fff1f7424 */ /* 0x000fe200078e00ff */
[----:B------:R-:W-:Y:S01]  /*a7e0*/  MOV R30, 0xffffffff ;  /* 0xffffffff001e7802 */ /* 0x000fe20000000f00 */
[----:B------:R-:W-:Y:S02]  /*a7f0*/  HFMA2 R44, -RZ, RZ, 0, 1.847743988037109375e-06 ;  /* 0x0000001fff2c7431 */ /* 0x000fe400000001ff */
[----:B------:R-:W-:-:S07]  /*a800*/  IMAD.MOV.U32 R45, RZ, RZ, RZ ;  /* 0x000000ffff2d7224 */ /* 0x000fce00078e00ff */
[----:B------:R-:W-:Y:S05]  /*a810*/  WARPSYNC.COLLECTIVE R30, `(.L_x_497) ;  /* 0x000000001e087348 */ /* 0x000fea0003c00000 */
[----:B------:R0:W1:Y:S02]  /*a820*/  SHFL.DOWN P0, R35, R43, R34, R31 ;  /* 0x080000222b237389 */ /* 0x000064000000001f */
[----:B01----:R-:W-:Y:S05]  /*a830*/  ENDCOLLECTIVE ;  /* 0x000000000000791b */ /* 0x003fea0003800000 */
.L_x_497:
[----:B------:R-:W-:Y:S02]  /*a840*/  IMAD.MOV.U32 R34, RZ, RZ, 0x4 ;  /* 0x00000004ff227424 */ /* 0x000fe400078e00ff */
[----:B------:R-:W-:-:S05]  /*a850*/  FADD R32, R43, R35 ;  /* 0x000000232b207221 */ /* 0x000fca0000000000 */
[----:B------:R-:W-:-:S07]  /*a860*/  MOV R43, R32 ;  /* 0x00000020002b7202 */ /* 0x000fce0000000f00 */
[----:B------:R-:W-:Y:S05]  /*a870*/  WARPSYNC.COLLECTIVE R30, `(.L_x_498) ;  /* 0x000000001e087348 */ /* 0x000fea0003c00000 */
[----:B------:R0:W1:Y:S02]  /*a880*/  SHFL.DOWN P0, R35, R43, R34, R31 ;  /* 0x080000222b237389 */ /* 0x000064000000001f */
[----:B01----:R-:W-:Y:S05]  /*a890*/  ENDCOLLECTIVE ;  /* 0x000000000000791b */ /* 0x003fea0003800000 */
.L_x_498:
[----:B------:R-:W-:Y:S02]  /*a8a0*/  HFMA2 R34, -RZ, RZ, 0, 1.1920928955078125e-07 ;  /* 0x00000002ff227431 */ /* 0x000fe400000001ff */
[----:B------:R-:W-:-:S05]  /*a8b0*/  FADD R36, R32, R35 ;  /* 0x0000002320247221 */ /* 0x000fca0000000000 */
[----:B------:R-:W-:-:S07]  /*a8c0*/  MOV R43, R36 ;  /* 0x00000024002b7202 */ /* 0x000fce0000000f00 */
[----:B------:R-:W-:Y:S05]  /*a8d0*/  WARPSYNC.COLLECTIVE R30, `(.L_x_499) ;  /* 0x000000001e087348 */ /* 0x000fea0003c00000 */
[----:B------:R0:W1:Y:S02]  /*a8e0*/  SHFL.DOWN P0, R35, R43, R34, R31 ;  /* 0x080000222b237389 */ /* 0x000064000000001f */
[----:B01----:R-:W-:Y:S05]  /*a8f0*/  ENDCOLLECTIVE ;  /* 0x000000000000791b */ /* 0x003fea0003800000 */
.L_x_499:
[----:B------:R-:W-:Y:S01]  /*a900*/  MOV R34, 0x1 ;  /* 0x0000000100227802 */ /* 0x000fe20000000f00 */
[----:B------:R-:W-:-:S04]  /*a910*/  FADD R38, R36, R35 ;  /* 0x0000002324267221 */ /* 0x000fc80000000000 */
[----:B------:R-:W-:-:S07]  /*a920*/  IMAD.MOV.U32 R43, RZ, RZ, R38 ;  /* 0x000000ffff2b7224 */ /* 0x000fce00078e0026 */
[----:B------:R-:W-:Y:S05]  /*a930*/  WARPSYNC.COLLECTIVE R30, `(.L_x_500) ;  /* 0x000000001e087348 */ /* 0x000fea0003c00000 */
[----:B------:R0:W1:Y:S02]  /*a940*/  SHFL.DOWN P0, R35, R43, R34, R31 ;  /* 0x080000222b237389 */ /* 0x000064000000001f */
[----:B01----:R-:W-:Y:S05]  /*a950*/  ENDCOLLECTIVE ;  /* 0x000000000000791b */ /* 0x003fea0003800000 */
.L_x_500:
[----:B------:R-:W0:Y:S01]  /*a960*/  LDCU UR4, c[0x0][0x418] ;  /* 0x00008300ff0477ac */ /* 0x000e220008000800 */
[----:B------:R-:W-:-:S04]  /*a970*/  FADD R35, R38, R35 ;  /* 0x0000002326237221 */ /* 0x000fc80000000000 */
[----:B0-----:R-:W-:-:S05]  /*a980*/  FMUL R35, R35, UR4 ;  /* 0x0000000423237c20 */ /* 0x001fca0008400000 */
[----:B------:R-:W-:-:S07]  /*a990*/  MOV R75, R35 ;  /* 0x00000023004b7202 */ /* 0x000fce0000000f00 */
[----:B------:R-:W-:Y:S05]  /*a9a0*/  WARPSYNC.COLLECTIVE R30, `(.L_x_501) ;  /* 0x000000001e087348 */ /* 0x000fea0003c00000 */
[----:B------:R0:W1:Y:S02]  /*a9b0*/  SHFL.IDX P0, R73, R75, R45, R44 ;  /* 0x0000002d4b497389 */ /* 0x000064000000002c */
[----:B01----:R-:W-:Y:S05]  /*a9c0*/  ENDCOLLECTIVE ;  /* 0x000000000000791b */ /* 0x003fea0003800000 */
.L_x_501:
[----:B------:R-:W-:Y:S01]  /*a9d0*/  MOV R35, R73 ;  /* 0x0000004900237202 */ /* 0x000fe20000000f00 */
[----:B------:R-:W-:Y:S06]  /*a9e0*/  BRA `(.L_x_502) ;  /* 0xffffff8c00487947 */ /* 0x000fec000383ffff */
.L_x_377:
[----:B------:R-:W-:Y:S01]  /*a9f0*/  BSSY B0, `(.L_x_503) ;  /* 0x0000009000007945 */ /* 0x000fe20003800000 */
[----:B0-2--5:R-:W-:Y:S01]  /*aa00*/  CS2R R28, SRZ ;  /* 0x00000000001c7805 */ /* 0x025fe2000001ff00 */
[----:B-1----:R-:W-:-:S07]  /*aa10*/  IMAD.MOV.U32 R30, RZ, RZ, -0x1 ;  /* 0xffffffffff1e7424 */ /* 0x002fce00078e00ff */
[----:B---34-:R-:W-:Y:S05]  /*aa20*/  WARPSYNC.COLLECTIVE.ALL `(.L_x_504) ;  /* 0x0000000000147948 */ /* 0x018fea0003c00000 */
[----:B------:R-:W-:-:S04]  /*aa30*/  SHF.L.U32 R28, R28, 0x10, RZ ;  /* 0x000000101c1c7819 */ /* 0x000fc800000006ff */
[----:B------:R-:W-:-:S05]  /*aa40*/  LOP3.LUT R28, R28, 0xf, R29, 0xf8, !PT ;  /* 0x0000000f1c1c7812 */ /* 0x000fca00078ef81d */
[----:B------:R0:W-:Y:S02]  /*aa50*/  BAR.SYNC.DEFER_BLOCKING R28, R28 ;  /* 0x0000001c0000731d */ /* 0x0001e40000010000 */
[----:B0-----:R-:W-:-:S04]  /*aa60*/  SHF.R.U32 R28, R28, 0x10, RZ ;  /* 0x000000101c1c7819 */ /* 0x001fc800000016ff */
[----:B---34-:R-:W-:Y:S05]  /*aa70*/  ENDCOLLECTIVE ;  /* 0x000000000000791b */ /* 0x018fea0003800000 */
.L_x_504:
[----:B------:R-:W-:Y:S05]  /*aa80*/  BSYNC B0 ;  /* 0x0000000000007941 */ /* 0x000fea0003800000 */
.L_x_503:
[----:B------:R-:W-:Y:S05]  /*aa90*/  BRA `(.L_x_505) ;  /* 0xffffffa400c47947 */ /* 0x000fea000383ffff */
.L_x_381:
[----:B------:R-:W-:Y:S01]  /*aaa0*/  BSSY B0, `(.L_x_506) ;  /* 0x0000009000007945 */ /* 0x000fe20003800000 */
[----:B0-2--5:R-:W-:Y:S02]  /*aab0*/  CS2R R28, SRZ ;  /* 0x00000000001c7805 */ /* 0x025fe4000001ff00 */
[----:B-1----:R-:W-:-:S07]  /*aac0*/  MOV R30, 0xffffffff ;  /* 0xffffffff001e7802 */ /* 0x002fce0000000f00 */
[----:B---34-:R-:W-:Y:S05]  /*aad0*/  WARPSYNC.COLLECTIVE.ALL `(.L_x_507) ;  /* 0x0000000000147948 */ /* 0x018fea0003c00000 */
[----:B------:R-:W-:-:S04]  /*aae0*/  SHF.L.U32 R28, R28, 0x10, RZ ;  /* 0x000000101c1c7819 */ /* 0x000fc800000006ff */
[----:B------:R-:W-:-:S05]  /*aaf0*/  LOP3.LUT R28, R28, 0xf, R29, 0xf8, !PT ;  /* 0x0000000f1c1c7812 */ /* 0x000fca00078ef81d */
[----:B------:R0:W-:Y:S02]  /*ab00*/  BAR.SYNC.DEFER_BLOCKING R28, R28 ;  /* 0x0000001c0000731d */ /* 0x0001e40000010000 */
[----:B0-----:R-:W-:-:S04]  /*ab10*/  SHF.R.U32 R28, R28, 0x10, RZ ;  /* 0x000000101c1c7819 */ /* 0x001fc800000016ff */
[----:B---34-:R-:W-:Y:S05]  /*ab20*/  ENDCOLLECTIVE ;  /* 0x000000000000791b */ /* 0x018fea0003800000 */
.L_x_507:
[----:B------:R-:W-:Y:S05]  /*ab30*/  BSYNC B0 ;  /* 0x0000000000007941 */ /* 0x000fea0003800000 */
.L_x_506:
[----:B------:R-:W-:Y:S05]  /*ab40*/  BRA `(.L_x_508) ;  /* 0xffffffa800047947 */ /* 0x000fea000383ffff */
.L_x_388:
        /* <DEDUP_REMOVED lines=8> */
.L_x_510:
[----:B------:R-:W-:Y:S05]  /*abd0*/  BSYNC B2 ;  /* 0x0000000000027941 */ /* 0x000fea0003800000 */
.L_x_509:
[----:B------:R-:W-:Y:S02]  /*abe0*/  HFMA2 R31, -RZ, RZ, 0, 1.847743988037109375e-06 ;  /* 0x0000001fff1f7431 */ /* 0x000fe400000001ff */
[----:B------:R-:W-:Y:S01]  /*abf0*/  FADD R43, R91, R35 ;  /* 0x000000235b2b7221 */ /* 0x000fe20000000000 */
[----:B------:R-:W-:Y:S01]  /*ac00*/  IMAD.MOV.U32 R34, RZ, RZ, 0x8 ;  /* 0x00000008ff227424 */ /* 0x000fe200078e00ff */
[----:B------:R-:W-:-:S07]  /*ac10*/  MOV R30, 0xffffffff ;  /* 0xffffffff001e7802 */ /* 0x000fce0000000f00 */
[----:B------:R-:W-:Y:S05]  /*ac20*/  WARPSYNC.COLLECTIVE R30, `(.L_x_511) ;  /* 0x000000001e087348 */ /* 0x000fea0003c00000 */
[----:B------:R0:W1:Y:S02]  /*ac30*/  SHFL.DOWN P0, R35, R43, R34, R31 ;  /* 0x080000222b237389 */ /* 0x000064000000001f */
[----:B01----:R-:W-:Y:S05]  /*ac40*/  ENDCOLLECTIVE ;  /* 0x000000000000791b */ /* 0x003fea0003800000 */
.L_x_511:
[----:B------:R-:W-:Y:S02]  /*ac50*/  HFMA2 R34, -RZ, RZ, 0, 2.384185791015625e-07 ;  /* 0x00000004ff227431 */ /* 0x000fe400000001ff */
[----:B------:R-:W-:-:S04]  /*ac60*/  FADD R28, R43, R35 ;  /* 0x000000232b1c7221 */ /* 0x000fc80000000000 */
[----:B------:R-:W-:-:S07]  /*ac70*/  IMAD.MOV.U32 R43, RZ, RZ, R28 ;  /* 0x000000ffff2b7224 */ /* 0x000fce00078e001c */
[----:B------:R-:W-:Y:S05]  /*ac80*/  WARPSYNC.COLLECTIVE R30, `(.L_x_512) ;  /* 0x000000001e087348 */ /* 0x000fea0003c00000 */
[----:B------:R0:W1:Y:S02]  /*ac90*/  SHFL.DOWN P0, R35, R43, R34, R31 ;  /* 0x080000222b237389 */ /* 0x000064000000001f */
[----:B01----:R-:W-:Y:S05]  /*aca0*/  ENDCOLLECTIVE ;  /* 0x000000000000791b */ /* 0x003fea0003800000 */
.L_x_512:
[----:B------:R-:W-:Y:S02]  /*acb0*/  IMAD.MOV.U32 R34, RZ, RZ, 0x2 ;  /* 0x00000002ff227424 */ /* 0x000fe400078e00ff */
[----:B------:R-:W-:-:S05]  /*acc0*/  FADD R29, R28, R35 ;  /* 0x000000231c1d7221 */ /* 0x000fca0000000000 */
[----:B------:R-:W-:-:S07]  /*acd0*/  MOV R43, R29 ;  /* 0x0000001d002b7202 */ /* 0x000fce0000000f00 */
[----:B------:R-:W-:Y:S05]  /*ace0*/  WARPSYNC.COLLECTIVE R30, `(.L_x_513) ;  /* 0x000000001e087348 */ /* 0x000fea0003c00000 */
[----:B------:R0:W1:Y:S02]  /*acf0*/  SHFL.DOWN P0, R35, R43, R34, R31 ;  /* 0x080000222b237389 */ /* 0x000064000000001f */
[----:B01----:R-:W-:Y:S05]  /*ad00*/  ENDCOLLECTIVE ;  /* 0x000000000000791b */ /* 0x003fea0003800000 */
.L_x_513:
[----:B------:R-:W-:Y:S02]  /*ad10*/  HFMA2 R34, -RZ, RZ, 0, 5.9604644775390625e-08 ;  /* 0x00000001ff227431 */ /* 0x000fe400000001ff */
[----:B------:R-:W-:-:S05]  /*ad20*/  FADD R32, R29, R35 ;  /* 0x000000231d207221 */ /* 0x000fca0000000000 */
[----:B------:R-:W-:-:S07]  /*ad30*/  MOV R43, R32 ;  /* 0x00000020002b7202 */ /* 0x000fce0000000f00 */
[----:B------:R-:W-:Y:S05]  /*ad40*/  WARPSYNC.COLLECTIVE R30, `(.L_x_514) ;  /* 0x000000001e087348 */ /* 0x000fea0003c00000 */
[----:B------:R0:W1:Y:S02]  /*ad50*/  SHFL.DOWN P0, R35, R43, R34, R31 ;  /* 0x080000222b237389 */ /* 0x000064000000001f */
[----:B01----:R-:W-:Y:S05]  /*ad60*/  ENDCOLLECTIVE ;  /* 0x000000000000791b */ /* 0x003fea0003800000 */
.L_x_514:
[----:B------:R-:W-:Y:S05]  /*ad70*/  BRA `(.L_x_515) ;  /* 0xffffffb000047947 */ /* 0x000fea000383ffff */
.L_x_391:
[----:B------:R-:W-:Y:S01]  /*ad80*/  BSSY B0, `(.L_x_516) ;  /* 0x0000009000007945 */ /* 0x000fe20003800000 */
[----:B-1----:R-:W-:Y:S01]  /*ad90*/  CS2R R28, SRZ ;  /* 0x00000000001c7805 */ /* 0x002fe2000001ff00 */
[----:B--2---:R-:W-:-:S07]  /*ada0*/  IMAD.MOV.U32 R30, RZ, RZ, -0x1 ;  /* 0xffffffffff1e7424 */ /* 0x004fce00078e00ff */
[----:B0-----:R-:W-:Y:S05]  /*adb0*/  WARPSYNC.COLLECTIVE.ALL `(.L_x_517) ;  /* 0x0000000000147948 */ /* 0x001fea0003c00000 */
[----:B------:R-:W-:-:S04]  /*adc0*/  SHF.L.U32 R28, R28, 0x10, RZ ;  /* 0x000000101c1c7819 */ /* 0x000fc800000006ff */
[----:B------:R-:W-:-:S05]  /*add0*/  LOP3.LUT R28, R28, 0xf, R29, 0xf8, !PT ;  /* 0x0000000f1c1c7812 */ /* 0x000fca00078ef81d */
[----:B------:R1:W-:Y:S02]  /*ade0*/  BAR.SYNC.DEFER_BLOCKING R28, R28 ;  /* 0x0000001c0000731d */ /* 0x0003e40000010000 */
[----:B-1----:R-:W-:-:S04]  /*adf0*/  SHF.R.U32 R28, R28, 0x10, RZ ;  /* 0x000000101c1c7819 */ /* 0x002fc800000016ff */
[----:B0-----:R-:W-:Y:S05]  /*ae00*/  ENDCOLLECTIVE ;  /* 0x000000000000791b */ /* 0x001fea0003800000 */
.L_x_517:
[----:B------:R-:W-:Y:S05]  /*ae10*/  BSYNC B0 ;  /* 0x0000000000007941 */ /* 0x000fea0003800000 */
.L_x_516:
[----:B------:R-:W-:Y:S05]  /*ae20*/  BRA `(.L_x_518) ;  /* 0xffffffb000247947 */ /* 0x000fea000383ffff */
.L_x_395:
[----:B------:R-:W-:Y:S01]  /*ae30*/  BSSY B0, `(.L_x_519) ;  /* 0x0000009000007945 */ /* 0x000fe20003800000 */
[----:B-1----:R-:W-:Y:S02]  /*ae40*/  CS2R R28, SRZ ;  /* 0x00000000001c7805 */ /* 0x002fe4000001ff00 */
[----:B--2---:R-:W-:-:S07]  /*ae50*/  MOV R30, 0xffffffff ;  /* 0xffffffff001e7802 */ /* 0x004fce0000000f00 */
[----:B0-----:R-:W-:Y:S05]  /*ae60*/  WARPSYNC.COLLECTIVE.ALL `(.L_x_520) ;  /* 0x0000000000147948 */ /* 0x001fea0003c00000 */
[----:B------:R-:W-:-:S04]  /*ae70*/  SHF.L.U32 R28, R28, 0x10, RZ ;  /* 0x000000101c1c7819 */ /* 0x000fc800000006ff */
[----:B------:R-:W-:-:S05]  /*ae80*/  LOP3.LUT R28, R28, 0xf, R29, 0xf8, !PT ;  /* 0x0000000f1c1c7812 */ /* 0x000fca00078ef81d */
[----:B------:R1:W-:Y:S02]  /*ae90*/  BAR.SYNC.DEFER_BLOCKING R28, R28 ;  /* 0x0000001c0000731d */ /* 0x0003e40000010000 */
[----:B-1----:R-:W-:-:S04]  /*aea0*/  SHF.R.U32 R28, R28, 0x10, RZ ;  /* 0x000000101c1c7819 */ /* 0x002fc800000016ff */
[----:B0-----:R-:W-:Y:S05]  /*aeb0*/  ENDCOLLECTIVE ;  /* 0x000000000000791b */ /* 0x001fea0003800000 */
.L_x_520:
[----:B------:R-:W-:Y:S05]  /*aec0*/  BSYNC B0 ;  /* 0x0000000000007941 */ /* 0x000fea0003800000 */
.L_x_519:
[----:B------:R-:W-:Y:S05]  /*aed0*/  BRA `(.L_x_521) ;  /* 0xffffffb000647947 */ /* 0x000fea000383ffff */
.L_x_400:
[----:B------:R-:W-:Y:S01]  /*aee0*/  HFMA2 R31, -RZ, RZ, 0, 1.847743988037109375e-06 ;  /* 0x0000001fff1f7431 */ /* 0x000fe200000001ff */
[----:B------:R-:W-:Y:S01]  /*aef0*/  BSSY B0, `(.L_x_522) ;  /* 0x0000007000007945 */ /* 0x000fe20003800000 */
[----:B------:R-:W-:Y:S01]  /*af00*/  MOV R43, R36 ;  /* 0x00000024002b7202 */ /* 0x000fe20000000f00 */
[----:B0-----:R-:W-:Y:S01]  /*af10*/  IMAD.MOV.U32 R34, RZ, RZ, 0x10 ;  /* 0x00000010ff227424 */ /* 0x001fe200078e00ff */
[----:B------:R-:W-:-:S07]  /*af20*/  MOV R30, 0xffffffff ;  /* 0xffffffff001e7802 */ /* 0x000fce0000000f00 */
[----:B--2---:R-:W-:Y:S05]  /*af30*/  WARPSYNC.COLLECTIVE R30, `(.L_x_523) ;  /* 0x000000001e087348 */ /* 0x004fea0003c00000 */
[----:B--2---:R0:W1:Y:S02]  /*af40*/  SHFL.DOWN P0, R35, R43, R34, R31 ;  /* 0x080000222b237389 */ /* 0x004064000000001f */
[----:B01----:R-:W-:Y:S05]  /*af50*/  ENDCOLLECTIVE ;  /* 0x000000000000791b */ /* 0x003fea0003800000 */
.L_x_523:
[----:B------:R-:W-:Y:S05]  /*af60*/  BSYNC B0 ;  /* 0x0000000000007941 */ /* 0x000fea0003800000 */
.L_x_522:
[----:B------:R-:W-:Y:S02]  /*af70*/  HFMA2 R31, -RZ, RZ, 0, 1.847743988037109375e-06 ;  /* 0x0000001fff1f7431 */ /* 0x000fe400000001ff */
[----:B------:R-:W-:Y:S01]  /*af80*/  FADD R43, R36, R35 ;  /* 0x00000023242b7221 */ /* 0x000fe20000000000 */
[----:B------:R-:W-:Y:S01]  /*af90*/  IMAD.MOV.U32 R34, RZ, RZ, 0x8 ;  /* 0x00000008ff227424 */ /* 0x000fe200078e00ff */
[----:B------:R-:W-:-:S07]  /*afa0*/  MOV R30, 0xffffffff ;  /* 0xffffffff001e7802 */ /* 0x000fce0000000f00 */
[----:B------:R-:W-:Y:S05]  /*afb0*/  WARPSYNC.COLLECTIVE R30, `(.L_x_524) ;  /* 0x000000001e087348 */ /* 0x000fea0003c00000 */
[----:B------:R0:W1:Y:S02]  /*afc0*/  SHFL.DOWN P0, R35, R43, R34, R31 ;  /* 0x080000222b237389 */ /* 0x000064000000001f */
[----:B01----:R-:W-:Y:S05]  /*afd0*/  ENDCOLLECTIVE ;  /* 0x000000000000791b */ /* 0x003fea0003800000 */
.L_x_524:
[----:B------:R-:W-:Y:S02]  /*afe0*/  HFMA2 R34, -RZ, RZ, 0, 2.384185791015625e-07 ;  /* 0x00000004ff227431 */ /* 0x000fe400000001ff */
[----:B------:R-:W-:-:S04]  /*aff0*/  FADD R28, R43, R35 ;  /* 0x000000232b1c7221 */ /* 0x000fc80000000000 */
[----:B------:R-:W-:-:S07]  /*b000*/  IMAD.MOV.U32 R43, RZ, RZ, R28 ;  /* 0x000000ffff2b7224 */ /* 0x000fce00078e001c */
[----:B------:R-:W-:Y:S05]  /*b010*/  WARPSYNC.COLLECTIVE R30, `(.L_x_525) ;  /* 0x000000001e087348 */ /* 0x000fea0003c00000 */
[----:B------:R0:W1:Y:S02]  /*b020*/  SHFL.DOWN P0, R35, R43, R34, R31 ;  /* 0x080000222b237389 */ /* 0x000064000000001f */
[----:B01----:R-:W-:Y:S05]  /*b030*/  ENDCOLLECTIVE ;  /* 0x000000000000791b */ /* 0x003fea0003800000 */
.L_x_525:
[----:B------:R-:W-:Y:S02]  /*b040*/  IMAD.MOV.U32 R34, RZ, RZ, 0x2 ;  /* 0x00000002ff227424 */ /* 0x000fe400078e00ff */
[----:B------:R-:W-:-:S05]  /*b050*/  FADD R29, R28, R35 ;  /* 0x000000231c1d7221 */ /* 0x000fca0000000000 */
[----:B------:R-:W-:-:S07]  /*b060*/  MOV R43, R29 ;  /* 0x0000001d002b7202 */ /* 0x000fce0000000f00 */
[----:B------:R-:W-:Y:S05]  /*b070*/  WARPSYNC.COLLECTIVE R30, `(.L_x_526) ;  /* 0x000000001e087348 */ /* 0x000fea0003c00000 */
[----:B------:R0:W1:Y:S02]  /*b080*/  SHFL.DOWN P0, R35, R43, R34, R31 ;  /* 0x080000222b237389 */ /* 0x000064000000001f */
[----:B01----:R-:W-:Y:S05]  /*b090*/  ENDCOLLECTIVE ;  /* 0x000000000000791b */ /* 0x003fea0003800000 */
.L_x_526:
[----:B------:R-:W-:Y:S02]  /*b0a0*/  HFMA2 R34, -RZ, RZ, 0, 5.9604644775390625e-08 ;  /* 0x00000001ff227431 */ /* 0x000fe400000001ff */
[----:B------:R-:W-:-:S05]  /*b0b0*/  FADD R32, R29, R35 ;  /* 0x000000231d207221 */ /* 0x000fca0000000000 */
[----:B------:R-:W-:-:S07]  /*b0c0*/  MOV R43, R32 ;  /* 0x00000020002b7202 */ /* 0x000fce0000000f00 */
[----:B------:R-:W-:Y:S05]  /*b0d0*/  WARPSYNC.COLLECTIVE R30, `(.L_x_527) ;  /* 0x000000001e087348 */ /* 0x000fea0003c00000 */
[----:B------:R0:W1:Y:S02]  /*b0e0*/  SHFL.DOWN P0, R35, R43, R34, R31 ;  /* 0x080000222b237389 */ /* 0x000064000000001f */
[----:B01----:R-:W-:Y:S05]  /*b0f0*/  ENDCOLLECTIVE ;  /* 0x000000000000791b */ /* 0x003fea0003800000 */
.L_x_527:
[----:B------:R-:W-:Y:S05]  /*b100*/  BRA `(.L_x_528) ;  /* 0xffffffb000847947 */ /* 0x000fea000383ffff */
.L_x_402:
[----:B------:R-:W-:Y:S01]  /*b110*/  IMAD.MOV.U32 R34, RZ, RZ, 0x10 ;  /* 0x00000010ff227424 */ /* 0x000fe200078e00ff */
[----:B------:R-:W-:Y:S02]  /*b120*/  MOV R31, 0x1f ;  /* 0x0000001f001f7802 */ /* 0x000fe40000000f00 */
[----:B------:R-:W-:-:S07]  /*b130*/  MOV R30, 0xffffffff ;  /* 0xffffffff001e7802 */ /* 0x000fce0000000f00 */
[----:B012---:R-:W-:Y:S05]  /*b140*/  WARPSYNC.COLLECTIVE R30, `(.L_x_529) ;  /* 0x000000001e087348 */ /* 0x007fea0003c00000 */
[----:B--2---:R2:W3:Y:S02]  /*b150*/  SHFL.DOWN P0, R35, R43, R34, R31 ;  /* 0x080000222b237389 */ /* 0x0044e4000000001f */
[----:B0123--:R-:W-:Y:S05]  /*b160*/  ENDCOLLECTIVE ;  /* 0x000000000000791b */ /* 0x00ffea0003800000 */
.L_x_529:
[----:B------:R-:W-:Y:S01]  /*b170*/  MOV R34, 0x8 ;  /* 0x0000000800227802 */ /* 0x000fe20000000f00 */
[----:B------:R-:W-:-:S04]  /*b180*/  FADD R28, R35, R43 ;  /* 0x0000002b231c7221 */ /* 0x000fc80000000000 */
[----:B------:R-:W-:-:S07]  /*b190*/  IMAD.MOV.U32 R43, RZ, RZ, R28 ;  /* 0x000000ffff2b7224 */ /* 0x000fce00078e001c */
[----:B------:R-:W-:Y:S05]  /*b1a0*/  WARPSYNC.COLLECTIVE R30, `(.L_x_530) ;  /* 0x000000001e087348 */ /* 0x000fea0003c00000 */
[----:B------:R0:W1:Y:S02]  /*b1b0*/  SHFL.DOWN P0, R35, R43, R34, R31 ;  /* 0x080000222b237389 */ /* 0x000064000000001f */
[----:B01----:R-:W-:Y:S05]  /*b1c0*/  ENDCOLLECTIVE ;  /* 0x000000000000791b */ /* 0x003fea0003800000 */
.L_x_530:
[----:B------:R-:W-:Y:S02]  /*b1d0*/  IMAD.MOV.U32 R34, RZ, RZ, 0x4 ;  /* 0x00000004ff227424 */ /* 0x000fe400078e00ff */
[----:B------:R-:W-:-:S05]  /*b1e0*/  FADD R29, R28, R35 ;  /* 0x000000231c1d7221 */ /* 0x000fca0000000000 */
[----:B------:R-:W-:-:S07]  /*b1f0*/  MOV R43, R29 ;  /* 0x0000001d002b7202 */ /* 0x000fce0000000f00 */
[----:B------:R-:W-:Y:S05]  /*b200*/  WARPSYNC.COLLECTIVE R30, `(.L_x_531) ;  /* 0x000000001e087348 */ /* 0x000fea0003c00000 */
[----:B------:R0:W1:Y:S02]  /*b210*/  SHFL.DOWN P0, R35, R43, R34, R31 ;  /* 0x080000222b237389 */ /* 0x000064000000001f */
[----:B01----:R-:W-:Y:S05]  /*b220*/  ENDCOLLECTIVE ;  /* 0x000000000000791b */ /* 0x003fea0003800000 */
.L_x_531:
[----:B------:R-:W-:Y:S01]  /*b230*/  MOV R34, 0x2 ;  /* 0x0000000200227802 */ /* 0x000fe20000000f00 */
[----:B------:R-:W-:-:S05]  /*b240*/  FADD R32, R29, R35 ;  /* 0x000000231d207221 */ /* 0x000fca0000000000 */
[----:B------:R-:W-:-:S07]  /*b250*/  MOV R43, R32 ;  /* 0x00000020002b7202 */ /* 0x000fce0000000f00 */
[----:B------:R-:W-:Y:S05]  /*b260*/  WARPSYNC.COLLECTIVE R30, `(.L_x_532) ;  /* 0x000000001e087348 */ /* 0x000fea0003c00000 */
[----:B------:R0:W1:Y:S02]  /*b270*/  SHFL.DOWN P0, R35, R43, R34, R31 ;  /* 0x080000222b237389 */ /* 0x000064000000001f */
[----:B01----:R-:W-:Y:S05]  /*b280*/  ENDCOLLECTIVE ;  /* 0x000000000000791b */ /* 0x003fea0003800000 */
.L_x_532:
[----:B------:R-:W-:Y:S01]  /*b290*/  MOV R34, 0x1 ;  /* 0x0000000100227802 */ /* 0x000fe20000000f00 */
[----:B------:R-:W-:-:S04]  /*b2a0*/  FADD R33, R32, R35 ;  /* 0x0000002320217221 */ /* 0x000fc80000000000 */
[----:B------:R-:W-:-:S07]  /*b2b0*/  IMAD.MOV.U32 R43, RZ, RZ, R33 ;  /* 0x000000ffff2b7224 */ /* 0x000fce00078e0021 */
[----:B------:R-:W-:Y:S05]  /*b2c0*/  WARPSYNC.COLLECTIVE R30, `(.L_x_533) ;  /* 0x000000001e087348 */ /* 0x000fea0003c00000 */
[----:B------:R0:W1:Y:S02]  /*b2d0*/  SHFL.DOWN P0, R35, R43, R34, R31 ;  /* 0x080000222b237389 */ /* 0x000064000000001f */
[----:B01----:R-:W-:Y:S05]  /*b2e0*/  ENDCOLLECTIVE ;  /* 0x000000000000791b */ /* 0x003fea0003800000 */
.L_x_533:
[----:B------:R-:W-:Y:S05]  /*b2f0*/  BRA `(.L_x_534) ;  /* 0xffffffb000587947 */ /* 0x000fea000383ffff */
.L_x_408:
[----:B------:R-:W-:Y:S01]  /*b300*/  BSSY B2, `(.L_x_535) ;  /* 0x0000007000027945 */ /* 0x000fe20003800000 */
[----:B------:R-:W-:Y:S01]  /*b310*/  MOV R34, 0x10 ;  /* 0x0000001000227802 */ /* 0x000fe20000000f00 */
[----:B------:R-:W-:Y:S01]  /*b320*/  IMAD.MOV.U32 R31, RZ, RZ, 0x1f ;  /* 0x0000001fff1f7424 */ /* 0x000fe200078e00ff */
[----:B------:R-:W-:-:S07]  /*b330*/  MOV R30, 0xffffffff ;  /* 0xffffffff001e7802 */ /* 0x000fce0000000f00 */
[----:B01----:R-:W-:Y:S05]  /*b340*/  WARPSYNC.COLLECTIVE R30, `(.L_x_536) ;  /* 0x000000001e087348 */ /* 0x003fea0003c00000 */
[----:B------:R2:W3:Y:S02]  /*b350*/  SHFL.DOWN P0, R35, R43, R34, R31 ;  /* 0x080000222b237389 */ /* 0x0004e4000000001f */
[----:B0123--:R-:W-:Y:S05]  /*b360*/  ENDCOLLECTIVE ;  /* 0x000000000000791b */ /* 0x00ffea0003800000 */
.L_x_536:
[----:B------:R-:W-:Y:S05]  /*b370*/  BSYNC B2 ;  /* 0x0000000000027941 */ /* 0x000fea0003800000 */
.L_x_535:
[----:B------:R-:W-:Y:S02]  /*b380*/  HFMA2 R34, -RZ, RZ, 0, 4.76837158203125e-07 ;  /* 0x00000008ff227431 */ /* 0x000fe400000001ff */
[----:B------:R-:W-:Y:S01]  /*b390*/  FADD R43, R43, R35 ;  /* 0x000000232b2b7221 */ /* 0x000fe20000000000 */
[----:B------:R-:W-:Y:S01]  /*b3a0*/  IMAD.MOV.U32 R31, RZ, RZ, 0x1f ;  /* 0x0000001fff1f7424 */ /* 0x000fe200078e00ff */
[----:B------:R-:W-:-:S07]  /*b3b0*/  MOV R30, 0xffffffff ;  /* 0xffffffff001e7802 */ /* 0x000fce0000000f00 */
[----:B------:R-:W-:Y:S05]  /*b3c0*/  WARPSYNC.COLLECTIVE R30, `(.L_x_537) ;  /* 0x000000001e087348 */ /* 0x000fea0003c00000 */
[----:B------:R0:W1:Y:S02]  /*b3d0*/  SHFL.DOWN P0, R35, R43, R34, R31 ;  /* 0x080000222b237389 */ /* 0x000064000000001f */
[----:B01----:R-:W-:Y:S05]  /*b3e0*/  ENDCOLLECTIVE ;  /* 0x000000000000791b */ /* 0x003fea0003800000 */
.L_x_537:
[----:B------:R-:W-:Y:S02]  /*b3f0*/  IMAD.MOV.U32 R34, RZ, RZ, 0x4 ;  /* 0x00000004ff227424 */ /* 0x000fe400078e00ff */
[----:B------:R-:W-:-:S05]  /*b400*/  FADD R28, R43, R35 ;  /* 0x000000232b1c7221 */ /* 0x000fca0000000000 */
[----:B------:R-:W-:-:S07]  /*b410*/  MOV R43, R28 ;  /* 0x0000001c002b7202 */ /* 0x000fce0000000f00 */
[----:B------:R-:W-:Y:S05]  /*b420*/  WARPSYNC.COLLECTIVE R30, `(.L_x_538) ;  /* 0x000000001e087348 */ /* 0x000fea0003c00000 */
[----:B------:R0:W1:Y:S02]  /*b430*/  SHFL.DOWN P0, R35, R43, R34, R31 ;  /* 0x080000222b237389 */ /* 0x000064000000001f */
[----:B01----:R-:W-:Y:S05]  /*b440*/  ENDCOLLECTIVE ;  /* 0x000000000000791b */ /* 0x003fea0003800000 */
.L_x_538:
[----:B------:R-:W-:Y:S02]  /*b450*/  HFMA2 R34, -RZ, RZ, 0, 1.1920928955078125e-07 ;  /* 0x00000002ff227431 */ /* 0x000fe400000001ff */
[----:B------:R-:W-:-:S05]  /*b460*/  FADD R32, R28, R35 ;  /* 0x000000231c207221 */ /* 0x000fca0000000000 */
[----:B------:R-:W-:-:S07]  /*b470*/  MOV R43, R32 ;  /* 0x00000020002b7202 */ /* 0x000fce0000000f00 */
[----:B------:R-:W-:Y:S05]  /*b480*/  WARPSYNC.COLLECTIVE R30, `(.L_x_539) ;  /* 0x000000001e087348 */ /* 0x000fea0003c00000 */
[----:B------:R0:W1:Y:S02]  /*b490*/  SHFL.DOWN P0, R35, R43, R34, R31 ;  /* 0x080000222b237389 */ /* 0x000064000000001f */
[----:B01----:R-:W-:Y:S05]  /*b4a0*/  ENDCOLLECTIVE ;  /* 0x000000000000791b */ /* 0x003fea0003800000 */
.L_x_539:
[----:B------:R-:W-:Y:S01]  /*b4b0*/  MOV R34, 0x1 ;  /* 0x0000000100227802 */ /* 0x000fe20000000f00 */
[----:B------:R-:W-:-:S04]  /*b4c0*/  FADD R33, R32, R35 ;  /* 0x0000002320217221 */ /* 0x000fc80000000000 */
[----:B------:R-:W-:-:S07]  /*b4d0*/  IMAD.MOV.U32 R43, RZ, RZ, R33 ;  /* 0x000000ffff2b7224 */ /* 0x000fce00078e0021 */
[----:B------:R-:W-:Y:S05]  /*b4e0*/  WARPSYNC.COLLECTIVE R30, `(.L_x_540) ;  /* 0x000000001e087348 */ /* 0x000fea0003c00000 */
[----:B------:R0:W1:Y:S02]  /*b4f0*/  SHFL.DOWN P0, R35, R43, R34, R31 ;  /* 0x080000222b237389 */ /* 0x000064000000001f */
[----:B01----:R-:W-:Y:S05]  /*b500*/  ENDCOLLECTIVE ;  /* 0x000000000000791b */ /* 0x003fea0003800000 */
.L_x_540:
[----:B------:R-:W-:Y:S02]  /*b510*/  HFMA2 R34, -RZ, RZ, 0, 9.5367431640625e-07 ;  /* 0x00000010ff227431 */ /* 0x000fe400000001ff */
[----:B------:R-:W-:Y:S01]  /*b520*/  IMAD.MOV.U32 R43, RZ, RZ, R29 ;  /* 0x000000ffff2b7224 */ /* 0x000fe200078e001d */
[----:B------:R-:W-:-:S07]  /*b530*/  MOV R36, R35 ;  /* 0x0000002300247202 */ /* 0x000fce0000000f00 */
[----:B------:R-:W-:Y:S05]  /*b540*/  WARPSYNC.COLLECTIVE R30, `(.L_x_541) ;  /* 0x000000001e087348 */ /* 0x000fea0003c00000 */
[----:B------:R0:W1:Y:S02]  /*b550*/  SHFL.DOWN P0, R35, R43, R34, R31 ;  /* 0x080000222b237389 */ /* 0x000064000000001f */
[----:B01----:R-:W-:Y:S05]  /*b560*/  ENDCOLLECTIVE ;  /* 0x000000000000791b */ /* 0x003fea0003800000 */
.L_x_541:
        /* <DEDUP_REMOVED lines=8> */
.L_x_542:
[----:B------:R-:W-:Y:S01]  /*b5f0*/  HFMA2 R34, -RZ, RZ, 0, 2.384185791015625e-07 ;  /* 0x00000004ff227431 */ /* 0x000fe200000001ff */
[----:B------:R-:W-:-:S05]  /*b600*/  MOV R32, R35 ;  /* 0x0000002300207202 */ /* 0x000fca0000000f00 */
[----:B------:R-:W-:-:S04]  /*b610*/  FADD R38, R37, R32 ;  /* 0x0000002025267221 */ /* 0x000fc80000000000 */
[----:B------:R-:W-:-:S07]  /*b620*/  IMAD.MOV.U32 R43, RZ, RZ, R38 ;  /* 0x000000ffff2b7224 */ /* 0x000fce00078e0026 */
[----:B------:R-:W-:Y:S05]  /*b630*/  WARPSYNC.COLLECTIVE R30, `(.L_x_543) ;  /* 0x000000001e087348 */ /* 0x000fea0003c00000 */
[----:B------:R0:W1:Y:S02]  /*b640*/  SHFL.DOWN P0, R35, R43, R34, R31 ;  /* 0x080000222b237389 */ /* 0x000064000000001f */
[----:B01----:R-:W-:Y:S05]  /*b650*/  ENDCOLLECTIVE ;  /* 0x000000000000791b */ /* 0x003fea0003800000 */
.L_x_543:
[----:B------:R-:W-:Y:S01]  /*b660*/  HFMA2 R34, -RZ, RZ, 0, 1.1920928955078125e-07 ;  /* 0x00000002ff227431 */ /* 0x000fe200000001ff */
[----:B------:R-:W-:-:S05]  /*b670*/  MOV R39, R35 ;  /* 0x0000002300277202 */ /* 0x000fca0000000f00 */
[----:B------:R-:W-:-:S04]  /*b680*/  FADD R39, R38, R39 ;  /* 0x0000002726277221 */ /* 0x000fc80000000000 */
[----:B------:R-:W-:-:S07]  /*b690*/  IMAD.MOV.U32 R43, RZ, RZ, R39 ;  /* 0x000000ffff2b7224 */ /* 0x000fce00078e0027 */
[----:B------:R-:W-:Y:S05]  /*b6a0*/  WARPSYNC.COLLECTIVE R30, `(.L_x_544) ;  /* 0x000000001e087348 */ /* 0x000fea0003c00000 */
[----:B------:R0:W1:Y:S02]  /*b6b0*/  SHFL.DOWN P0, R35, R43, R34, R31 ;  /* 0x080000222b237389 */ /* 0x000064000000001f */
[----:B01----:R-:W-:Y:S05]  /*b6c0*/  ENDCOLLECTIVE ;  /* 0x000000000000791b */ /* 0x003fea0003800000 */
.L_x_544:
[----:B------:R-:W-:Y:S01]  /*b6d0*/  HFMA2 R34, -RZ, RZ, 0, 5.9604644775390625e-08 ;  /* 0x00000001ff227431 */ /* 0x000fe200000001ff */
[----:B------:R-:W-:-:S05]  /*b6e0*/  MOV R40, R35 ;  /* 0x0000002300287202 */ /* 0x000fca0000000f00 */
[----:B------:R-:W-:-:S04]  /*b6f0*/  FADD R40, R39, R40 ;  /* 0x0000002827287221 */ /* 0x000fc80000000000 */
[----:B------:R-:W-:-:S07]  /*b700*/  IMAD.MOV.U32 R43, RZ, RZ, R40 ;  /* 0x000000ffff2b7224 */ /* 0x000fce00078e0028 */
[----:B------:R-:W-:Y:S05]  /*b710*/  WARPSYNC.COLLECTIVE R30, `(.L_x_545) ;  /* 0x000000001e087348 */ /* 0x000fea0003c00000 */
[----:B------:R0:W1:Y:S02]  /*b720*/  SHFL.DOWN P0, R35, R43, R34, R31 ;  /* 0x080000222b237389 */ /* 0x000064000000001f */
[----:B01----:R-:W-:Y:S05]  /*b730*/  ENDCOLLECTIVE ;  /* 0x000000000000791b */ /* 0x003fea0003800000 */
.L_x_545:
[----:B------:R-:W-:Y:S05]  /*b740*/  BRA `(.L_x_546) ;  /* 0xffffffbc006c7947 */ /* 0x000fea000383ffff */
.L_x_411:
[----:B------:R-:W-:Y:S01]  /*b750*/  BSSY B0, `(.L_x_547) ;  /* 0x0000009000007945 */ /* 0x000fe20003800000 */
[----:B--2---:R-:W-:Y:S02]  /*b760*/  CS2R R28, SRZ ;  /* 0x00000000001c7805 */ /* 0x004fe4000001ff00 */
[----:B------:R-:W-:-:S07]  /*b770*/  MOV R30, 0xffffffff ;  /* 0xffffffff001e7802 */ /* 0x000fce0000000f00 */
[----:B01-3--:R-:W-:Y:S05]  /*b780*/  WARPSYNC.COLLECTIVE.ALL `(.L_x_548) ;  /* 0x0000000000147948 */ /* 0x00bfea0003c00000 */
[----:B------:R-:W-:-:S04]  /*b790*/  SHF.L.U32 R28, R28, 0x10, RZ ;  /* 0x000000101c1c7819 */ /* 0x000fc800000006ff */
[----:B------:R-:W-:-:S05]  /*b7a0*/  LOP3.LUT R28, R28, 0xf, R29, 0xf8, !PT ;  /* 0x0000000f1c1c7812 */ /* 0x000fca00078ef81d */
[----:B------:R2:W-:Y:S02]  /*b7b0*/  BAR.SYNC.DEFER_BLOCKING R28, R28 ;  /* 0x0000001c0000731d */ /* 0x0005e40000010000 */
[----:B--2---:R-:W-:-:S04]  /*b7c0*/  SHF.R.U32 R28, R28, 0x10, RZ ;  /* 0x000000101c1c7819 */ /* 0x004fc800000016ff */
[----:B01-3--:R-:W-:Y:S05]  /*b7d0*/  ENDCOLLECTIVE ;  /* 0x000000000000791b */ /* 0x00bfea0003800000 */
.L_x_548:
[----:B------:R-:W-:Y:S05]  /*b7e0*/  BSYNC B0 ;  /* 0x0000000000007941 */ /* 0x000fea0003800000 */
.L_x_547:
[----:B------:R-:W-:Y:S05]  /*b7f0*/  BRA `(.L_x_549) ;  /* 0xffffffbc00907947 */ /* 0x000fea000383ffff */
.L_x_415:
[----:B------:R-:W-:Y:S01]  /*b800*/  BSSY B0, `(.L_x_550) ;  /* 0x0000009000007945 */ /* 0x000fe20003800000 */
[----:B--2---:R-:W-:Y:S01]  /*b810*/  CS2R R28, SRZ ;  /* 0x00000000001c7805 */ /* 0x004fe2000001ff00 */
[----:B------:R-:W-:-:S07]  /*b820*/  IMAD.MOV.U32 R30, RZ, RZ, -0x1 ;  /* 0xffffffffff1e7424 */ /* 0x000fce00078e00ff */
[----:B01-3--:R-:W-:Y:S05]  /*b830*/  WARPSYNC.COLLECTIVE.ALL `(.L_x_551) ;  /* 0x0000000000147948 */ /* 0x00bfea0003c00000 */
[----:B------:R-:W-:-:S04]  /*b840*/  SHF.L.U32 R28, R28, 0x10, RZ ;  /* 0x000000101c1c7819 */ /* 0x000fc800000006ff */
[----:B------:R-:W-:-:S05]  /*b850*/  LOP3.LUT R28, R28, 0xf, R29, 0xf8, !PT ;  /* 0x0000000f1c1c7812 */ /* 0x000fca00078ef81d */
[----:B------:R2:W-:Y:S02]  /*b860*/  BAR.SYNC.DEFER_BLOCKING R28, R28 ;  /* 0x0000001c0000731d */ /* 0x0005e40000010000 */
[----:B--2---:R-:W-:-:S04]  /*b870*/  SHF.R.U32 R28, R28, 0x10, RZ ;  /* 0x000000101c1c7819 */ /* 0x004fc800000016ff */
[----:B01-3--:R-:W-:Y:S05]  /*b880*/  ENDCOLLECTIVE ;  /* 0x000000000000791b */ /* 0x00bfea0003800000 */
.L_x_551:
[----:B------:R-:W-:Y:S05]  /*b890*/  BSYNC B0 ;  /* 0x0000000000007941 */ /* 0x000fea0003800000 */
.L_x_550:
[----:B------:R-:W-:Y:S05]  /*b8a0*/  BRA `(.L_x_552) ;  /* 0xffffffbc00d47947 */ /* 0x000fea000383ffff */
.L_x_421:
[----:B------:R-:W-:Y:S01]  /*b8b0*/  HFMA2 R34, -RZ, RZ, 0, 9.5367431640625e-07 ;  /* 0x00000010ff227431 */ /* 0x000fe200000001ff */
[----:B------:R-:W-:Y:S01]  /*b8c0*/  BSSY B2, `(.L_x_553) ;  /* 0x0000007000027945 */ /* 0x000fe20003800000 */
[----:B------:R-:W-:Y:S01]  /*b8d0*/  MOV R43, R50 ;  /* 0x00000032002b7202 */ /* 0x000fe20000000f00 */
[----:B------:R-:W-:Y:S01]  /*b8e0*/  IMAD.MOV.U32 R31, RZ, RZ, 0x1f ;  /* 0x0000001fff1f7424 */ /* 0x000fe200078e00ff */
[----:B------:R-:W-:-:S07]  /*b8f0*/  MOV R30, 0xffffffff ;  /* 0xffffffff001e7802 */ /* 0x000fce0000000f00 */
[----:B-1----:R-:W-:Y:S05]  /*b900*/  WARPSYNC.COLLECTIVE R30, `(.L_x_554) ;  /* 0x000000001e087348 */ /* 0x002fea0003c00000 */
[----:B------:R0:W2:Y:S02]  /*b910*/  SHFL.DOWN P0, R35, R43, R34, R31 ;  /* 0x080000222b237389 */ /* 0x0000a4000000001f */
[----:B012---:R-:W-:Y:S05]  /*b920*/  ENDCOLLECTIVE ;  /* 0x000000000000791b */ /* 0x007fea0003800000 */
.L_x_554:
[----:B------:R-:W-:Y:S05]  /*b930*/  BSYNC B2 ;  /* 0x0000000000027941 */ /* 0x000fea0003800000 */
.L_x_553:
[----:B------:R-:W-:Y:S02]  /*b940*/  HFMA2 R34, -RZ, RZ, 0, 4.76837158203125e-07 ;  /* 0x00000008ff227431 */ /* 0x000fe400000001ff */
[----:B------:R-:W-:Y:S01]  /*b950*/  FADD R43, R50, R35 ;  /* 0x00000023322b7221 */ /* 0x000fe20000000000 */
[----:B------:R-:W-:Y:S01]  /*b960*/  IMAD.MOV.U32 R31, RZ, RZ, 0x1f ;  /* 0x0000001fff1f7424 */ /* 0x000fe200078e00ff */
[----:B------:R-:W-:-:S07]  /*b970*/  MOV R30, 0xffffffff ;  /* 0xffffffff001e7802 */ /* 0x000fce0000000f00 */
[----:B------:R-:W-:Y:S05]  /*b980*/  WARPSYNC.COLLECTIVE R30, `(.L_x_555) ;  /* 0x000000001e087348 */ /* 0x000fea0003c00000 */
[----:B------:R0:W1:Y:S02]  /*b990*/  SHFL.DOWN P0, R35, R43, R34, R31 ;  /* 0x080000222b237389 */ /* 0x000064000000001f */
[----:B01----:R-:W-:Y:S05]  /*b9a0*/  ENDCOLLECTIVE ;  /* 0x000000000000791b */ /* 0x003fea0003800000 */
.L_x_555:
[----:B------:R-:W-:Y:S02]  /*b9b0*/  IMAD.MOV.U32 R34, RZ, RZ, 0x4 ;  /* 0x00000004ff227424 */ /* 0x000fe400078e00ff */
[----:B------:R-:W-:-:S05]  /*b9c0*/  FADD R28, R43, R35 ;  /* 0x000000232b1c7221 */ /* 0x000fca0000000000 */
[----:B------:R-:W-:-:S07]  /*b9d0*/  MOV R43, R28 ;  /* 0x0000001c002b7202 */ /* 0x000fce0000000f00 */
[----:B------:R-:W-:Y:S05]  /*b9e0*/  WARPSYNC.COLLECTIVE R30, `(.L_x_556) ;  /* 0x000000001e087348 */ /* 0x000fea0003c00000 */
[----:B------:R0:W1:Y:S02]  /*b9f0*/  SHFL.DOWN P0, R35, R43, R34, R31 ;  /* 0x080000222b237389 */ /* 0x000064000000001f */
[----:B01----:R-:W-:Y:S05]  /*ba00*/  ENDCOLLECTIVE ;  /* 0x000000000000791b */ /* 0x003fea0003800000 */
.L_x_556:
[----:B------:R-:W-:Y:S02]  /*ba10*/  HFMA2 R34, -RZ, RZ, 0, 1.1920928955078125e-07 ;  /* 0x00000002ff227431 */ /* 0x000fe400000001ff */
[----:B------:R-:W-:-:S05]  /*ba20*/  FADD R29, R28, R35 ;  /* 0x000000231c1d7221 */ /* 0x000fca0000000000 */
[----:B------:R-:W-:-:S07]  /*ba30*/  MOV R43, R29 ;  /* 0x0000001d002b7202 */ /* 0x000fce0000000f00 */
[----:B------:R-:W-:Y:S05]  /*ba40*/  WARPSYNC.COLLECTIVE R30, `(.L_x_557) ;  /* 0x000000001e087348 */ /* 0x000fea0003c00000 */
[----:B------:R0:W1:Y:S02]  /*ba50*/  SHFL.DOWN P0, R35, R43, R34, R31 ;  /* 0x080000222b237389 */ /* 0x000064000000001f */
[----:B01----:R-:W-:Y:S05]  /*ba60*/  ENDCOLLECTIVE ;  /* 0x000000000000791b */ /* 0x003fea0003800000 */
.L_x_557:
[----:B------:R-:W-:Y:S01]  /*ba70*/  MOV R34, 0x1 ;  /* 0x0000000100227802 */ /* 0x000fe20000000f00 */
[----:B------:R-:W-:-:S04]  /*ba80*/  FADD R32, R29, R35 ;  /* 0x000000231d207221 */ /* 0x000fc80000000000 */
[----:B------:R-:W-:-:S07]  /*ba90*/  IMAD.MOV.U32 R43, RZ, RZ, R32 ;  /* 0x000000ffff2b7224 */ /* 0x000fce00078e0020 */
[----:B------:R-:W-:Y:S05]  /*baa0*/  WARPSYNC.COLLECTIVE R30, `(.L_x_558) ;  /* 0x000000001e087348 */ /* 0x000fea0003c00000 */
[----:B------:R0:W1:Y:S02]  /*bab0*/  SHFL.DOWN P0, R35, R43, R34, R31 ;  /* 0x080000222b237389 */ /* 0x000064000000001f */
[----:B01----:R-:W-:Y:S05]  /*bac0*/  ENDCOLLECTIVE ;  /* 0x000000000000791b */ /* 0x003fea0003800000 */
.L_x_558:
[----:B------:R-:W-:Y:S05]  /*bad0*/  BRA `(.L_x_559) ;  /* 0xffffffc400c47947 */ /* 0x000fea000383ffff */
.L_x_424:
[----:B------:R-:W-:Y:S01]  /*bae0*/  BSSY B0, `(.L_x_560) ;  /* 0x0000009000007945 */ /* 0x000fe20003800000 */
[----:B--2---:R-:W-:Y:S02]  /*baf0*/  CS2R R28, SRZ ;  /* 0x00000000001c7805 */ /* 0x004fe4000001ff00 */
[----:B----4-:R-:W-:-:S07]  /*bb00*/  MOV R30, 0xffffffff ;  /* 0xffffffff001e7802 */ /* 0x010fce0000000f00 */
[----:B01-3--:R-:W-:Y:S05]  /*bb10*/  WARPSYNC.COLLECTIVE.ALL `(.L_x_561) ;  /* 0x0000000000147948 */ /* 0x00bfea0003c00000 */
[----:B------:R-:W-:-:S04]  /*bb20*/  SHF.L.U32 R28, R28, 0x10, RZ ;  /* 0x000000101c1c7819 */ /* 0x000fc800000006ff */
[----:B------:R-:W-:-:S05]  /*bb30*/  LOP3.LUT R28, R28, 0xf, R29, 0xf8, !PT ;  /* 0x0000000f1c1c7812 */ /* 0x000fca00078ef81d */
[----:B------:R2:W-:Y:S02]  /*bb40*/  BAR.SYNC.DEFER_BLOCKING R28, R28 ;  /* 0x0000001c0000731d */ /* 0x0005e40000010000 */
[----:B--2---:R-:W-:-:S04]  /*bb50*/  SHF.R.U32 R28, R28, 0x10, RZ ;  /* 0x000000101c1c7819 */ /* 0x004fc800000016ff */
[----:B01-3--:R-:W-:Y:S05]  /*bb60*/  ENDCOLLECTIVE ;  /* 0x000000000000791b */ /* 0x00bfea0003800000 */
.L_x_561:
[----:B------:R-:W-:Y:S05]  /*bb70*/  BSYNC B0 ;  /* 0x0000000000007941 */ /* 0x000fea0003800000 */
.L_x_560:
[----:B------:R-:W-:Y:S05]  /*bb80*/  BRA `(.L_x_562) ;  /* 0xffffffc400e87947 */ /* 0x000fea000383ffff */
.L_x_428:
[----:B------:R-:W-:Y:S01]  /*bb90*/  BSSY B0, `(.L_x_563) ;  /* 0x0000009000007945 */ /* 0x000fe20003800000 */
[----:B--2---:R-:W-:Y:S01]  /*bba0*/  CS2R R28, SRZ ;  /* 0x00000000001c7805 */ /* 0x004fe2000001ff00 */
[----:B----4-:R-:W-:-:S07]  /*bbb0*/  IMAD.MOV.U32 R30, RZ, RZ, -0x1 ;  /* 0xffffffffff1e7424 */ /* 0x010fce00078e00ff */
[----:B01-3--:R-:W-:Y:S05]  /*bbc0*/  WARPSYNC.COLLECTIVE.ALL `(.L_x_564) ;  /* 0x0000000000147948 */ /* 0x00bfea0003c00000 */
[----:B------:R-:W-:-:S04]  /*bbd0*/  SHF.L.U32 R28, R28, 0x10, RZ ;  /* 0x000000101c1c7819 */ /* 0x000fc800000006ff */
[----:B------:R-:W-:-:S05]  /*bbe0*/  LOP3.LUT R28, R28, 0xf, R29, 0xf8, !PT ;  /* 0x0000000f1c1c7812 */ /* 0x000fca00078ef81d */
[----:B------:R2:W-:Y:S02]  /*bbf0*/  BAR.SYNC.DEFER_BLOCKING R28, R28 ;  /* 0x0000001c0000731d */ /* 0x0005e40000010000 */
[----:B--2---:R-:W-:-:S04]  /*bc00*/  SHF.R.U32 R28, R28, 0x10, RZ ;  /* 0x000000101c1c7819 */ /* 0x004fc800000016ff */
[----:B01-3--:R-:W-:Y:S05]  /*bc10*/  ENDCOLLECTIVE ;  /* 0x000000000000791b */ /* 0x00bfea0003800000 */
.L_x_564:
[----:B------:R-:W-:Y:S05]  /*bc20*/  BSYNC B0 ;  /* 0x0000000000007941 */ /* 0x000fea0003800000 */
.L_x_563:
[----:B------:R-:W-:Y:S05]  /*bc30*/  BRA `(.L_x_565) ;  /* 0xffffffc800287947 */ /* 0x000fea000383ffff */
.L_x_432:
[----:B------:R-:W-:Y:S01]  /*bc40*/  HFMA2 R34, -RZ, RZ, 0, 9.5367431640625e-07 ;  /* 0x00000010ff227431 */ /* 0x000fe200000001ff */
[----:B------:R-:W-:Y:S01]  /*bc50*/  BSSY B0, `(.L_x_566) ;  /* 0x0000007000007945 */ /* 0x000fe20003800000 */
[----:B------:R-:W-:Y:S01]  /*bc60*/  MOV R43, R0 ;  /* 0x00000000002b7202 */ /* 0x000fe20000000f00 */
[----:B----4-:R-:W-:Y:S01]  /*bc70*/  IMAD.MOV.U32 R31, RZ, RZ, 0x1f ;  /* 0x0000001fff1f7424 */ /* 0x010fe200078e00ff */
[----:B------:R-:W-:-:S07]  /*bc80*/  MOV R30, 0xffffffff ;  /* 0xffffffff001e7802 */ /* 0x000fce0000000f00 */
[----:B0123--:R-:W-:Y:S05]  /*bc90*/  WARPSYNC.COLLECTIVE R30, `(.L_x_567) ;  /* 0x000000001e087348 */ /* 0x00ffea0003c00000 */
[----:B------:R4:W0:Y:S02]  /*bca0*/  SHFL.DOWN P0, R35, R43, R34, R31 ;  /* 0x080000222b237389 */ /* 0x000824000000001f */
[----:B01234-:R-:W-:Y:S05]  /*bcb0*/  ENDCOLLECTIVE ;  /* 0x000000000000791b */ /* 0x01ffea0003800000 */
.L_x_567:
[----:B------:R-:W-:Y:S05]  /*bcc0*/  BSYNC B0 ;  /* 0x0000000000007941 */ /* 0x000fea0003800000 */
.L_x_566:
[----:B------:R-:W-:Y:S02]  /*bcd0*/  HFMA2 R34, -RZ, RZ, 0, 4.76837158203125e-07 ;  /* 0x00000008ff227431 */ /* 0x000fe400000001ff */
[----:B------:R-:W-:Y:S01]  /*bce0*/  FADD R43, R0, R35 ;  /* 0x00000023002b7221 */ /* 0x000fe20000000000 */
[----:B------:R-:W-:Y:S01]  /*bcf0*/  IMAD.MOV.U32 R31, RZ, RZ, 0x1f ;  /* 0x0000001fff1f7424 */ /* 0x000fe200078e00ff */
[----:B------:R-:W-:-:S07]  /*bd00*/  MOV R30, 0xffffffff ;  /* 0xffffffff001e7802 */ /* 0x000fce0000000f00 */
[----:B------:R-:W-:Y:S05]  /*bd10*/  WARPSYNC.COLLECTIVE R30, `(.L_x_568) ;  /* 0x000000001e087348 */ /* 0x000fea0003c00000 */
[----:B------:R0:W1:Y:S02]  /*bd20*/  SHFL.DOWN P0, R35, R43, R34, R31 ;  /* 0x080000222b237389 */ /* 0x000064000000001f */
[----:B01----:R-:W-:Y:S05]  /*bd30*/  ENDCOLLECTIVE ;  /* 0x000000000000791b */ /* 0x003fea0003800000 */
.L_x_568:
[----:B------:R-:W-:Y:S02]  /*bd40*/  IMAD.MOV.U32 R34, RZ, RZ, 0x4 ;  /* 0x00000004ff227424 */ /* 0x000fe400078e00ff */
[----:B------:R-:W-:-:S05]  /*bd50*/  FADD R0, R43, R35 ;  /* 0x000000232b007221 */ /* 0x000fca0000000000 */
[----:B------:R-:W-:-:S07]  /*bd60*/  MOV R43, R0 ;  /* 0x00000000002b7202 */ /* 0x000fce0000000f00 */
[----:B------:R-:W-:Y:S05]  /*bd70*/  WARPSYNC.COLLECTIVE R30, `(.L_x_569) ;  /* 0x000000001e087348 */ /* 0x000fea0003c00000 */
[----:B------:R0:W1:Y:S02]  /*bd80*/  SHFL.DOWN P0, R35, R43, R34, R31 ;  /* 0x080000222b237389 */ /* 0x000064000000001f */
[----:B01----:R-:W-:Y:S05]  /*bd90*/  ENDCOLLECTIVE ;  /* 0x000000000000791b */ /* 0x003fea0003800000 */
.L_x_569:
[----:B------:R-:W-:Y:S02]  /*bda0*/  HFMA2 R34, -RZ, RZ, 0, 1.1920928955078125e-07 ;  /* 0x00000002ff227431 */ /* 0x000fe400000001ff */
[----:B------:R-:W-:-:S05]  /*bdb0*/  FADD R2, R0, R35 ;  /* 0x0000002300027221 */ /* 0x000fca0000000000 */
[----:B------:R-:W-:-:S07]  /*bdc0*/  MOV R43, R2 ;  /* 0x00000002002b7202 */ /* 0x000fce0000000f00 */
[----:B------:R-:W-:Y:S05]  /*bdd0*/  WARPSYNC.COLLECTIVE R30, `(.L_x_570) ;  /* 0x000000001e087348 */ /* 0x000fea0003c00000 */
[----:B------:R0:W1:Y:S02]  /*bde0*/  SHFL.DOWN P0, R35, R43, R34, R31 ;  /* 0x080000222b237389 */ /* 0x000064000000001f */
[----:B01----:R-:W-:Y:S05]  /*bdf0*/  ENDCOLLECTIVE ;  /* 0x000000000000791b */ /* 0x003fea0003800000 */
.L_x_570:
[----:B------:R-:W-:Y:S01]  /*be00*/  MOV R34, 0x1 ;  /* 0x0000000100227802 */ /* 0x000fe20000000f00 */
[----:B------:R-:W-:-:S04]  /*be10*/  FADD R4, R2, R35 ;  /* 0x0000002302047221 */ /* 0x000fc80000000000 */
[----:B------:R-:W-:-:S07]  /*be20*/  IMAD.MOV.U32 R43, RZ, RZ, R4 ;  /* 0x000000ffff2b7224 */ /* 0x000fce00078e0004 */
[----:B------:R-:W-:Y:S05]  /*be30*/  WARPSYNC.COLLECTIVE R30, `(.L_x_571) ;  /* 0x000000001e087348 */ /* 0x000fea0003c00000 */
[----:B------:R0:W1:Y:S02]  /*be40*/  SHFL.DOWN P0, R35, R43, R34, R31 ;  /* 0x080000222b237389 */ /* 0x000064000000001f */
[----:B01----:R-:W-:Y:S05]  /*be50*/  ENDCOLLECTIVE ;  /* 0x000000000000791b */ /* 0x003fea0003800000 */
.L_x_571:
[----:B------:R-:W-:Y:S05]  /*be60*/  BRA `(.L_x_572) ;  /* 0xffffffc800587947 */ /* 0x000fea000383ffff */
.L_x_434:
[----:B------:R-:W-:Y:S02]  /*be70*/  HFMA2 R34, -RZ, RZ, 0, 9.5367431640625e-07 ;  /* 0x00000010ff227431 */ /* 0x000fe400000001ff */
[----:B----4-:R-:W-:Y:S01]  /*be80*/  IMAD.MOV.U32 R31, RZ, RZ, 0x1f ;  /* 0x0000001fff1f7424 */ /* 0x010fe200078e00ff */
[----:B------:R-:W-:-:S07]  /*be90*/  MOV R30, 0xffffffff ;  /* 0xffffffff001e7802 */ /* 0x000fce0000000f00 */
[----:B0123--:R-:W-:Y:S05]  /*bea0*/  WARPSYNC.COLLECTIVE R30, `(.L_x_573) ;  /* 0x000000001e087348 */ /* 0x00ffea0003c00000 */
[----:B0-----:R0:W4:Y:S02]  /*beb0*/  SHFL.DOWN P0, R35, R43, R34, R31 ;  /* 0x080000222b237389 */ /* 0x001124000000001f */
[----:B01234-:R-:W-:Y:S05]  /*bec0*/  ENDCOLLECTIVE ;  /* 0x000000000000791b */ /* 0x01ffea0003800000 */
.L_x_573:
[----:B------:R-:W-:Y:S02]  /*bed0*/  IMAD.MOV.U32 R34, RZ, RZ, 0x8 ;  /* 0x00000008ff227424 */ /* 0x000fe400078e00ff */
[----:B------:R-:W-:-:S05]  /*bee0*/  FADD R0, R35, R43 ;  /* 0x0000002b23007221 */ /* 0x000fca0000000000 */
[----:B------:R-:W-:-:S07]  /*bef0*/  MOV R43, R0 ;  /* 0x00000000002b7202 */ /* 0x000fce0000000f00 */
[----:B------:R-:W-:Y:S05]  /*bf00*/  WARPSYNC.COLLECTIVE R30, `(.L_x_574) ;  /* 0x000000001e087348 */ /* 0x000fea0003c00000 */
[----:B------:R0:W1:Y:S02]  /*bf10*/  SHFL.DOWN P0, R35, R43, R34, R31 ;  /* 0x080000222b237389 */ /* 0x000064000000001f */
[----:B01----:R-:W-:Y:S05]  /*bf20*/  ENDCOLLECTIVE ;  /* 0x000000000000791b */ /* 0x003fea0003800000 */
.L_x_574:
[----:B------:R-:W-:Y:S02]  /*bf30*/  HFMA2 R34, -RZ, RZ, 0, 2.384185791015625e-07 ;  /* 0x00000004ff227431 */ /* 0x000fe400000001ff */
[----:B------:R-:W-:-:S05]  /*bf40*/  FADD R2, R0, R35 ;  /* 0x0000002300027221 */ /* 0x000fca0000000000 */
[----:B------:R-:W-:-:S07]  /*bf50*/  MOV R43, R2 ;  /* 0x00000002002b7202 */ /* 0x000fce0000000f00 */
[----:B------:R-:W-:Y:S05]  /*bf60*/  WARPSYNC.COLLECTIVE R30, `(.L_x_575) ;  /* 0x000000001e087348 */ /* 0x000fea0003c00000 */
[----:B------:R0:W1:Y:S02]  /*bf70*/  SHFL.DOWN P0, R35, R43, R34, R31 ;  /* 0x080000222b237389 */ /* 0x000064000000001f */
[----:B01----:R-:W-:Y:S05]  /*bf80*/  ENDCOLLECTIVE ;  /* 0x000000000000791b */ /* 0x003fea0003800000 */
.L_x_575:
[----:B------:R-:W-:Y:S01]  /*bf90*/  MOV R34, 0x2 ;  /* 0x0000000200227802 */ /* 0x000fe20000000f00 */
[----:B------:R-:W-:-:S04]  /*bfa0*/  FADD R4, R2, R35 ;  /* 0x0000002302047221 */ /* 0x000fc80000000000 */
[----:B------:R-:W-:-:S07]  /*bfb0*/  IMAD.MOV.U32 R43, RZ, RZ, R4 ;  /* 0x000000ffff2b7224 */ /* 0x000fce00078e0004 */
[----:B------:R-:W-:Y:S05]  /*bfc0*/  WARPSYNC.COLLECTIVE R30, `(.L_x_576) ;  /* 0x000000001e087348 */ /* 0x000fea0003c00000 */
[----:B------:R0:W1:Y:S02]  /*bfd0*/  SHFL.DOWN P0, R35, R43, R34, R31 ;  /* 0x080000222b237389 */ /* 0x000064000000001f */
[----:B01----:R-:W-:Y:S05]  /*bfe0*/  ENDCOLLECTIVE ;  /* 0x000000000000791b */ /* 0x003fea0003800000 */
.L_x_576:
[----:B------:R-:W-:Y:S02]  /*bff0*/  IMAD.MOV.U32 R34, RZ, RZ, 0x1 ;  /* 0x00000001ff227424 */ /* 0x000fe400078e00ff */
[----:B------:R-:W-:-:S05]  /*c000*/  FADD R5, R4, R35 ;  /* 0x0000002304057221 */ /* 0x000fca0000000000 */
[----:B------:R-:W-:-:S07]  /*c010*/  MOV R43, R5 ;  /* 0x00000005002b7202 */ /* 0x000fce0000000f00 */
[----:B------:R-:W-:Y:S05]  /*c020*/  WARPSYNC.COLLECTIVE R30, `(.L_x_577) ;  /* 0x000000001e087348 */ /* 0x000fea0003c00000 */
[----:B------:R0:W1:Y:S02]  /*c030*/  SHFL.DOWN P0, R35, R43, R34, R31 ;  /* 0x080000222b237389 */ /* 0x000064000000001f */
[----:B01----:R-:W-:Y:S05]  /*c040*/  ENDCOLLECTIVE ;  /* 0x000000000000791b */ /* 0x003fea0003800000 */
.L_x_577:
[----:B------:R-:W-:Y:S05]  /*c050*/  BRA `(.L_x_578) ;  /* 0xffffffc800587947 */ /* 0x000fea000383ffff */
        .weak           $__internal_1_$__cuda_sm3x_div_rn_noftz_f32_slowpath
        .type           $__internal_1_$__cuda_sm3x_div_rn_noftz_f32_slowpath,@function
        .size           $__internal_1_$__cuda_sm3x_div_rn_noftz_f32_slowpath,(.L_x_592 - $__internal_1_$__cuda_sm3x_div_rn_noftz_f32_slowpath)
$__internal_1_$__cuda_sm3x_div_rn_noftz_f32_slowpath:
        /* <DEDUP_REMOVED lines=34> */
.L_x_580:
        /* <DEDUP_REMOVED lines=53> */
.L_x_587:
[----:B------:R-:W-:-:S04]  /*c5d0*/  LOP3.LUT R28, R35, 0x80000000, RZ, 0xc0, !PT ;  /* 0x80000000231c7812 */ /* 0x000fc800078ec0ff */
[----:B------:R-:W-:Y:S01]  /*c5e0*/  LOP3.LUT R28, R28, 0x7f800000, RZ, 0xfc, !PT ;  /* 0x7f8000001c1c7812 */ /* 0x000fe200078efcff */
[----:B------:R-:W-:Y:S06]  /*c5f0*/  BRA `(.L_x_588) ;  /* 0x0000000000047947 */ /* 0x000fec0003800000 */
.L_x_586:
[----:B------:R-:W-:-:S07]  /*c600*/  LEA R28, R29, R35, 0x17 ;  /* 0x000000231d1c7211 */ /* 0x000fce00078eb8ff */
.L_x_588:
[----:B------:R-:W-:Y:S05]  /*c610*/  BSYNC.RECONVERGENT B3 ;  /* 0x0000000000037941 */ /* 0x000fea0003800200 */
.L_x_585:
[----:B------:R-:W-:Y:S05]  /*c620*/  BRA `(.L_x_589) ;  /* 0x0000000000207947 */ /* 0x000fea0003800000 */
.L_x_584:
[----:B------:R-:W-:-:S04]  /*c630*/  LOP3.LUT R28, R29, 0x80000000, R28, 0x48, !PT ;  /* 0x800000001d1c7812 */ /* 0x000fc800078e481c */
[----:B------:R-:W-:Y:S01]  /*c640*/  LOP3.LUT R28, R28, 0x7f800000, RZ, 0xfc, !PT ;  /* 0x7f8000001c1c7812 */ /* 0x000fe200078efcff */
[----:B------:R-:W-:Y:S06]  /*c650*/  BRA `(.L_x_589) ;  /* 0x0000000000147947 */ /* 0x000fec0003800000 */
.L_x_583:
[----:B------:R-:W-:Y:S01]  /*c660*/  LOP3.LUT R28, R29, 0x80000000, R28, 0x48, !PT ;  /* 0x800000001d1c7812 */ /* 0x000fe200078e481c */
[----:B------:R-:W-:Y:S06]  /*c670*/  BRA `(.L_x_589) ;  /* 0x00000000000c7947 */ /* 0x000fec0003800000 */
.L_x_582:
[----:B------:R-:W0:Y:S01]  /*c680*/  MUFU.RSQ R28, -QNAN ;  /* 0xffc00000001c7908 */ /* 0x000e220000001400 */
[----:B------:R-:W-:Y:S05]  /*c690*/  BRA `(.L_x_589) ;  /* 0x0000000000047947 */ /* 0x000fea0003800000 */
.L_x_581:
[----:B------:R-:W-:-:S07]  /*c6a0*/  FADD.FTZ R28, R28, R29 ;  /* 0x0000001d1c1c7221 */ /* 0x000fce0000010000 */
.L_x_589:
[----:B------:R-:W-:Y:S05]  /*c6b0*/  BSYNC.RECONVERGENT B2 ;  /* 0x0000000000027941 */ /* 0x000fea0003800200 */
.L_x_579:
[----:B------:R-:W-:Y:S02]  /*c6c0*/  HFMA2 R29, -RZ, RZ, 0, 0 ;  /* 0x00000000ff1d7431 */ /* 0x000fe400000001ff */
[----:B0-----:R-:W-:Y:S01]  /*c6d0*/  IMAD.MOV.U32 R33, RZ, RZ, R28 ;  /* 0x000000ffff217224 */ /* 0x001fe200078e001c */
[----:B------:R-:W-:-:S04]  /*c6e0*/  MOV R28, R37 ;  /* 0x00000025001c7202 */ /* 0x000fc80000000f00 */
[----:B------:R-:W-:Y:S05]  /*c6f0*/  RET.REL.NODEC R28 `(_Z17ldg_decode_kerneliPK13__nv_bfloat16PK15LDGLayerWeightsS1_S1_S1_PS_S5_S5_PfS6_S6_S6_S6_S6_S6_S6_iiiif) ;  /* 0xffffff381c407950 */ /* 0x000fea0003c3ffff */
.L_x_590:
        /* <DEDUP_REMOVED lines=16> */
.L_x_592:


//--------------------- .nv.shared._Z28ldg_decode_kernel_persistentPK13__nv_bfloat16PK15LDGLayerWeightsS1_S1_S1_PS_S5_S5_PfS6_S6_S6_S6_S6_S6_S6_PjS7_iPKiS9_if --------------------------
	.section	.nv.shared._Z28ldg_decode_kernel_persistentPK13__nv_bfloat16PK15LDGLayerWeightsS1_S1_S1_PS_S5_S5_PfS6_S6_S6_S6_S6_S6_S6_PjS7_iPKiS9_if,"aw",@nobits
	.sectionflags	@""
	.align	16
.nv.shared._Z28ldg_decode_kernel_persistentPK13__nv_bfloat16PK15LDGLayerWeightsS1_S1_S1_PS_S5_S5_PfS6_S6_S6_S6_S6_S6_S6_PjS7_iPKiS9_if:
	.zero		25920


//--------------------- .nv.shared.reserved.0     --------------------------
	.section	.nv.shared.reserved.0,"aw",@nobits
	.weak		__nv_reservedSMEM_offset_0_alias
	.size		__nv_reservedSMEM_offset_0_alias, 0, 64
	.other		__nv_reservedSMEM_offset_0_alias,@"STO_CUDA_RESERVED_SHARED STV_DEFAULT"
__nv_reservedSMEM_offset_0_alias:
	.zero		0
	.zero		64


//--------------------- .nv.shared._Z18ldg_lm_head_phase2PKfPKiPii --------------------------
	.section	.nv.shared._Z18ldg_lm_head_phase2PKfPKiPii,"aw",@nobits
	.sectionflags	@""
	.align	4
.nv.shared._Z18ldg_lm_head_phase2PKfPKiPii:
	.zero		9216


//--------------------- .nv.shared._Z18ldg_lm_head_phase1PKfPK13__nv_bfloat16PfPi --------------------------
	.section	.nv.shared._Z18ldg_lm_head_phase1PKfPK13__nv_bfloat16PfPi,"aw",@nobits
	.sectionflags	@""
	.align	16
.nv.shared._Z18ldg_lm_head_phase1PKfPK13__nv_bfloat16PfPi:
	.zero		5184


//--------------------- .nv.shared._Z18ldg_lm_head_logitsPKfPK13__nv_bfloat16Pf --------------------------
	.section	.nv.shared._Z18ldg_lm_head_logitsPKfPK13__nv_bfloat16Pf,"aw",@nobits
	.sectionflags	@""
	.align	16
.nv.shared._Z18ldg_lm_head_logitsPKfPK13__nv_bfloat16Pf:
	.zero		5120


//--------------------- .nv.shared._Z17ldg_decode_kerneliPK13__nv_bfloat16PK15LDGLayerWeightsS1_S1_S1_PS_S5_S5_PfS6_S6_S6_S6_S6_S6_S6_iiiif --------------------------
	.section	.nv.shared._Z17ldg_decode_kerneliPK13__nv_bfloat16PK15LDGLayerWeightsS1_S1_S1_PS_S5_S5_PfS6_S6_S6_S6_S6_S6_S6_iiiif,"aw",@nobits
	.sectionflags	@""
	.align	16
.nv.shared._Z17ldg_decode_kerneliPK13__nv_bfloat16PK15LDGLayerWeightsS1_S1_S1_PS_S5_S5_PfS6_S6_S6_S6_S6_S6_S6_iiiif:
	.zero		25920


//--------------------- .nv.constant0._Z28ldg_decode_kernel_persistentPK13__nv_bfloat16PK15LDGLayerWeightsS1_S1_S1_PS_S5_S5_PfS6_S6_S6_S6_S6_S6_S6_PjS7_iPKiS9_if --------------------------
	.section	.nv.constant0._Z28ldg_decode_kernel_persistentPK13__nv_bfloat16PK15LDGLayerWeightsS1_S1_S1_PS_S5_S5_PfS6_S6_S6_S6_S6_S6_S6_PjS7_iPKiS9_if,"a",@progbits
	.sectionflags	@""
	.align	4
.nv.constant0._Z28ldg_decode_kernel_persistentPK13__nv_bfloat16PK15LDGLayerWeightsS1_S1_S1_PS_S5_S5_PfS6_S6_S6_S6_S6_S6_S6_PjS7_iPKiS9_if:
	.zero		1072


//--------------------- .nv.constant0._Z18ldg_lm_head_phase2PKfPKiPii --------------------------
	.section	.nv.constant0._Z18ldg_lm_head_phase2PKfPKiPii,"a",@progbits
	.sectionflags	@""
	.align	4
.nv.constant0._Z18ldg_lm_head_phase2PKfPKiPii:
	.zero		924


//--------------------- .nv.constant0._Z18ldg_lm_head_phase1PKfPK13__nv_bfloat16PfPi --------------------------
	.section	.nv.constant0._Z18ldg_lm_head_phase1PKfPK13__nv_bfloat16PfPi,"a",@progbits
	.sectionflags	@""
	.align	4
.nv.constant0._Z18ldg_lm_head_phase1PKfPK13__nv_bfloat16PfPi:
	.zero		928


//--------------------- .nv.constant0._Z18ldg_lm_head_logitsPKfPK13__nv_bfloat16Pf --------------------------
	.section	.nv.constant0._Z18ldg_lm_head_logitsPKfPK13__nv_bfloat16Pf,"a",@progbits
	.sectionflags	@""
	.align	4
.nv.constant0._Z18ldg_lm_head_logitsPKfPK13__nv_bfloat16Pf:
	.zero		920


//--------------------- .nv.constant0._Z17ldg_decode_kerneliPK13__nv_bfloat16PK15LDGLayerWeightsS1_S1_S1_PS_S5_S5_PfS6_S6_S6_S6_S6_S6_S6_iiiif --------------------------
	.section	.nv.constant0._Z17ldg_decode_kerneliPK13__nv_bfloat16PK15LDGLayerWeightsS1_S1_S1_PS_S5_S5_PfS6_S6_S6_S6_S6_S6_S6_iiiif,"a",@progbits
	.sectionflags	@""
	.align	4
.nv.constant0._Z17ldg_decode_kerneliPK13__nv_bfloat16PK15LDGLayerWeightsS1_S1_S1_PS_S5_S5_PfS6_S6_S6_S6_S6_S6_S6_iiiif:
	.zero		1052


//--------------------- SYMBOLS --------------------------

	.type		.nv.reservedSmem.offset0,@object
	.size		.nv.reservedSmem.offset0,0x4
	.type		.nv.reservedSmem.cap,@object
	.size		.nv.reservedSmem.cap,0x4
